def matmul_kernel(
    a_ptr,
    b_ptr,
    c_ptr,
    M,
    N,
    K,
    stride_am,
    stride_ak,
    stride_bk,
    stride_bn,
    stride_cm,
    stride_cn,
    BLOCK_M: tl.constexpr,
    BLOCK_N: tl.constexpr,
    BLOCK_K: tl.constexpr,
    GROUP_M: tl.constexpr,
):
    pid = tl.program_id(axis=0)
    num_pid_m = tl.cdiv(M, BLOCK_M)
    num_pid_n = tl.cdiv(N, BLOCK_N)
    num_pid_in_group = GROUP_M * num_pid_n
    group_id = pid // num_pid_in_group
    first_pid_m = group_id * GROUP_M
    group_size_m = min(num_pid_m - first_pid_m, GROUP_M)
    pid_m = first_pid_m + ((pid % num_pid_in_group) % group_size_m)
    pid_n = (pid % num_pid_in_group) // group_size_m

    offs_am = (pid_m * BLOCK_M + tl.arange(0, BLOCK_M)) % M
    offs_bn = (pid_n * BLOCK_N + tl.arange(0, BLOCK_N)) % N
    offs_k = tl.arange(0, BLOCK_K)
    a_ptrs = a_ptr + offs_am[:, None] * stride_am + offs_k[None, :] * stride_ak
    b_ptrs = b_ptr + offs_k[:, None] * stride_bk + offs_bn[None, :] * stride_bn

    acc = tl.zeros((BLOCK_M, BLOCK_N), dtype=tl.float32)
    for kk in range(0, tl.cdiv(K, BLOCK_K)):
        a = tl.load(a_ptrs, mask=offs_k[None, :] < K - kk * BLOCK_K, other=0.0)
        b = tl.load(b_ptrs, mask=offs_k[:, None] < K - kk * BLOCK_K, other=0.0)
        acc = tl.dot(a, b, acc)
        a_ptrs += BLOCK_K * stride_ak
        b_ptrs += BLOCK_K * stride_bk

    c = acc.to(c_ptr.dtype.element_ty)
    offs_cm = pid_m * BLOCK_M + tl.arange(0, BLOCK_M)
    offs_cn = pid_n * BLOCK_N + tl.arange(0, BLOCK_N)
    c_ptrs = c_ptr + offs_cm[:, None] * stride_cm + offs_cn[None, :] * stride_cn
    mask = (offs_cm[:, None] < M) & (offs_cn[None, :] < N)
    tl.store(c_ptrs, c, mask=mask)

# config = {"BLOCK_K": 128, "BLOCK_M": 64, "BLOCK_N": 256, "GROUP_M": 4, "arch": "sm_80", "dtype": "fp32", "num_ctas": 1, "num_stages": 3, "num_warps": 4}
# arch = sm_80


// ===== COMPILED SASS (sm_80) =====

	.target	sm_80

	.elftype	@"ET_EXEC"


//--------------------- .note.nv.tkinfo           --------------------------
	.section	.note.nv.tkinfo,"",@"SHT_NOTE"
	.sectionflags	@"SHF_NOTE_NV_TKINFO"
	.tkinfo
        /*0018*/ 	.word	0x00000002
        /*0030*/ 	.string	""
        /*0030*/ 	.string	"ptxas"
        /*0030*/ 	.string	"Cuda compilation tools, release 13.0, V13.0.88"
        /*0030*/ 	.string	"Build cuda_13.0.r13.0/compiler.36424714_0"
        /*0030*/ 	.string	"-v  -suppress-debug-info  -lineinfo  -arch sm_80 "



//--------------------- .note.nv.cuinfo           --------------------------
	.section	.note.nv.cuinfo,"",@"SHT_NOTE"
	.sectionflags	@"SHF_NOTE_NV_CUINFO"
        /*0018*/ 	.short	0x0002
        /*001a*/ 	.short	0x0050
        /*001c*/ 	.short	0x0082
	.zero		2


//--------------------- .nv.info                  --------------------------
	.section	.nv.info,"",@"SHT_CUDA_INFO"
	.align	4


	//----- nvinfo : EIATTR_REGCOUNT
	.align		4
        /*0000*/ 	.byte	0x04, 0x2f
        /*0002*/ 	.short	(.L_1 - .L_0)
	.align		4
.L_0:
        /*0004*/ 	.word	index@(matmul_kernel)
        /*0008*/ 	.word	0x000000ff


	//----- nvinfo : EIATTR_FRAME_SIZE
	.align		4
.L_1:
        /*000c*/ 	.byte	0x04, 0x11
        /*000e*/ 	.short	(.L_3 - .L_2)
	.align		4
.L_2:
        /*0010*/ 	.word	index@(matmul_kernel)
        /*0014*/ 	.word	0x000010d8


	//----- nvinfo : EIATTR_MIN_STACK_SIZE
	.align		4
.L_3:
        /*0018*/ 	.byte	0x04, 0x12
        /*001a*/ 	.short	(.L_5 - .L_4)
	.align		4
.L_4:
        /*001c*/ 	.word	index@(matmul_kernel)
        /*0020*/ 	.word	0x000010d8
.L_5:


//--------------------- .nv.info.matmul_kernel    --------------------------
	.section	.nv.info.matmul_kernel,"",@"SHT_CUDA_INFO"
	.sectionflags	@""
	.align	4


	//----- nvinfo : EIATTR_CUDA_API_VERSION
	.align		4
        /*0000*/ 	.byte	0x04, 0x37
        /*0002*/ 	.short	(.L_7 - .L_6)
.L_6:
        /*0004*/ 	.word	0x00000082


	//----- nvinfo : EIATTR_SW2861232_WAR
	.align		4
.L_7:
        /*0008*/ 	.byte	0x01, 0x35
	.zero		2


	//----- nvinfo : EIATTR_PARAM_CBANK
	.align		4
        /*000c*/ 	.byte	0x04, 0x0a
        /*000e*/ 	.short	(.L_9 - .L_8)
	.align		4
.L_8:
        /*0010*/ 	.word	index@(.nv.constant0.matmul_kernel)
        /*0014*/ 	.short	0x0160
        /*0016*/ 	.short	0x0050


	//----- nvinfo : EIATTR_CBANK_PARAM_SIZE
	.align		4
.L_9:
        /*0018*/ 	.byte	0x03, 0x19
        /*001a*/ 	.short	0x0050


	//----- nvinfo : EIATTR_KPARAM_INFO
	.align		4
        /*001c*/ 	.byte	0x04, 0x17
        /*001e*/ 	.short	(.L_11 - .L_10)
.L_10:
        /*0020*/ 	.word	0x00000000
        /*0024*/ 	.short	0x000d
        /*0026*/ 	.short	0x0048
        /*0028*/ 	.byte	0x00, 0xf4, 0x21, 0x00


	//----- nvinfo : EIATTR_KPARAM_INFO
	.align		4
.L_11:
        /*002c*/ 	.byte	0x04, 0x17
        /*002e*/ 	.short	(.L_13 - .L_12)
.L_12:
        /*0030*/ 	.word	0x00000000
        /*0034*/ 	.short	0x000c
        /*0036*/ 	.short	0x0040
        /*0038*/ 	.byte	0x00, 0xf4, 0x21, 0x00


	//----- nvinfo : EIATTR_KPARAM_INFO
	.align		4
.L_13:
        /*003c*/ 	.byte	0x04, 0x17
        /*003e*/ 	.short	(.L_15 - .L_14)
.L_14:
        /*0040*/ 	.word	0x00000000
        /*0044*/ 	.short	0x000b
        /*0046*/ 	.short	0x0038
        /*0048*/ 	.byte	0x00, 0xf0, 0x11, 0x00


	//----- nvinfo : EIATTR_KPARAM_INFO
	.align		4
.L_15:
        /*004c*/ 	.byte	0x04, 0x17
        /*004e*/ 	.short	(.L_17 - .L_16)
.L_16:
        /*0050*/ 	.word	0x00000000
        /*0054*/ 	.short	0x000a
        /*0056*/ 	.short	0x0034
        /*0058*/ 	.byte	0x00, 0xf0, 0x11, 0x00


	//----- nvinfo : EIATTR_KPARAM_INFO
	.align		4
.L_17:
        /*005c*/ 	.byte	0x04, 0x17
        /*005e*/ 	.short	(.L_19 - .L_18)
.L_18:
        /*0060*/ 	.word	0x00000000
        /*0064*/ 	.short	0x0009
        /*0066*/ 	.short	0x0030
        /*0068*/ 	.byte	0x00, 0xf0, 0x11, 0x00


	//----- nvinfo : EIATTR_KPARAM_INFO
	.align		4
.L_19:
        /*006c*/ 	.byte	0x04, 0x17
        /*006e*/ 	.short	(.L_21 - .L_20)
.L_20:
        /*0070*/ 	.word	0x00000000
        /*0074*/ 	.short	0x0008
        /*0076*/ 	.short	0x002c
        /*0078*/ 	.byte	0x00, 0xf0, 0x11, 0x00


	//----- nvinfo : EIATTR_KPARAM_INFO
	.align		4
.L_21:
        /*007c*/ 	.byte	0x04, 0x17
        /*007e*/ 	.short	(.L_23 - .L_22)
.L_22:
        /*0080*/ 	.word	0x00000000
        /*0084*/ 	.short	0x0007
        /*0086*/ 	.short	0x0028
        /*0088*/ 	.byte	0x00, 0xf0, 0x11, 0x00


	//----- nvinfo : EIATTR_KPARAM_INFO
	.align		4
.L_23:
        /*008c*/ 	.byte	0x04, 0x17
        /*008e*/ 	.short	(.L_25 - .L_24)
.L_24:
        /*0090*/ 	.word	0x00000000
        /*0094*/ 	.short	0x0006
        /*0096*/ 	.short	0x0024
        /*0098*/ 	.byte	0x00, 0xf0, 0x11, 0x00


	//----- nvinfo : EIATTR_KPARAM_INFO
	.align		4
.L_25:
        /*009c*/ 	.byte	0x04, 0x17
        /*009e*/ 	.short	(.L_27 - .L_26)
.L_26:
        /*00a0*/ 	.word	0x00000000
        /*00a4*/ 	.short	0x0005
        /*00a6*/ 	.short	0x0020
        /*00a8*/ 	.byte	0x00, 0xf0, 0x11, 0x00


	//----- nvinfo : EIATTR_KPARAM_INFO
	.align		4
.L_27:
        /*00ac*/ 	.byte	0x04, 0x17
        /*00ae*/ 	.short	(.L_29 - .L_28)
.L_28:
        /*00b0*/ 	.word	0x00000000
        /*00b4*/ 	.short	0x0004
        /*00b6*/ 	.short	0x001c
        /*00b8*/ 	.byte	0x00, 0xf0, 0x11, 0x00


	//----- nvinfo : EIATTR_KPARAM_INFO
	.align		4
.L_29:
        /*00bc*/ 	.byte	0x04, 0x17
        /*00be*/ 	.short	(.L_31 - .L_30)
.L_30:
        /*00c0*/ 	.word	0x00000000
        /*00c4*/ 	.short	0x0003
        /*00c6*/ 	.short	0x0018
        /*00c8*/ 	.byte	0x00, 0xf0, 0x11, 0x00


	//----- nvinfo : EIATTR_KPARAM_INFO
	.align		4
.L_31:
        /*00cc*/ 	.byte	0x04, 0x17
        /*00ce*/ 	.short	(.L_33 - .L_32)
.L_32:
        /*00d0*/ 	.word	0x00000000
        /*00d4*/ 	.short	0x0002
        /*00d6*/ 	.short	0x0010
        /*00d8*/ 	.byte	0x00, 0xf4, 0x21, 0x00


	//----- nvinfo : EIATTR_KPARAM_INFO
	.align		4
.L_33:
        /*00dc*/ 	.byte	0x04, 0x17
        /*00de*/ 	.short	(.L_35 - .L_34)
.L_34:
        /*00e0*/ 	.word	0x00000000
        /*00e4*/ 	.short	0x0001
        /*00e6*/ 	.short	0x0008
        /*00e8*/ 	.byte	0x00, 0xf4, 0x21, 0x00


	//----- nvinfo : EIATTR_KPARAM_INFO
	.align		4
.L_35:
        /*00ec*/ 	.byte	0x04, 0x17
        /*00ee*/ 	.short	(.L_37 - .L_36)
.L_36:
        /*00f0*/ 	.word	0x00000000
        /*00f4*/ 	.short	0x0000
        /*00f6*/ 	.short	0x0000
        /*00f8*/ 	.byte	0x00, 0xf4, 0x21, 0x00


	//----- nvinfo : EIATTR_MAXREG_COUNT
	.align		4
.L_37:
        /*00fc*/ 	.byte	0x03, 0x1b
        /*00fe*/ 	.short	0x00ff


	//----- nvinfo : EIATTR_NUM_BARRIERS
	.align		4
        /*0100*/ 	.byte	0x02, 0x4c
        /*0102*/ 	.byte	0x01
	.zero		1


	//----- nvinfo : EIATTR_ANNOTATIONS
	.align		4
        /*0104*/ 	.byte	0x04, 0x55
        /*0106*/ 	.short	(.L_39 - .L_38)


	//   ....[0]....
.L_38:
        /*0108*/ 	.word	0x00000001
        /*010c*/ 	.byte	0xf0, 0x07, 0x00, 0x00, 0x01, 0x00, 0x00, 0x00, 0x30, 0x08, 0x00, 0x00, 0x01, 0x00, 0x00, 0x00
        /* <DEDUP_REMOVED lines=1759> */
        /*6f0c*/ 	.byte	0xe0, 0x65, 0x03, 0x00, 0x01, 0x00, 0x00, 0x00, 0x00, 0x66, 0x03, 0x00


	//----- nvinfo : EIATTR_MERCURY_ISA_VERSION
	.align		4
.L_39:
        /*6f18*/ 	.byte	0x03, 0x5f
        /*6f1a*/ 	.short	0x0000


	//----- nvinfo : EIATTR_EXIT_INSTR_OFFSETS
	.align		4
        /*6f1c*/ 	.byte	0x04, 0x1c
        /*6f1e*/ 	.short	(.L_41 - .L_40)


	//   ....[0]....
.L_40:
        /*6f20*/ 	.word	0x00036940


	//   ....[1]....
        /*6f24*/ 	.word	0x00036960


	//----- nvinfo : EIATTR_REQNTID
	.align		4
.L_41:
        /*6f28*/ 	.byte	0x04, 0x10
        /*6f2a*/ 	.short	(.L_43 - .L_42)
.L_42:
        /*6f2c*/ 	.word	0x00000080
        /*6f30*/ 	.word	0x00000001
        /*6f34*/ 	.word	0x00000001
.L_43:


//--------------------- .nv.callgraph             --------------------------
	.section	.nv.callgraph,"",@"SHT_CUDA_CALLGRAPH"
	.align	4
	.sectionentsize	8
	.align		4
        /*0000*/ 	.word	0x00000000
	.align		4
        /*0004*/ 	.word	0xffffffff
	.align		4
        /*0008*/ 	.word	0x00000000
	.align		4
        /*000c*/ 	.word	0xfffffffe
	.align		4
        /*0010*/ 	.word	0x00000000
	.align		4
        /*0014*/ 	.word	0xfffffffd
	.align		4
        /*0018*/ 	.word	0x00000000
	.align		4
        /*001c*/ 	.word	0xfffffffc


//--------------------- .nv.rel.action            --------------------------
	.section	.nv.rel.action,"",@"SHT_CUDA_RELOCINFO"
	.align	8
	.sectionentsize	8
        /*0000*/ 	.byte	0x73, 0x00, 0x00, 0x00, 0x00, 0x00, 0x00, 0x00, 0x00, 0x00, 0x00, 0x11, 0x25, 0x00, 0x05, 0x36


//--------------------- .nv.constant0.matmul_kernel --------------------------
	.section	.nv.constant0.matmul_kernel,"a",@progbits
	.sectionflags	@""
	.align	4
.nv.constant0.matmul_kernel:
	.zero		432


//--------------------- .text.matmul_kernel       --------------------------
	.section	.text.matmul_kernel,"ax",@progbits
	.sectioninfo	@"SHI_REGISTERS=255"
	.align	128
        .global         matmul_kernel
        .type           matmul_kernel,@function
        .size           matmul_kernel,(.L_x_3 - matmul_kernel)
        .other          matmul_kernel,@"STO_CUDA_ENTRY STV_DEFAULT"
matmul_kernel:
.text.matmul_kernel:
[----:B------:R-:W-:Y:S02]  /*0000*/  IMAD.MOV.U32 R1, RZ, RZ, c[0x0][0x28] ;  /* 0x00000a00ff017624 */ /* 0x000fe400078e00ff */
[----:B------:R-:W-:Y:S01]  /*0010*/  IMAD.MOV.U32 R0, RZ, RZ, c[0x0][0x17c] ;  /* 0x00005f00ff007624 */ /* 0x000fe200078e00ff */
[----:B------:R-:W1:Y:S01]  /*0020*/  S2R R5, SR_CTAID.X ;  /* 0x0000000000057919 */ /* 0x000e620000002500 */
[----:B------:R-:W-:Y:S02]  /*0030*/  IABS R11, c[0x0][0x178] ;  /* 0x00005e00000b7a13 */ /* 0x000fe40000000000 */
[----:B------:R-:W-:Y:S01]  /*0040*/  IADD3 R1, R1, -0x10d8, RZ ;  /* 0xffffef2801017810 */ /* 0x000fe20007ffe0ff */
[----:B------:R-:W2:Y:S01]  /*0050*/  S2R R16, SR_TID.X ;  /* 0x0000000000107919 */ /* 0x000ea20000002100 */
[----:B------:R-:W-:Y:S01]  /*0060*/  IADD3 R0, R0, 0xff, RZ ;  /* 0x000000ff00007810 */ /* 0x000fe20007ffe0ff */
[----:B------:R-:W-:Y:S02]  /*0070*/  ULDC.64 UR12, c[0x0][0x118] ;  /* 0x00004600000c7ab9 */ /* 0x000fe40000000a00 */
[----:B------:R-:W-:Y:S01]  /*0080*/  ULDC.64 UR6, c[0x0][0x188] ;  /* 0x0000620000067ab9 */ /* 0x000fe20000000a00 */
[----:B------:R-:W-:-:S04]  /*0090*/  SHF.R.S32.HI R3, RZ, 0x1f, R0 ;  /* 0x0000001fff037819 */ /* 0x000fc80000011400 */
[----:B------:R-:W-:-:S04]  /*00a0*/  LEA.HI R3, R3, R0, RZ, 0x8 ;  /* 0x0000000003037211 */ /* 0x000fc800078f40ff */
[----:B------:R-:W-:-:S05]  /*00b0*/  SHF.R.S32.HI R3, RZ, 0x8, R3 ;  /* 0x00000008ff037819 */ /* 0x000fca0000011403 */
[----:B------:R-:W-:Y:S01]  /*00c0*/  IMAD.SHL.U32 R4, R3, 0x4, RZ ;  /* 0x0000000403047824 */ /* 0x000fe200078e00ff */
[----:B-1----:R-:W-:-:S04]  /*00d0*/  IABS R8, R5 ;  /* 0x0000000500087213 */ /* 0x002fc80000000000 */
[-C--:B------:R-:W-:Y:S02]  /*00e0*/  IABS R7, R4.reuse ;  /* 0x0000000400077213 */ /* 0x080fe40000000000 */
[----:B------:R-:W-:Y:S02]  /*00f0*/  IABS R10, R4 ;  /* 0x00000004000a7213 */ /* 0x000fe40000000000 */
[----:B------:R-:W1:Y:S01]  /*0100*/  I2F.RP R0, R7 ;  /* 0x0000000700007306 */ /* 0x000e620000209400 */
[--C-:B--2---:R-:W-:Y:S02]  /*0110*/  SHF.R.U32.HI R196, RZ, 0x6, R16.reuse ;  /* 0x00000006ffc47819 */ /* 0x104fe40000011610 */
[----:B------:R-:W-:Y:S02]  /*0120*/  SHF.R.S32.HI R197, RZ, 0x6, R16 ;  /* 0x00000006ffc57819 */ /* 0x000fe40000011410 */
[----:B------:R-:W-:Y:S02]  /*0130*/  SGXT.U32 R196, R196, 0x1 ;  /* 0x00000001c4c4781a */ /* 0x000fe40000000000 */
[----:B------:R-:W-:Y:S01]  /*0140*/  SGXT R197, R197, 0x1 ;  /* 0x00000001c5c5781a */ /* 0x000fe20000000200 */
[----:B-1----:R-:W1:Y:S02]  /*0150*/  MUFU.RCP R0, R0 ;  /* 0x0000000000007308 */ /* 0x002e640000001000 */
[----:B-1----:R-:W-:Y:S01]  /*0160*/  IADD3 R2, R0, 0xffffffe, RZ ;  /* 0x0ffffffe00027810 */ /* 0x002fe20007ffe0ff */
[----:B------:R-:W-:-:S05]  /*0170*/  IMAD.MOV R0, RZ, RZ, -R10 ;  /* 0x000000ffff007224 */ /* 0x000fca00078e0a0a */
[----:B------:R1:W2:Y:S02]  /*0180*/  F2I.FTZ.U32.TRUNC.NTZ R3, R2 ;  /* 0x0000000200037305 */ /* 0x0002a4000021f000 */
[----:B-1----:R-:W-:Y:S02]  /*0190*/  IMAD.MOV.U32 R2, RZ, RZ, RZ ;  /* 0x000000ffff027224 */ /* 0x002fe400078e00ff */
[----:B--2---:R-:W-:-:S04]  /*01a0*/  IMAD.MOV R6, RZ, RZ, -R3 ;  /* 0x000000ffff067224 */ /* 0x004fc800078e0a03 */
[----:B------:R-:W-:Y:S02]  /*01b0*/  IMAD R9, R6, R7, RZ ;  /* 0x0000000706097224 */ /* 0x000fe400078e02ff */
[----:B------:R-:W-:Y:S02]  /*01c0*/  IMAD.MOV.U32 R6, RZ, RZ, R8 ;  /* 0x000000ffff067224 */ /* 0x000fe400078e0008 */
[----:B------:R-:W-:Y:S01]  /*01d0*/  IMAD.HI.U32 R3, R3, R9, R2 ;  /* 0x0000000903037227 */ /* 0x000fe200078e0002 */
[----:B------:R-:W-:-:S05]  /*01e0*/  IABS R9, c[0x0][0x17c] ;  /* 0x00005f0000097a13 */ /* 0x000fca0000000000 */
[----:B------:R-:W-:-:S04]  /*01f0*/  IMAD.HI.U32 R3, R3, R6, RZ ;  /* 0x0000000603037227 */ /* 0x000fc800078e00ff */
[----:B------:R-:W-:-:S05]  /*0200*/  IMAD R0, R3, R0, R6 ;  /* 0x0000000003007224 */ /* 0x000fca00078e0206 */
[----:B------:R-:W-:-:S13]  /*0210*/  ISETP.GT.U32.AND P1, PT, R7, R0, PT ;  /* 0x000000000700720c */ /* 0x000fda0003f24070 */
[----:B------:R-:W-:Y:S01]  /*0220*/  @!P1 IMAD.IADD R0, R0, 0x1, -R7 ;  /* 0x0000000100009824 */ /* 0x000fe200078e0a07 */
[----:B------:R-:W-:Y:S02]  /*0230*/  @!P1 IADD3 R3, R3, 0x1, RZ ;  /* 0x0000000103039810 */ /* 0x000fe40007ffe0ff */
[----:B------:R-:W-:Y:S02]  /*0240*/  ISETP.NE.AND P1, PT, R4, RZ, PT ;  /* 0x000000ff0400720c */ /* 0x000fe40003f25270 */
[----:B------:R-:W-:Y:S02]  /*0250*/  ISETP.GE.U32.AND P0, PT, R0, R7, PT ;  /* 0x000000070000720c */ /* 0x000fe40003f06070 */
[----:B------:R-:W-:-:S04]  /*0260*/  LOP3.LUT R0, R5, R4, RZ, 0x3c, !PT ;  /* 0x0000000405007212 */ /* 0x000fc800078e3cff */
[----:B------:R-:W-:Y:S01]  /*0270*/  ISETP.GE.AND P2, PT, R0, RZ, PT ;  /* 0x000000ff0000720c */ /* 0x000fe20003f46270 */
[----:B------:R-:W-:-:S05]  /*0280*/  IMAD.MOV.U32 R0, RZ, RZ, c[0x0][0x178] ;  /* 0x00005e00ff007624 */ /* 0x000fca00078e00ff */
[----:B------:R-:W-:Y:S02]  /*0290*/  IADD3 R0, R0, 0x3f, RZ ;  /* 0x0000003f00007810 */ /* 0x000fe40007ffe0ff */
[----:B------:R-:W-:-:S05]  /*02a0*/  @P0 IADD3 R3, R3, 0x1, RZ ;  /* 0x0000000103030810 */ /* 0x000fca0007ffe0ff */
[----:B------:R-:W-:Y:S01]  /*02b0*/  IMAD.MOV.U32 R2, RZ, RZ, R3 ;  /* 0x000000ffff027224 */ /* 0x000fe200078e0003 */
[----:B------:R-:W-:-:S03]  /*02c0*/  SHF.R.S32.HI R3, RZ, 0x1f, R0 ;  /* 0x0000001fff037819 */ /* 0x000fc60000011400 */
[----:B------:R-:W-:Y:S01]  /*02d0*/  @!P2 IMAD.MOV R2, RZ, RZ, -R2 ;  /* 0x000000ffff02a224 */ /* 0x000fe200078e0a02 */
[----:B------:R-:W-:Y:S02]  /*02e0*/  @!P1 LOP3.LUT R2, RZ, R4, RZ, 0x33, !PT ;  /* 0x00000004ff029212 */ /* 0x000fe400078e33ff */
[----:B------:R-:W-:-:S03]  /*02f0*/  LEA.HI R3, R3, R0, RZ, 0x6 ;  /* 0x0000000003037211 */ /* 0x000fc600078f30ff */
[----:B------:R-:W-:Y:S02]  /*0300*/  IMAD.SHL.U32 R12, R2, 0x4, RZ ;  /* 0x00000004020c7824 */ /* 0x000fe400078e00ff */
[----:B------:R-:W-:-:S03]  /*0310*/  IMAD.MOV R2, RZ, RZ, -R2 ;  /* 0x000000ffff027224 */ /* 0x000fc600078e0a02 */
[----:B------:R-:W-:Y:S01]  /*0320*/  LEA.HI.SX32 R3, R3, -R12, 0x1a ;  /* 0x8000000c03037211 */ /* 0x000fe200078fd2ff */
[----:B------:R-:W-:Y:S02]  /*0330*/  IMAD R14, R4, R2, R5 ;  /* 0x00000002040e7224 */ /* 0x000fe400078e0205 */
[----:B------:R-:W-:Y:S01]  /*0340*/  IMAD.MOV.U32 R2, RZ, RZ, RZ ;  /* 0x000000ffff027224 */ /* 0x000fe200078e00ff */
[----:B------:R-:W-:Y:S02]  /*0350*/  IMNMX R13, R3, 0x4, PT ;  /* 0x00000004030d7817 */ /* 0x000fe40003800200 */
[----:B------:R-:W-:Y:S02]  /*0360*/  IABS R4, R14 ;  /* 0x0000000e00047213 */ /* 0x000fe40000000000 */
[----:B------:R-:W-:-:S04]  /*0370*/  IABS R7, R13 ;  /* 0x0000000d00077213 */ /* 0x000fc80000000000 */
[----:B------:R-:W1:Y:S08]  /*0380*/  I2F.RP R0, R7 ;  /* 0x0000000700007306 */ /* 0x000e700000209400 */
[----:B-1----:R-:W1:Y:S02]  /*0390*/  MUFU.RCP R0, R0 ;  /* 0x0000000000007308 */ /* 0x002e640000001000 */
[----:B-1----:R-:W-:-:S06]  /*03a0*/  IADD3 R3, R0, 0xffffffe, RZ ;  /* 0x0ffffffe00037810 */ /* 0x002fcc0007ffe0ff */
[----:B------:R-:W1:Y:S02]  /*03b0*/  F2I.FTZ.U32.TRUNC.NTZ R3, R3 ;  /* 0x0000000300037305 */ /* 0x000e64000021f000 */
[----:B-1----:R-:W-:-:S04]  /*03c0*/  IMAD.MOV R6, RZ, RZ, -R3 ;  /* 0x000000ffff067224 */ /* 0x002fc800078e0a03 */
[----:B------:R-:W-:Y:S01]  /*03d0*/  IMAD R5, R6, R7, RZ ;  /* 0x0000000706057224 */ /* 0x000fe200078e02ff */
[----:B------:R-:W-:-:S03]  /*03e0*/  IABS R6, R13 ;  /* 0x0000000d00067213 */ /* 0x000fc60000000000 */
[----:B------:R-:W-:-:S04]  /*03f0*/  IMAD.HI.U32 R2, R3, R5, R2 ;  /* 0x0000000503027227 */ /* 0x000fc800078e0002 */
[----:B------:R-:W-:Y:S02]  /*0400*/  IMAD.MOV.U32 R3, RZ, RZ, R4 ;  /* 0x000000ffff037224 */ /* 0x000fe400078e0004 */
[----:B------:R-:W-:Y:S02]  /*0410*/  IMAD.MOV R0, RZ, RZ, -R6 ;  /* 0x000000ffff007224 */ /* 0x000fe400078e0a06 */
[----:B------:R-:W-:Y:S01]  /*0420*/  IMAD.HI.U32 R2, R2, R3, RZ ;  /* 0x0000000302027227 */ /* 0x000fe200078e00ff */
[----:B------:R-:W1:Y:S03]  /*0430*/  I2F.RP R6, R9 ;  /* 0x0000000900067306 */ /* 0x000e660000209400 */
[----:B------:R-:W-:-:S05]  /*0440*/  IMAD R0, R2, R0, R3 ;  /* 0x0000000002007224 */ /* 0x000fca00078e0203 */
[----:B------:R-:W-:Y:S01]  /*0450*/  ISETP.GT.U32.AND P1, PT, R7, R0, PT ;  /* 0x000000000700720c */ /* 0x000fe20003f24070 */
[----:B------:R-:W2:Y:S08]  /*0460*/  I2F.RP R3, R11 ;  /* 0x0000000b00037306 */ /* 0x000eb00000209400 */
[----:B-1----:R-:W1:Y:S04]  /*0470*/  MUFU.RCP R6, R6 ;  /* 0x0000000600067308 */ /* 0x002e680000001000 */
[----:B------:R-:W-:Y:S01]  /*0480*/  @!P1 IMAD.IADD R0, R0, 0x1, -R7 ;  /* 0x0000000100009824 */ /* 0x000fe200078e0a07 */
[----:B------:R-:W-:-:S02]  /*0490*/  @!P1 IADD3 R2, R2, 0x1, RZ ;  /* 0x0000000102029810 */ /* 0x000fc40007ffe0ff */
[----:B------:R-:W-:Y:S01]  /*04a0*/  ISETP.NE.AND P1, PT, R13, RZ, PT ;  /* 0x000000ff0d00720c */ /* 0x000fe20003f25270 */
[----:B--2---:R-:W2:Y:S01]  /*04b0*/  MUFU.RCP R3, R3 ;  /* 0x0000000300037308 */ /* 0x004ea20000001000 */
[----:B------:R-:W-:Y:S02]  /*04c0*/  ISETP.GE.U32.AND P0, PT, R0, R7, PT ;  /* 0x000000070000720c */ /* 0x000fe40003f06070 */
[----:B------:R-:W-:-:S04]  /*04d0*/  LOP3.LUT R0, R14, R13, RZ, 0x3c, !PT ;  /* 0x0000000d0e007212 */ /* 0x000fc800078e3cff */
[----:B------:R-:W-:Y:S02]  /*04e0*/  ISETP.GE.AND P2, PT, R0, RZ, PT ;  /* 0x000000ff0000720c */ /* 0x000fe40003f46270 */
[----:B-1----:R-:W-:-:S04]  /*04f0*/  IADD3 R4, R6, 0xffffffe, RZ ;  /* 0x0ffffffe06047810 */ /* 0x002fc80007ffe0ff */
[----:B------:R1:W3:Y:S01]  /*0500*/  F2I.FTZ.U32.TRUNC.NTZ R5, R4 ;  /* 0x0000000400057305 */ /* 0x0002e2000021f000 */
[----:B------:R-:W-:-:S05]  /*0510*/  @P0 IADD3 R2, R2, 0x1, RZ ;  /* 0x0000000102020810 */ /* 0x000fca0007ffe0ff */
[----:B------:R-:W-:Y:S01]  /*0520*/  IMAD.MOV.U32 R0, RZ, RZ, R2 ;  /* 0x000000ffff007224 */ /* 0x000fe200078e0002 */
[----:B--2---:R-:W-:Y:S01]  /*0530*/  IADD3 R2, R3, 0xffffffe, RZ ;  /* 0x0ffffffe03027810 */ /* 0x004fe20007ffe0ff */
[----:B-1----:R-:W-:Y:S02]  /*0540*/  IMAD.MOV.U32 R4, RZ, RZ, RZ ;  /* 0x000000ffff047224 */ /* 0x002fe400078e00ff */
[----:B------:R-:W-:Y:S01]  /*0550*/  @!P2 IMAD.MOV R0, RZ, RZ, -R0 ;  /* 0x000000ffff00a224 */ /* 0x000fe200078e0a00 */
[----:B------:R-:W-:Y:S01]  /*0560*/  @!P1 LOP3.LUT R0, RZ, R13, RZ, 0x33, !PT ;  /* 0x0000000dff009212 */ /* 0x000fe200078e33ff */
[----:B------:R-:W1:Y:S01]  /*0570*/  F2I.FTZ.U32.TRUNC.NTZ R3, R2 ;  /* 0x0000000200037305 */ /* 0x000e62000021f000 */
[----:B------:R-:W-:Y:S01]  /*0580*/  ISETP.GE.AND P1, PT, R196, c[0x0][0x180], PT ;  /* 0x00006000c4007a0c */ /* 0x000fe20003f26270 */
[----:B---3--:R-:W-:Y:S02]  /*0590*/  IMAD.MOV R6, RZ, RZ, -R5 ;  /* 0x000000ffff067224 */ /* 0x008fe400078e0a05 */
[----:B------:R-:W-:-:S02]  /*05a0*/  IMAD.SHL.U32 R195, R0, 0x100, RZ ;  /* 0x0000010000c37824 */ /* 0x000fc400078e00ff */
[----:B------:R-:W-:Y:S02]  /*05b0*/  IMAD R7, R6, R9, RZ ;  /* 0x0000000906077224 */ /* 0x000fe400078e02ff */
[----:B------:R-:W-:Y:S01]  /*05c0*/  IMAD.MOV R0, RZ, RZ, -R0 ;  /* 0x000000ffff007224 */ /* 0x000fe200078e0a00 */
[----:B------:R-:W-:Y:S01]  /*05d0*/  IADD3 R15, R195, 0xff, RZ ;  /* 0x000000ffc30f7810 */ /* 0x000fe20007ffe0ff */
[----:B------:R-:W-:Y:S01]  /*05e0*/  IMAD.HI.U32 R8, R5, R7, R4 ;  /* 0x0000000705087227 */ /* 0x000fe200078e0004 */
[----:B------:R-:W-:Y:S02]  /*05f0*/  IADD3 R19, R195, 0x8, RZ ;  /* 0x00000008c3137810 */ /* 0x000fe40007ffe0ff */
[----:B------:R-:W-:Y:S01]  /*0600*/  IABS R10, R15 ;  /* 0x0000000f000a7213 */ /* 0x000fe20000000000 */
[----:B------:R-:W-:Y:S01]  /*0610*/  IMAD R0, R13, R0, R14 ;  /* 0x000000000d007224 */ /* 0x000fe200078e020e */
[----:B------:R-:W-:Y:S01]  /*0620*/  IADD3 R21, R195, 0x9, RZ ;  /* 0x00000009c3157810 */ /* 0x000fe20007ffe0ff */
[----:B-1----:R-:W-:Y:S01]  /*0630*/  IMAD.MOV R4, RZ, RZ, -R3 ;  /* 0x000000ffff047224 */ /* 0x002fe200078e0a03 */
[----:B------:R-:W-:Y:S01]  /*0640*/  IABS R20, R19 ;  /* 0x0000001300147213 */ /* 0x000fe20000000000 */
[----:B------:R-:W-:Y:S01]  /*0650*/  IMAD.HI.U32 R2, R8, R10, RZ ;  /* 0x0000000a08027227 */ /* 0x000fe200078e00ff */
[----:B------:R-:W-:-:S02]  /*0660*/  IABS R22, R21 ;  /* 0x0000001500167213 */ /* 0x000fc40000000000 */
[C---:B------:R-:W-:Y:S01]  /*0670*/  IADD3 R25, R195.reuse, 0xb, RZ ;  /* 0x0000000bc3197810 */ /* 0x040fe20007ffe0ff */
[----:B------:R-:W-:Y:S01]  /*0680*/  IMAD R5, R4, R11, RZ ;  /* 0x0000000b04057224 */ /* 0x000fe200078e02ff */
[C---:B------:R-:W-:Y:S01]  /*0690*/  IADD3 R26, R195.reuse, 0xc, RZ ;  /* 0x0000000cc31a7810 */ /* 0x040fe20007ffe0ff */
[----:B------:R-:W-:Y:S01]  /*06a0*/  IMAD.MOV R4, RZ, RZ, -R2 ;  /* 0x000000ffff047224 */ /* 0x000fe200078e0a02 */
[C---:B------:R-:W-:Y:S01]  /*06b0*/  IADD3 R27, R195.reuse, 0x15, RZ ;  /* 0x00000015c31b7810 */ /* 0x040fe20007ffe0ff */
[----:B------:R-:W-:Y:S01]  /*06c0*/  IMAD.MOV.U32 R2, RZ, RZ, RZ ;  /* 0x000000ffff027224 */ /* 0x000fe200078e00ff */
[----:B------:R-:W-:Y:S01]  /*06d0*/  IADD3 R28, R195, 0x16, RZ ;  /* 0x00000016c31c7810 */ /* 0x000fe20007ffe0ff */
[----:B------:R-:W-:Y:S01]  /*06e0*/  IMAD R10, R9, R4, R10 ;  /* 0x00000004090a7224 */ /* 0x000fe200078e020a */
[----:B------:R-:W-:Y:S01]  /*06f0*/  IADD3 R29, R195, 0x17, RZ ;  /* 0x00000017c31d7810 */ /* 0x000fe20007ffe0ff */
[----:B------:R-:W-:Y:S01]  /*0700*/  IMAD.HI.U32 R2, R3, R5, R2 ;  /* 0x0000000503027227 */ /* 0x000fe200078e0002 */
[----:B------:R-:W-:-:S02]  /*0710*/  LOP3.LUT R3, R16, 0x3f, RZ, 0xc0, !PT ;  /* 0x0000003f10037812 */ /* 0x000fc400078ec0ff */
[C---:B------:R-:W-:Y:S01]  /*0720*/  IADD3 R30, R195.reuse, 0x18, RZ ;  /* 0x00000018c31e7810 */ /* 0x040fe20007ffe0ff */
[----:B------:R-:W-:Y:S01]  /*0730*/  IMAD.MOV.U32 R4, RZ, RZ, 0x7f ;  /* 0x0000007fff047424 */ /* 0x000fe200078e00ff */
[C---:B------:R-:W-:Y:S01]  /*0740*/  IADD3 R36, R195.reuse, 0x1f, RZ ;  /* 0x0000001fc3247810 */ /* 0x040fe20007ffe0ff */
[----:B------:R-:W-:Y:S01]  /*0750*/  IMAD.IADD R0, R12, 0x1, R0 ;  /* 0x000000010c007824 */ /* 0x000fe200078e0200 */
[----:B------:R-:W-:Y:S01]  /*0760*/  IADD3 R12, R195, 0x1, RZ ;  /* 0x00000001c30c7810 */ /* 0x000fe20007ffe0ff */
[----:B------:R-:W-:Y:S01]  /*0770*/  IMAD.SHL.U32 R6, R3, 0x4, RZ ;  /* 0x0000000403067824 */ /* 0x000fe200078e00ff */
[----:B------:R-:W-:Y:S01]  /*0780*/  IADD3 R17, R4, c[0x0][0x180], RZ ;  /* 0x0000600004117a10 */ /* 0x000fe20007ffe0ff */
[----:B------:R-:W-:Y:S01]  /*0790*/  IMAD R18, R0, 0x40, R3 ;  /* 0x0000004000127824 */ /* 0x000fe200078e0203 */
[----:B------:R-:W-:Y:S02]  /*07a0*/  IABS R7, R12 ;  /* 0x0000000c00077213 */ /* 0x000fe40000000000 */
[----:B------:R-:W-:-:S02]  /*07b0*/  ISETP.GT.AND P0, PT, R17, 0x7f, PT ;  /* 0x0000007f1100780c */ /* 0x000fc40003f04270 */
[----:B------:R-:W-:Y:S01]  /*07c0*/  IABS R5, R18 ;  /* 0x0000001200057213 */ /* 0x000fe20000000000 */
[----:B------:R-:W-:Y:S01]  /*07d0*/  IMAD.HI.U32 R4, R8, R7, RZ ;  /* 0x0000000708047227 */ /* 0x000fe200078e00ff */
[----:B------:R-:W-:Y:S01]  /*07e0*/  SEL R0, RZ, 0x4, !P0 ;  /* 0x00000004ff007807 */ /* 0x000fe20004000000 */
[----:B------:R1:W-:Y:S01]  /*07f0*/  STL [R1+0xbb8], R18 ;  /* 0x000bb81201007387 */ /* 0x0003e20000100800 */
[----:B------:R-:W-:Y:S01]  /*0800*/  ISETP.GT.U32.AND P0, PT, R9, R10, PT ;  /* 0x0000000a0900720c */ /* 0x000fe20003f04070 */
[----:B------:R-:W-:Y:S01]  /*0810*/  IMAD.HI.U32 R2, R2, R5, RZ ;  /* 0x0000000502027227 */ /* 0x000fe200078e00ff */
[----:B------:R-:W-:Y:S01]  /*0820*/  SEL R3, R0, RZ, !P1 ;  /* 0x000000ff00037207 */ /* 0x000fe20004800000 */
[----:B------:R-:W-:Y:S01]  /*0830*/  STL [R1+0xee8], R0 ;  /* 0x000ee80001007387 */ /* 0x000fe20000100800 */
[----:B------:R-:W-:Y:S01]  /*0840*/  IADD3 R17, R195, 0x4, RZ ;  /* 0x00000004c3117810 */ /* 0x000fe20007ffe0ff */
[----:B------:R-:W-:Y:S01]  /*0850*/  IMAD.MOV R2, RZ, RZ, -R2 ;  /* 0x000000ffff027224 */ /* 0x000fe200078e0a02 */
[----:B------:R-:W-:Y:S01]  /*0860*/  ISETP.NE.U32.AND P2, PT, R3, RZ, PT ;  /* 0x000000ff0300720c */ /* 0x000fe20003f45070 */
[----:B------:R-:W-:Y:S01]  /*0870*/  IMAD.MOV R4, RZ, RZ, -R4 ;  /* 0x000000ffff047224 */ /* 0x000fe200078e0a04 */
[----:B------:R-:W-:Y:S01]  /*0880*/  IADD3 R3, R195, 0x2, RZ ;  /* 0x00000002c3037810 */ /* 0x000fe20007ffe0ff */
[----:B------:R-:W-:Y:S01]  /*0890*/  IMAD R2, R11, R2, R5 ;  /* 0x000000020b027224 */ /* 0x000fe200078e0205 */
[----:B------:R-:W-:Y:S01]  /*08a0*/  LOP3.LUT R197, R6, 0x120, R197, 0x78, !PT ;  /* 0x0000012006c57812 */ /* 0x000fe200078e78c5 */
[----:B------:R-:W-:Y:S01]  /*08b0*/  IMAD R4, R9, R4, R7 ;  /* 0x0000000409047224 */ /* 0x000fe200078e0207 */
[----:B------:R-:W-:Y:S01]  /*08c0*/  IABS R7, R3 ;  /* 0x0000000300077213 */ /* 0x000fe20000000000 */
[----:B------:R-:W-:Y:S01]  /*08d0*/  @!P0 IMAD.IADD R10, R10, 0x1, -R9 ;  /* 0x000000010a0a8824 */ /* 0x000fe200078e0a09 */
[----:B------:R-:W-:Y:S01]  /*08e0*/  ISETP.GT.U32.AND P1, PT, R11, R2, PT ;  /* 0x000000020b00720c */ /* 0x000fe20003f24070 */
[----:B------:R-:W-:Y:S01]  /*08f0*/  STL [R1+0xee4], R197 ;  /* 0x000ee4c501007387 */ /* 0x000fe20000100800 */
[----:B------:R-:W-:-:S02]  /*0900*/  ISETP.GT.U32.AND P5, PT, R9, R4, PT ;  /* 0x000000040900720c */ /* 0x000fc40003fa4070 */
[----:B------:R-:W-:Y:S02]  /*0910*/  ISETP.GT.U32.AND P3, PT, R9, R10, PT ;  /* 0x0000000a0900720c */ /* 0x000fe40003f64070 */
[----:B------:R-:W-:Y:S02]  /*0920*/  ISETP.GE.AND P0, PT, R15, RZ, PT ;  /* 0x000000ff0f00720c */ /* 0x000fe40003f06270 */
[----:B------:R-:W-:Y:S02]  /*0930*/  IABS R15, R17 ;  /* 0x00000011000f7213 */ /* 0x000fe40000000000 */
[----:B------:R-:W-:Y:S01]  /*0940*/  ISETP.GE.AND P4, PT, R3, RZ, PT ;  /* 0x000000ff0300720c */ /* 0x000fe20003f86270 */
[----:B------:R-:W-:Y:S01]  /*0950*/  IMAD.HI.U32 R3, R8, R7, RZ ;  /* 0x0000000708037227 */ /* 0x000fe200078e00ff */
[----:B------:R-:W-:Y:S02]  /*0960*/  ISETP.GE.AND P6, PT, R12, RZ, PT ;  /* 0x000000ff0c00720c */ /* 0x000fe40003fc6270 */
[----:B------:R-:W-:Y:S01]  /*0970*/  IADD3 R5, R195, 0x3, RZ ;  /* 0x00000003c3057810 */ /* 0x000fe20007ffe0ff */
[----:B------:R-:W-:Y:S01]  /*0980*/  @!P1 IMAD.IADD R2, R2, 0x1, -R11 ;  /* 0x0000000102029824 */ /* 0x000fe200078e0a0b */
[----:B------:R-:W-:Y:S01]  /*0990*/  IABS R31, R36 ;  /* 0x00000024001f7213 */ /* 0x000fe20000000000 */
[----:B------:R-:W-:Y:S01]  /*09a0*/  @!P3 IMAD.IADD R10, R10, 0x1, -R9 ;  /* 0x000000010a0ab824 */ /* 0x000fe200078e0a09 */
[----:B------:R-:W-:Y:S01]  /*09b0*/  IABS R13, R5 ;  /* 0x00000005000d7213 */ /* 0x000fe20000000000 */
[----:B------:R-:W-:Y:S01]  /*09c0*/  IMAD.HI.U32 R6, R8, R15, RZ ;  /* 0x0000000f08067227 */ /* 0x000fe200078e00ff */
[----:B------:R-:W-:-:S02]  /*09d0*/  ISETP.GT.U32.AND P3, PT, R11, R2, PT ;  /* 0x000000020b00720c */ /* 0x000fc40003f64070 */
[----:B------:R-:W-:Y:S01]  /*09e0*/  ISETP.GE.AND P1, PT, R5, RZ, PT ;  /* 0x000000ff0500720c */ /* 0x000fe20003f26270 */
[----:B------:R-:W-:Y:S01]  /*09f0*/  IMAD.MOV R12, RZ, RZ, -R3 ;  /* 0x000000ffff0c7224 */ /* 0x000fe200078e0a03 */
[C---:B------:R-:W-:Y:S01]  /*0a00*/  IADD3 R3, R195.reuse, 0x5, RZ ;  /* 0x00000005c3037810 */ /* 0x040fe20007ffe0ff */
[----:B------:R-:W-:Y:S01]  /*0a10*/  IMAD.MOV R16, RZ, RZ, -R6 ;  /* 0x000000ffff107224 */ /* 0x000fe200078e0a06 */
[C---:B------:R-:W-:Y:S01]  /*0a20*/  IADD3 R37, R195.reuse, 0x21, RZ ;  /* 0x00000021c3257810 */ /* 0x040fe20007ffe0ff */
[----:B------:R-:W-:Y:S01]  /*0a30*/  @!P5 IMAD.IADD R4, R4, 0x1, -R9 ;  /* 0x000000010404d824 */ /* 0x000fe200078e0a09 */
[----:B------:R-:W-:Y:S01]  /*0a40*/  IADD3 R38, R195, 0x22, RZ ;  /* 0x00000022c3267810 */ /* 0x000fe20007ffe0ff */
[C---:B------:R-:W-:Y:S01]  /*0a50*/  IMAD R6, R9.reuse, R12, R7 ;  /* 0x0000000c09067224 */ /* 0x040fe200078e0207 */
[----:B------:R-:W-:Y:S01]  /*0a60*/  IABS R33, R37 ;  /* 0x0000002500217213 */ /* 0x000fe20000000000 */
[----:B------:R-:W-:Y:S01]  /*0a70*/  IMAD.HI.U32 R5, R8, R13, RZ ;  /* 0x0000000d08057227 */ /* 0x000fe200078e00ff */
[----:B------:R-:W-:-:S02]  /*0a80*/  ISETP.GT.U32.AND P5, PT, R9, R4, PT ;  /* 0x000000040900720c */ /* 0x000fc40003fa4070 */
[----:B------:R-:W-:Y:S01]  /*0a90*/  IADD3 R39, R195, 0x23, RZ ;  /* 0x00000023c3277810 */ /* 0x000fe20007ffe0ff */
[----:B------:R-:W-:Y:S01]  /*0aa0*/  @!P3 IMAD.IADD R2, R2, 0x1, -R11 ;  /* 0x000000010202b824 */ /* 0x000fe200078e0a0b */
[----:B------:R-:W-:Y:S01]  /*0ab0*/  ISETP.GT.U32.AND P3, PT, R9, R6, PT ;  /* 0x000000060900720c */ /* 0x000fe20003f64070 */
[----:B------:R-:W-:Y:S01]  /*0ac0*/  IMAD.MOV R14, RZ, RZ, -R5 ;  /* 0x000000ffff0e7224 */ /* 0x000fe200078e0a05 */
[----:B------:R-:W-:Y:S01]  /*0ad0*/  IABS R11, R3 ;  /* 0x00000003000b7213 */ /* 0x000fe20000000000 */
[----:B------:R-:W-:Y:S01]  /*0ae0*/  @!P0 IMAD.MOV R10, RZ, RZ, -R10 ;  /* 0x000000ffff0a8224 */ /* 0x000fe200078e0a0a */
[----:B------:R-:W-:Y:S01]  /*0af0*/  ISETP.GE.AND P0, PT, R17, RZ, PT ;  /* 0x000000ff1100720c */ /* 0x000fe20003f06270 */
[----:B------:R-:W-:Y:S01]  /*0b00*/  IMAD R12, R9, R14, R13 ;  /* 0x0000000e090c7224 */ /* 0x000fe200078e020d */
[----:B------:R-:W-:Y:S01]  /*0b10*/  IADD3 R17, R195, 0x7, RZ ;  /* 0x00000007c3117810 */ /* 0x000fe20007ffe0ff */
[----:B------:R-:W-:Y:S01]  /*0b20*/  IMAD R14, R9, R16, R15 ;  /* 0x00000010090e7224 */ /* 0x000fe200078e020f */
[----:B------:R-:W-:Y:S01]  /*0b30*/  IADD3 R15, R195, 0x6, RZ ;  /* 0x00000006c30f7810 */ /* 0x000fe20007ffe0ff */
[--C-:B------:R-:W-:Y:S01]  /*0b40*/  @!P5 IMAD.IADD R4, R4, 0x1, -R9.reuse ;  /* 0x000000010404d824 */ /* 0x100fe200078e0a09 */
[----:B------:R-:W-:Y:S01]  /*0b50*/  ISETP.GE.AND P5, PT, R3, RZ, PT ;  /* 0x000000ff0300720c */ /* 0x000fe20003fa6270 */
[----:B------:R-:W-:Y:S01]  /*0b60*/  IMAD.HI.U32 R3, R8, R11, RZ ;  /* 0x0000000b08037227 */ /* 0x000fe200078e00ff */
[----:B------:R-:W-:Y:S01]  /*0b70*/  IABS R16, R15 ;  /* 0x0000000f00107213 */ /* 0x000fe20000000000 */
[----:B------:R-:W-:Y:S01]  /*0b80*/  STL [R1+0xeec], R10 ;  /* 0x000eec0a01007387 */ /* 0x000fe20000100800 */
[----:B-1----:R-:W-:Y:S01]  /*0b90*/  IABS R18, R17 ;  /* 0x0000001100127213 */ /* 0x002fe20000000000 */
[----:B------:R-:W-:Y:S01]  /*0ba0*/  @!P3 IMAD.IADD R6, R6, 0x1, -R9 ;  /* 0x000000010606b824 */ /* 0x000fe200078e0a09 */
[----:B------:R-:W-:Y:S01]  /*0bb0*/  IABS R13, R26 ;  /* 0x0000001a000d7213 */ /* 0x000fe20000000000 */
[----:B------:R-:W-:Y:S01]  /*0bc0*/  IMAD.MOV.U32 R23, RZ, RZ, R4 ;  /* 0x000000ffff177224 */ /* 0x000fe200078e0004 */
[----:B------:R-:W-:Y:S01]  /*0bd0*/  STL [R1+0xec8], R2 ;  /* 0x000ec80201007387 */ /* 0x000fe20000100800 */
[----:B------:R-:W-:Y:S01]  /*0be0*/  IMAD.MOV R4, RZ, RZ, -R3 ;  /* 0x000000ffff047224 */ /* 0x000fe200078e0a03 */
[C---:B------:R-:W-:Y:S01]  /*0bf0*/  ISETP.GT.U32.AND P3, PT, R9.reuse, R6, PT ;  /* 0x000000060900720c */ /* 0x040fe20003f64070 */
[----:B------:R-:W-:Y:S01]  /*0c00*/  @!P6 IMAD.MOV R23, RZ, RZ, -R23 ;  /* 0x000000ffff17e224 */ /* 0x000fe200078e0a17 */
[C---:B------:R-:W-:Y:S01]  /*0c10*/  ISETP.GT.U32.AND P6, PT, R9.reuse, R12, PT ;  /* 0x0000000c0900720c */ /* 0x040fe20003fc4070 */
[----:B------:R-:W-:Y:S01]  /*0c20*/  IMAD R4, R9, R4, R11 ;  /* 0x0000000409047224 */ /* 0x000fe200078e020b */
[----:B------:R-:W-:Y:S01]  /*0c30*/  IABS R34, R38 ;  /* 0x0000002600227213 */ /* 0x000fe20000000000 */
[----:B------:R-:W-:Y:S01]  /*0c40*/  IMAD.HI.U32 R3, R8, R16, RZ ;  /* 0x0000001008037227 */ /* 0x000fe200078e00ff */
[----:B------:R1:W-:Y:S01]  /*0c50*/  STL [R1+0x24], R23 ;  /* 0x0000241701007387 */ /* 0x0003e20000100800 */
[----:B------:R-:W-:-:S02]  /*0c60*/  IABS R35, R39 ;  /* 0x0000002700237213 */ /* 0x000fc40000000000 */
[----:B------:R-:W-:Y:S01]  /*0c70*/  IMAD.HI.U32 R7, R8, R20, RZ ;  /* 0x0000001408077227 */ /* 0x000fe200078e00ff */
[C---:B------:R-:W-:Y:S02]  /*0c80*/  IADD3 R43, R195.reuse, 0x27, RZ ;  /* 0x00000027c32b7810 */ /* 0x040fe40007ffe0ff */
[----:B------:R-:W-:Y:S01]  /*0c90*/  IADD3 R45, R195, 0x28, RZ ;  /* 0x00000028c32d7810 */ /* 0x000fe20007ffe0ff */
[--C-:B------:R-:W-:Y:S01]  /*0ca0*/  @!P3 IMAD.IADD R6, R6, 0x1, -R9.reuse ;  /* 0x000000010606b824 */ /* 0x100fe200078e0a09 */
[----:B------:R-:W-:Y:S01]  /*0cb0*/  ISETP.GT.U32.AND P3, PT, R9, R14, PT ;  /* 0x0000000e0900720c */ /* 0x000fe20003f64070 */
[----:B------:R-:W-:Y:S01]  /*0cc0*/  @!P6 IMAD.IADD R12, R12, 0x1, -R9 ;  /* 0x000000010c0ce824 */ /* 0x000fe200078e0a09 */
[----:B-1----:R-:W-:Y:S01]  /*0cd0*/  IADD3 R23, R195, 0xa, RZ ;  /* 0x0000000ac3177810 */ /* 0x002fe20007ffe0ff */
[C---:B------:R-:W-:Y:S01]  /*0ce0*/  IMAD.HI.U32 R11, R8.reuse, R22, RZ ;  /* 0x00000016080b7227 */ /* 0x040fe200078e00ff */
[----:B------:R-:W-:Y:S02]  /*0cf0*/  IABS R40, R45 ;  /* 0x0000002d00287213 */ /* 0x000fe40000000000 */
[----:B------:R-:W-:Y:S01]  /*0d00*/  ISETP.GT.U32.AND P6, PT, R9, R12, PT ;  /* 0x0000000c0900720c */ /* 0x000fe20003fc4070 */
[----:B------:R-:W-:Y:S01]  /*0d10*/  IMAD.MOV R3, RZ, RZ, -R3 ;  /* 0x000000ffff037224 */ /* 0x000fe200078e0a03 */
[C---:B------:R-:W-:Y:S01]  /*0d20*/  IADD3 R46, R195.reuse, 0x2c, RZ ;  /* 0x0000002cc32e7810 */ /* 0x040fe20007ffe0ff */
[----:B------:R-:W-:Y:S01]  /*0d30*/  IMAD.MOV R7, RZ, RZ, -R7 ;  /* 0x000000ffff077224 */ /* 0x000fe200078e0a07 */
[----:B------:R-:W-:Y:S01]  /*0d40*/  IADD3 R47, R195, 0x2d, RZ ;  /* 0x0000002dc32f7810 */ /* 0x000fe20007ffe0ff */
[----:B------:R-:W-:Y:S01]  /*0d50*/  IMAD.HI.U32 R5, R8, R18, RZ ;  /* 0x0000001208057227 */ /* 0x000fe200078e00ff */
[----:B------:R-:W-:-:S02]  /*0d60*/  IABS R44, R46 ;  /* 0x0000002e002c7213 */ /* 0x000fc40000000000 */
[C---:B------:R-:W-:Y:S01]  /*0d70*/  IADD3 R50, R195.reuse, 0x30, RZ ;  /* 0x00000030c3327810 */ /* 0x040fe20007ffe0ff */
[--C-:B------:R-:W-:Y:S01]  /*0d80*/  @!P3 IMAD.IADD R14, R14, 0x1, -R9.reuse ;  /* 0x000000010e0eb824 */ /* 0x100fe200078e0a09 */
[----:B------:R-:W-:Y:S01]  /*0d90*/  IADD3 R55, R195, 0x34, RZ ;  /* 0x00000034c3377810 */ /* 0x000fe20007ffe0ff */
[C---:B------:R-:W-:Y:S01]  /*0da0*/  IMAD R16, R9.reuse, R3, R16 ;  /* 0x0000000309107224 */ /* 0x040fe200078e0210 */
[----:B------:R-:W-:Y:S01]  /*0db0*/  IABS R48, R50 ;  /* 0x0000003200307213 */ /* 0x000fe20000000000 */
[----:B------:R-:W-:Y:S01]  /*0dc0*/  @!P6 IMAD.IADD R12, R12, 0x1, -R9 ;  /* 0x000000010c0ce824 */ /* 0x000fe200078e0a09 */
[C---:B------:R-:W-:Y:S01]  /*0dd0*/  ISETP.GT.U32.AND P3, PT, R9.reuse, R14, PT ;  /* 0x0000000e0900720c */ /* 0x040fe20003f64070 */
[----:B------:R-:W-:Y:S01]  /*0de0*/  IMAD.MOV R11, RZ, RZ, -R11 ;  /* 0x000000ffff0b7224 */ /* 0x000fe200078e0a0b */
[C---:B------:R-:W-:Y:S01]  /*0df0*/  ISETP.GT.U32.AND P6, PT, R9.reuse, R4, PT ;  /* 0x000000040900720c */ /* 0x040fe20003fc4070 */
[----:B------:R-:W-:Y:S01]  /*0e00*/  IMAD R20, R9, R7, R20 ;  /* 0x0000000709147224 */ /* 0x000fe200078e0214 */
[----:B------:R-:W-:Y:S01]  /*0e10*/  IABS R7, R23 ;  /* 0x0000001700077213 */ /* 0x000fe20000000000 */
[----:B------:R-:W-:Y:S01]  /*0e20*/  IMAD.MOV.U32 R2, RZ, RZ, R6 ;  /* 0x000000ffff027224 */ /* 0x000fe200078e0006 */
[----:B------:R-:W-:Y:S01]  /*0e30*/  IABS R52, R55 ;  /* 0x0000003700347213 */ /* 0x000fe20000000000 */
[----:B------:R-:W-:Y:S01]  /*0e40*/  IMAD.MOV R5, RZ, RZ, -R5 ;  /* 0x000000ffff057224 */ /* 0x000fe200078e0a05 */
[----:B------:R-:W-:Y:S01]  /*0e50*/  IADD3 R60, R195, 0x38, RZ ;  /* 0x00000038c33c7810 */ /* 0x000fe20007ffe0ff */
[C---:B------:R-:W-:Y:S01]  /*0e60*/  IMAD R22, R9.reuse, R11, R22 ;  /* 0x0000000b09167224 */ /* 0x040fe200078e0216 */
[----:B------:R-:W-:Y:S01]  /*0e70*/  IABS R11, R25 ;  /* 0x00000019000b7213 */ /* 0x000fe20000000000 */
[----:B------:R-:W-:Y:S01]  /*0e80*/  @!P4 IMAD.MOV R2, RZ, RZ, -R2 ;  /* 0x000000ffff02c224 */ /* 0x000fe200078e0a02 */
[C---:B------:R-:W-:Y:S01]  /*0e90*/  ISETP.GT.U32.AND P4, PT, R9.reuse, R16, PT ;  /* 0x000000100900720c */ /* 0x040fe20003f84070 */
[--C-:B------:R-:W-:Y:S01]  /*0ea0*/  @!P3 IMAD.IADD R14, R14, 0x1, -R9.reuse ;  /* 0x000000010e0eb824 */ /* 0x100fe200078e0a09 */
[C---:B------:R-:W-:Y:S01]  /*0eb0*/  ISETP.GT.U32.AND P3, PT, R9.reuse, R20, PT ;  /* 0x000000140900720c */ /* 0x040fe20003f64070 */
[C---:B------:R-:W-:Y:S01]  /*0ec0*/  IMAD R18, R9.reuse, R5, R18 ;  /* 0x0000000509127224 */ /* 0x040fe200078e0212 */
[----:B------:R-:W-:Y:S01]  /*0ed0*/  STL [R1+0x20], R2 ;  /* 0x0000200201007387 */ /* 0x000fe20000100800 */
[----:B------:R-:W-:Y:S01]  /*0ee0*/  IMAD.MOV.U32 R0, RZ, RZ, R12 ;  /* 0x000000ffff007224 */ /* 0x000fe200078e000c */
[----:B------:R-:W-:Y:S01]  /*0ef0*/  IABS R56, R60 ;  /* 0x0000003c00387213 */ /* 0x000fe20000000000 */
[----:B------:R-:W-:Y:S01]  /*0f00*/  @!P6 IMAD.IADD R4, R4, 0x1, -R9 ;  /* 0x000000010404e824 */ /* 0x000fe200078e0a09 */
[C---:B------:R-:W-:Y:S01]  /*0f10*/  ISETP.GT.U32.AND P6, PT, R9.reuse, R22, PT ;  /* 0x000000160900720c */ /* 0x040fe20003fc4070 */
[----:B------:R-:W-:Y:S01]  /*0f20*/  @!P1 IMAD.MOV R0, RZ, RZ, -R0 ;  /* 0x000000ffff009224 */ /* 0x000fe200078e0a00 */
[----:B------:R-:W-:Y:S01]  /*0f30*/  ISETP.GT.U32.AND P1, PT, R9, R18, PT ;  /* 0x000000120900720c */ /* 0x000fe20003f24070 */
[----:B------:R-:W-:Y:S01]  /*0f40*/  IMAD.HI.U32 R3, R8, R7, RZ ;  /* 0x0000000708037227 */ /* 0x000fe200078e00ff */
[----:B------:R-:W-:-:S02]  /*0f50*/  IADD3 R61, R195, 0x39, RZ ;  /* 0x00000039c33d7810 */ /* 0x000fc40007ffe0ff */
[----:B------:R1:W-:Y:S01]  /*0f60*/  STL [R1+0x1c], R0 ;  /* 0x00001c0001007387 */ /* 0x0003e20000100800 */
[--C-:B------:R-:W-:Y:S01]  /*0f70*/  @!P4 IMAD.IADD R16, R16, 0x1, -R9.reuse ;  /* 0x000000011010c824 */ /* 0x100fe200078e0a09 */
[----:B------:R-:W-:Y:S01]  /*0f80*/  ISETP.GT.U32.AND P4, PT, R9, R4, PT ;  /* 0x000000040900720c */ /* 0x000fe20003f84070 */
[--C-:B------:R-:W-:Y:S01]  /*0f90*/  @!P3 IMAD.IADD R20, R20, 0x1, -R9.reuse ;  /* 0x000000011414b824 */ /* 0x100fe200078e0a09 */
[----:B------:R-:W-:Y:S01]  /*0fa0*/  IABS R57, R61 ;  /* 0x0000003d00397213 */ /* 0x000fe20000000000 */
[----:B------:R-:W-:Y:S01]  /*0fb0*/  IMAD.HI.U32 R5, R8, R11, RZ ;  /* 0x0000000b08057227 */ /* 0x000fe200078e00ff */
[C---:B------:R-:W-:Y:S02]  /*0fc0*/  IADD3 R67, R195.reuse, 0x3e, RZ ;  /* 0x0000003ec3437810 */ /* 0x040fe40007ffe0ff */
[----:B------:R-:W-:Y:S01]  /*0fd0*/  IADD3 R68, R195, 0x3f, RZ ;  /* 0x0000003fc3447810 */ /* 0x000fe20007ffe0ff */
[----:B------:R-:W-:Y:S01]  /*0fe0*/  @!P6 IMAD.IADD R22, R22, 0x1, -R9 ;  /* 0x000000011616e824 */ /* 0x000fe200078e0a09 */
[C---:B------:R-:W-:Y:S01]  /*0ff0*/  ISETP.GT.U32.AND P6, PT, R9.reuse, R20, PT ;  /* 0x000000140900720c */ /* 0x040fe20003fc4070 */
[----:B------:R-:W-:Y:S01]  /*1000*/  IMAD.MOV R6, RZ, RZ, -R3 ;  /* 0x000000ffff067224 */ /* 0x000fe200078e0a03 */
[----:B------:R-:W-:Y:S01]  /*1010*/  IABS R62, R67 ;  /* 0x00000043003e7213 */ /* 0x000fe20000000000 */
[----:B------:R-:W-:Y:S01]  /*1020*/  @!P1 IMAD.IADD R18, R18, 0x1, -R9 ;  /* 0x0000000112129824 */ /* 0x000fe200078e0a09 */
[----:B------:R-:W-:Y:S01]  /*1030*/  ISETP.GT.U32.AND P1, PT, R9, R16, PT ;  /* 0x000000100900720c */ /* 0x000fe20003f24070 */
[----:B------:R-:W-:Y:S01]  /*1040*/  IMAD.HI.U32 R3, R8, R13, RZ ;  /* 0x0000000d08037227 */ /* 0x000fe200078e00ff */
[----:B------:R-:W-:-:S02]  /*1050*/  IADD3 R69, R195, 0x40, RZ ;  /* 0x00000040c3457810 */ /* 0x000fc40007ffe0ff */
[----:B------:R-:W-:Y:S01]  /*1060*/  ISETP.GT.U32.AND P3, PT, R9, R18, PT ;  /* 0x000000120900720c */ /* 0x000fe20003f64070 */
[----:B------:R-:W-:Y:S01]  /*1070*/  IMAD.MOV R12, RZ, RZ, -R5 ;  /* 0x000000ffff0c7224 */ /* 0x000fe200078e0a05 */
[----:B------:R-:W-:Y:S01]  /*1080*/  IADD3 R5, R195, 0xe, RZ ;  /* 0x0000000ec3057810 */ /* 0x000fe20007ffe0ff */
[----:B------:R-:W-:Y:S01]  /*1090*/  IMAD R6, R9, R6, R7 ;  /* 0x0000000609067224 */ /* 0x000fe200078e0207 */
[----:B------:R-:W-:Y:S01]  /*10a0*/  IADD3 R7, R195, 0xd, RZ ;  /* 0x0000000dc3077810 */ /* 0x000fe20007ffe0ff */
[----:B------:R-:W-:Y:S01]  /*10b0*/  IMAD.MOV R24, RZ, RZ, -R3 ;  /* 0x000000ffff187224 */ /* 0x000fe200078e0a03 */
[----:B------:R-:W-:Y:S01]  /*10c0*/  IABS R63, R68 ;  /* 0x00000044003f7213 */ /* 0x000fe20000000000 */
[C---:B------:R-:W-:Y:S01]  /*10d0*/  IMAD R11, R9.reuse, R12, R11 ;  /* 0x0000000c090b7224 */ /* 0x040fe200078e020b */
[----:B------:R-:W-:Y:S01]  /*10e0*/  IABS R3, R7 ;  /* 0x0000000700037213 */ /* 0x000fe20000000000 */
[C---:B------:R-:W-:Y:S01]  /*10f0*/  IMAD R12, R9.reuse, R24, R13 ;  /* 0x00000018090c7224 */ /* 0x040fe200078e020d */
[----:B------:R-:W-:Y:S01]  /*1100*/  IABS R24, R30 ;  /* 0x0000001e00187213 */ /* 0x000fe20000000000 */
[--C-:B------:R-:W-:Y:S01]  /*1110*/  @!P4 IMAD.IADD R4, R4, 0x1, -R9.reuse ;  /* 0x000000010404c824 */ /* 0x100fe200078e0a09 */
[C---:B------:R-:W-:Y:S01]  /*1120*/  ISETP.GT.U32.AND P4, PT, R9.reuse, R6, PT ;  /* 0x000000060900720c */ /* 0x040fe20003f84070 */
[----:B-1----:R-:W-:Y:S01]  /*1130*/  IMAD.MOV.U32 R0, RZ, RZ, R14 ;  /* 0x000000ffff007224 */ /* 0x002fe200078e000e */
[----:B------:R-:W-:Y:S01]  /*1140*/  IABS R64, R69 ;  /* 0x0000004500407213 */ /* 0x000fe20000000000 */
[--C-:B------:R-:W-:Y:S01]  /*1150*/  @!P6 IMAD.IADD R20, R20, 0x1, -R9.reuse ;  /* 0x000000011414e824 */ /* 0x100fe200078e0a09 */
[C---:B------:R-:W-:Y:S01]  /*1160*/  ISETP.GT.U32.AND P6, PT, R9.reuse, R12, PT ;  /* 0x0000000c0900720c */ /* 0x040fe20003fc4070 */
[----:B------:R-:W-:Y:S01]  /*1170*/  @!P0 IMAD.MOV R0, RZ, RZ, -R0 ;  /* 0x000000ffff008224 */ /* 0x000fe200078e0a00 */
[----:B------:R-:W-:Y:S01]  /*1180*/  ISETP.GT.U32.AND P0, PT, R9, R22, PT ;  /* 0x000000160900720c */ /* 0x000fe20003f04070 */
[--C-:B------:R-:W-:Y:S01]  /*1190*/  @!P3 IMAD.IADD R18, R18, 0x1, -R9.reuse ;  /* 0x000000011212b824 */ /* 0x100fe200078e0a09 */
[----:B------:R-:W-:Y:S01]  /*11a0*/  ISETP.GE.AND P3, PT, R15, RZ, PT ;  /* 0x000000ff0f00720c */ /* 0x000fe20003f66270 */
[----:B------:R-:W-:Y:S01]  /*11b0*/  @!P1 IMAD.IADD R16, R16, 0x1, -R9 ;  /* 0x0000000110109824 */ /* 0x000fe200078e0a09 */
[----:B------:R-:W-:Y:S01]  /*11c0*/  ISETP.GT.U32.AND P1, PT, R9, R11, PT ;  /* 0x0000000b0900720c */ /* 0x000fe20003f24070 */
[----:B------:R-:W-:Y:S01]  /*11d0*/  IMAD.MOV.U32 R13, RZ, RZ, R3 ;  /* 0x000000ffff0d7224 */ /* 0x000fe200078e0003 */
[----:B------:R1:W-:Y:S01]  /*11e0*/  STL [R1+0x18], R0 ;  /* 0x0000180001007387 */ /* 0x0003e20000100800 */
[--C-:B------:R-:W-:Y:S01]  /*11f0*/  @!P4 IMAD.IADD R6, R6, 0x1, -R9.reuse ;  /* 0x000000010606c824 */ /* 0x100fe200078e0a09 */
[----:B------:R-:W-:Y:S01]  /*1200*/  ISETP.GE.AND P4, PT, R19, RZ, PT ;  /* 0x000000ff1300720c */ /* 0x000fe20003f86270 */
[----:B------:R-:W-:Y:S01]  /*1210*/  IMAD.MOV.U32 R10, RZ, RZ, R4 ;  /* 0x000000ffff0a7224 */ /* 0x000fe200078e0004 */
[----:B------:R-:W-:Y:S01]  /*1220*/  IADD3 R4, R195, 0x10, RZ ;  /* 0x00000010c3047810 */ /* 0x000fe20007ffe0ff */
[----:B------:R-:W-:Y:S01]  /*1230*/  @!P6 IMAD.IADD R12, R12, 0x1, -R9 ;  /* 0x000000010c0ce824 */ /* 0x000fe200078e0a09 */
[----:B------:R-:W-:Y:S01]  /*1240*/  ISETP.GT.U32.AND P6, PT, R9, R6, PT ;  /* 0x000000060900720c */ /* 0x000fe20003fc4070 */
[----:B------:R-:W-:Y:S01]  /*1250*/  IMAD.MOV.U32 R2, RZ, RZ, R16 ;  /* 0x000000ffff027224 */ /* 0x000fe200078e0010 */
[----:B------:R-:W-:Y:S01]  /*1260*/  IABS R16, R4 ;  /* 0x0000000400107213 */ /* 0x000fe20000000000 */
[----:B------:R-:W-:Y:S01]  /*1270*/  IMAD.HI.U32 R3, R8, R13, RZ ;  /* 0x0000000d08037227 */ /* 0x000fe200078e00ff */
[----:B------:R-:W-:-:S02]  /*1280*/  IADD3 R75, R195, 0x48, RZ ;  /* 0x00000048c34b7810 */ /* 0x000fc40007ffe0ff */
[----:B------:R-:W-:Y:S01]  /*1290*/  IADD3 R87, R195, 0x4f, RZ ;  /* 0x0000004fc3577810 */ /* 0x000fe20007ffe0ff */
[----:B------:R-:W-:Y:S01]  /*12a0*/  @!P0 IMAD.IADD R22, R22, 0x1, -R9 ;  /* 0x0000000116168824 */ /* 0x000fe200078e0a09 */
[----:B------:R-:W-:Y:S01]  /*12b0*/  ISETP.GE.AND P0, PT, R17, RZ, PT ;  /* 0x000000ff1100720c */ /* 0x000fe20003f06270 */
[----:B------:R-:W-:Y:S01]  /*12c0*/  @!P5 IMAD.MOV R10, RZ, RZ, -R10 ;  /* 0x000000ffff0ad224 */ /* 0x000fe200078e0a0a */
[----:B------:R-:W-:Y:S01]  /*12d0*/  ISETP.GT.U32.AND P5, PT, R9, R12, PT ;  /* 0x0000000c0900720c */ /* 0x000fe20003fa4070 */
[----:B------:R-:W-:Y:S01]  /*12e0*/  @!P3 IMAD.MOV R2, RZ, RZ, -R2 ;  /* 0x000000ffff02b224 */ /* 0x000fe200078e0a02 */
[----:B------:R-:W-:Y:S01]  /*12f0*/  IABS R72, R75 ;  /* 0x0000004b00487213 */ /* 0x000fe20000000000 */
[----:B------:R-:W-:Y:S01]  /*1300*/  IMAD.MOV R14, RZ, RZ, -R3 ;  /* 0x000000ffff0e7224 */ /* 0x000fe200078e0a03 */
[----:B------:R-:W-:Y:S01]  /*1310*/  IABS R3, R5 ;  /* 0x0000000500037213 */ /* 0x000fe20000000000 */
[----:B------:R-:W-:Y:S01]  /*1320*/  STL [R1+0x14], R10 ;  /* 0x0000140a01007387 */ /* 0x000fe20000100800 */
[----:B------:R-:W-:Y:S01]  /*1330*/  @!P1 IMAD.IADD R11, R11, 0x1, -R9 ;  /* 0x000000010b0b9824 */ /* 0x000fe200078e0a09 */
[----:B------:R-:W-:Y:S01]  /*1340*/  ISETP.GE.AND P1, PT, R21, RZ, PT ;  /* 0x000000ff1500720c */ /* 0x000fe20003f26270 */
[C---:B------:R-:W-:Y:S01]  /*1350*/  IMAD R13, R9.reuse, R14, R13 ;  /* 0x0000000e090d7224 */ /* 0x040fe200078e020d */
[----:B------:R2:W-:Y:S01]  /*1360*/  STL [R1+0x10], R2 ;  /* 0x0000100201007387 */ /* 0x0005e20000100800 */
[----:B------:R-:W-:Y:S01]  /*1370*/  IMAD.MOV.U32 R14, RZ, RZ, R3 ;  /* 0x000000ffff0e7224 */ /* 0x000fe200078e0003 */
[----:B------:R-:W-:Y:S01]  /*1380*/  ISETP.GT.U32.AND P3, PT, R9, R11, PT ;  /* 0x0000000b0900720c */ /* 0x000fe20003f64070 */
[----:B-1----:R-:W-:Y:S01]  /*1390*/  IMAD.MOV.U32 R0, RZ, RZ, R18 ;  /* 0x000000ffff007224 */ /* 0x002fe200078e0012 */
[----:B------:R-:W-:Y:S01]  /*13a0*/  IABS R21, R27 ;  /* 0x0000001b00157213 */ /* 0x000fe20000000000 */
[----:B------:R-:W-:Y:S01]  /*13b0*/  @!P6 IMAD.IADD R6, R6, 0x1, -R9 ;  /* 0x000000010606e824 */ /* 0x000fe200078e0a09 */
[----:B------:R-:W-:Y:S01]  /*13c0*/  ISETP.GE.AND P6, PT, R26, RZ, PT ;  /* 0x000000ff1a00720c */ /* 0x000fe20003fc6270 */
[----:B------:R-:W-:Y:S01]  /*13d0*/  IMAD.HI.U32 R3, R8, R14, RZ ;  /* 0x0000000e08037227 */ /* 0x000fe200078e00ff */
[----:B------:R-:W-:-:S02]  /*13e0*/  IADD3 R26, R195, 0x13, RZ ;  /* 0x00000013c31a7810 */ /* 0x000fc40007ffe0ff */
[----:B------:R-:W-:Y:S01]  /*13f0*/  IADD3 R89, R195, 0x51, RZ ;  /* 0x00000051c3597810 */ /* 0x000fe20007ffe0ff */
[----:B--2---:R-:W-:Y:S01]  /*1400*/  IMAD.MOV.U32 R2, RZ, RZ, R20 ;  /* 0x000000ffff027224 */ /* 0x004fe200078e0014 */
[----:B------:R-:W-:Y:S01]  /*1410*/  IABS R19, R26 ;  /* 0x0000001a00137213 */ /* 0x000fe20000000000 */
[----:B------:R-:W-:Y:S01]  /*1420*/  @!P0 IMAD.MOV R0, RZ, RZ, -R0 ;  /* 0x000000ffff008224 */ /* 0x000fe200078e0a00 */
[----:B------:R-:W-:Y:S01]  /*1430*/  ISETP.GE.AND P0, PT, R23, RZ, PT ;  /* 0x000000ff1700720c */ /* 0x000fe20003f06270 */
[----:B------:R-:W-:Y:S01]  /*1440*/  @!P4 IMAD.MOV R2, RZ, RZ, -R2 ;  /* 0x000000ffff02c224 */ /* 0x000fe200078e0a02 */
[----:B------:R-:W-:Y:S01]  /*1450*/  ISETP.GT.U32.AND P4, PT, R9, R13, PT ;  /* 0x0000000d0900720c */ /* 0x000fe20003f84070 */
[----:B------:R-:W-:Y:S01]  /*1460*/  IMAD.MOV R3, RZ, RZ, -R3 ;  /* 0x000000ffff037224 */ /* 0x000fe200078e0a03 */
[----:B------:R1:W-:Y:S01]  /*1470*/  STL [R1+0xc], R0 ;  /* 0x00000c0001007387 */ /* 0x0003e20000100800 */
[--C-:B------:R-:W-:Y:S01]  /*1480*/  @!P5 IMAD.IADD R12, R12, 0x1, -R9.reuse ;  /* 0x000000010c0cd824 */ /* 0x100fe200078e0a09 */
[----:B------:R-:W-:Y:S01]  /*1490*/  ISETP.GE.AND P5, PT, R5, RZ, PT ;  /* 0x000000ff0500720c */ /* 0x000fe20003fa6270 */
[----:B------:R-:W-:Y:S01]  /*14a0*/  IMAD R14, R9, R3, R14 ;  /* 0x00000003090e7224 */ /* 0x000fe200078e020e */
[----:B------:R-:W-:Y:S01]  /*14b0*/  IADD3 R3, R195, 0xf, RZ ;  /* 0x0000000fc3037810 */ /* 0x000fe20007ffe0ff */
[----:B------:R-:W-:Y:S01]  /*14c0*/  @!P6 IMAD.MOV R12, RZ, RZ, -R12 ;  /* 0x000000ffff0ce224 */ /* 0x000fe200078e0a0c */
[----:B------:R2:W-:Y:S01]  /*14d0*/  STL [R1+0x8], R2 ;  /* 0x0000080201007387 */ /* 0x0005e20000100800 */
[--C-:B------:R-:W-:Y:S01]  /*14e0*/  @!P3 IMAD.IADD R11, R11, 0x1, -R9.reuse ;  /* 0x000000010b0bb824 */ /* 0x100fe200078e0a09 */
[----:B------:R-:W-:Y:S01]  /*14f0*/  ISETP.GT.U32.AND P6, PT, R9, R14, PT ;  /* 0x0000000e0900720c */ /* 0x000fe20003fc4070 */
[----:B-1----:R-:W-:Y:S01]  /*1500*/  IMAD.MOV.U32 R0, RZ, RZ, R22 ;  /* 0x000000ffff007224 */ /* 0x002fe200078e0016 */
[----:B------:R-:W-:Y:S01]  /*1510*/  IABS R15, R3 ;  /* 0x00000003000f7213 */ /* 0x000fe20000000000 */
[----:B------:R-:W-:Y:S01]  /*1520*/  @!P4 IMAD.IADD R13, R13, 0x1, -R9 ;  /* 0x000000010d0dc824 */ /* 0x000fe200078e0a09 */
[----:B------:R-:W-:Y:S01]  /*1530*/  ISETP.GE.AND P3, PT, R7, RZ, PT ;  /* 0x000000ff0700720c */ /* 0x000fe20003f66270 */
[----:B------:R-:W-:Y:S01]  /*1540*/  @!P1 IMAD.MOV R0, RZ, RZ, -R0 ;  /* 0x000000ffff009224 */ /* 0x000fe200078e0a00 */
[----:B------:R-:W-:Y:S01]  /*1550*/  ISETP.GE.AND P1, PT, R25, RZ, PT ;  /* 0x000000ff1900720c */ /* 0x000fe20003f26270 */
[----:B--2---:R-:W-:Y:S01]  /*1560*/  IMAD.MOV.U32 R2, RZ, RZ, R6 ;  /* 0x000000ffff027224 */ /* 0x004fe200078e0006 */
[----:B------:R-:W-:Y:S01]  /*1570*/  ISETP.GT.U32.AND P4, PT, R9, R13, PT ;  /* 0x0000000d0900720c */ /* 0x000fe20003f84070 */
[C---:B------:R-:W-:Y:S01]  /*1580*/  IMAD.HI.U32 R6, R8.reuse, R19, RZ ;  /* 0x0000001308067227 */ /* 0x040fe200078e00ff */
[C---:B------:R-:W-:Y:S01]  /*1590*/  IADD3 R5, R195.reuse, 0x11, RZ ;  /* 0x00000011c3057810 */ /* 0x040fe20007ffe0ff */
[----:B------:R-:W-:Y:S01]  /*15a0*/  STL [R1+0x4], R0 ;  /* 0x0000040001007387 */ /* 0x000fe20000100800 */
[----:B------:R-:W-:Y:S01]  /*15b0*/  IADD3 R7, R195, 0x12, RZ ;  /* 0x00000012c3077810 */ /* 0x000fe20007ffe0ff */
[----:B------:R-:W-:Y:S01]  /*15c0*/  @!P0 IMAD.MOV R2, RZ, RZ, -R2 ;  /* 0x000000ffff028224 */ /* 0x000fe200078e0a02 */
[----:B------:R-:W-:Y:S01]  /*15d0*/  ISETP.GE.AND P0, PT, R3, RZ, PT ;  /* 0x000000ff0300720c */ /* 0x000fe20003f06270 */
[----:B------:R-:W-:Y:S01]  /*15e0*/  IMAD.HI.U32 R3, R8, R15, RZ ;  /* 0x0000000f08037227 */ /* 0x000fe200078e00ff */
[----:B------:R-:W-:-:S02]  /*15f0*/  IABS R17, R5 ;  /* 0x0000000500117213 */ /* 0x000fc40000000000 */
[----:B------:R-:W-:Y:S01]  /*1600*/  IABS R18, R7 ;  /* 0x0000000700127213 */ /* 0x000fe20000000000 */
[----:B------:R-:W-:Y:S01]  /*1610*/  @!P1 IMAD.MOV R11, RZ, RZ, -R11 ;  /* 0x000000ffff0b9224 */ /* 0x000fe200078e0a0b */
[----:B------:R-:W-:Y:S01]  /*1620*/  ISETP.GE.AND P1, PT, R4, RZ, PT ;  /* 0x000000ff0400720c */ /* 0x000fe20003f26270 */
[----:B------:R-:W-:Y:S01]  /*1630*/  @!P6 IMAD.IADD R14, R14, 0x1, -R9 ;  /* 0x000000010e0ee824 */ /* 0x000fe200078e0a09 */
[----:B------:R-:W-:Y:S01]  /*1640*/  IABS R22, R28 ;  /* 0x0000001c00167213 */ /* 0x000fe20000000000 */
[----:B------:R-:W-:Y:S01]  /*1650*/  IMAD.MOV R4, RZ, RZ, -R3 ;  /* 0x000000ffff047224 */ /* 0x000fe200078e0a03 */
[----:B------:R-:W-:Y:S01]  /*1660*/  IABS R23, R29 ;  /* 0x0000001d00177213 */ /* 0x000fe20000000000 */
[----:B------:R-:W-:Y:S01]  /*1670*/  @!P4 IMAD.IADD R13, R13, 0x1, -R9 ;  /* 0x000000010d0dc824 */ /* 0x000fe200078e0a09 */
[C---:B------:R-:W-:Y:S01]  /*1680*/  ISETP.GT.U32.AND P6, PT, R9.reuse, R14, PT ;  /* 0x0000000e0900720c */ /* 0x040fe20003fc4070 */
[----:B------:R-:W-:Y:S01]  /*1690*/  IMAD R15, R9, R4, R15 ;  /* 0x00000004090f7224 */ /* 0x000fe200078e020f */
[----:B------:R-:W-:Y:S01]  /*16a0*/  ISETP.GE.AND P4, PT, R5, RZ, PT ;  /* 0x000000ff0500720c */ /* 0x000fe20003f86270 */
[C---:B------:R-:W-:Y:S01]  /*16b0*/  IMAD.HI.U32 R3, R8.reuse, R16, RZ ;  /* 0x0000001008037227 */ /* 0x040fe200078e00ff */
[----:B------:R-:W-:Y:S01]  /*16c0*/  IADD3 R90, R195, 0x52, RZ ;  /* 0x00000052c35a7810 */ /* 0x000fe20007ffe0ff */
[----:B------:R1:W-:Y:S01]  /*16d0*/  STL [R1+0xecc], R2 ;  /* 0x000ecc0201007387 */ /* 0x0003e20000100800 */
[----:B------:R-:W-:Y:S01]  /*16e0*/  IABS R79, R87 ;  /* 0x00000057004f7213 */ /* 0x000fe20000000000 */
[----:B------:R-:W-:Y:S01]  /*16f0*/  @!P3 IMAD.MOV R13, RZ, RZ, -R13 ;  /* 0x000000ffff0db224 */ /* 0x000fe200078e0a0d */
[----:B------:R-:W-:Y:S01]  /*1700*/  ISETP.GT.U32.AND P3, PT, R9, R15, PT ;  /* 0x0000000f0900720c */ /* 0x000fe20003f64070 */
[----:B------:R-:W-:Y:S01]  /*1710*/  IMAD.MOV R3, RZ, RZ, -R3 ;  /* 0x000000ffff037224 */ /* 0x000fe200078e0a03 */
[----:B------:R-:W-:Y:S01]  /*1720*/  IABS R81, R89 ;  /* 0x0000005900517213 */ /* 0x000fe20000000000 */
[----:B------:R-:W-:Y:S01]  /*1730*/  IMAD.HI.U32 R4, R8, R17, RZ ;  /* 0x0000001108047227 */ /* 0x000fe200078e00ff */
[----:B------:R-:W-:Y:S01]  /*1740*/  IABS R83, R90 ;  /* 0x0000005a00537213 */ /* 0x000fe20000000000 */
[----:B------:R-:W-:Y:S01]  /*1750*/  STL [R1+0xed0], R11 ;  /* 0x000ed00b01007387 */ /* 0x000fe20000100800 */
[----:B------:R-:W-:Y:S01]  /*1760*/  IADD3 R88, R195, 0x50, RZ ;  /* 0x00000050c3587810 */ /* 0x000fe20007ffe0ff */
[----:B------:R-:W-:Y:S01]  /*1770*/  IMAD R16, R9, R3, R16 ;  /* 0x0000000309107224 */ /* 0x000fe200078e0210 */
[C---:B------:R-:W-:Y:S01]  /*1780*/  IADD3 R91, R195.reuse, 0x55, RZ ;  /* 0x00000055c35b7810 */ /* 0x040fe20007ffe0ff */
[----:B------:R-:W-:Y:S01]  /*1790*/  IMAD.MOV R4, RZ, RZ, -R4 ;  /* 0x000000ffff047224 */ /* 0x000fe200078e0a04 */
[----:B------:R-:W-:Y:S01]  /*17a0*/  IADD3 R92, R195, 0x56, RZ ;  /* 0x00000056c35c7810 */ /* 0x000fe20007ffe0ff */
[----:B------:R-:W-:Y:S01]  /*17b0*/  @!P6 IMAD.IADD R14, R14, 0x1, -R9 ;  /* 0x000000010e0ee824 */ /* 0x000fe200078e0a09 */
[C---:B------:R-:W-:Y:S01]  /*17c0*/  ISETP.GT.U32.AND P6, PT, R9.reuse, R16, PT ;  /* 0x000000100900720c */ /* 0x040fe20003fc4070 */
[----:B------:R-:W-:Y:S01]  /*17d0*/  IMAD R17, R9, R4, R17 ;  /* 0x0000000409117224 */ /* 0x000fe200078e0211 */
[----:B------:R-:W-:Y:S01]  /*17e0*/  IABS R85, R91 ;  /* 0x0000005b00557213 */ /* 0x000fe20000000000 */
[----:B------:R-:W-:Y:S01]  /*17f0*/  @!P3 IMAD.IADD R15, R15, 0x1, -R9 ;  /* 0x000000010f0fb824 */ /* 0x000fe200078e0a09 */
[----:B------:R-:W-:Y:S01]  /*1800*/  IABS R86, R92 ;  /* 0x0000005c00567213 */ /* 0x000fe20000000000 */
[----:B------:R-:W-:Y:S01]  /*1810*/  IMAD.MOV R6, RZ, RZ, -R6 ;  /* 0x000000ffff067224 */ /* 0x000fe200078e0a06 */
[----:B------:R-:W-:Y:S01]  /*1820*/  ISETP.GT.U32.AND P3, PT, R9, R17, PT ;  /* 0x000000110900720c */ /* 0x000fe20003f64070 */
[----:B------:R-:W-:Y:S01]  /*1830*/  IMAD.HI.U32 R5, R8, R18, RZ ;  /* 0x0000001208057227 */ /* 0x000fe200078e00ff */
[C---:B------:R-:W-:Y:S01]  /*1840*/  IADD3 R99, R195.reuse, 0x5b, RZ ;  /* 0x0000005bc3637810 */ /* 0x040fe20007ffe0ff */
[----:B------:R-:W-:Y:S01]  /*1850*/  STL [R1+0xed4], R12 ;  /* 0x000ed40c01007387 */ /* 0x000fe20000100800 */
[----:B------:R-:W-:Y:S01]  /*1860*/  IADD3 R100, R195, 0x5c, RZ ;  /* 0x0000005cc3647810 */ /* 0x000fe20007ffe0ff */
[----:B------:R-:W-:Y:S01]  /*1870*/  IMAD R19, R9, R6, R19 ;  /* 0x0000000609137224 */ /* 0x000fe200078e0213 */
[----:B------:R-:W-:Y:S01]  /*1880*/  IADD3 R6, R195, 0x14, RZ ;  /* 0x00000014c3067810 */ /* 0x000fe20007ffe0ff */
[----:B------:R-:W-:Y:S01]  /*1890*/  @!P6 IMAD.IADD R16, R16, 0x1, -R9 ;  /* 0x000000011010e824 */ /* 0x000fe200078e0a09 */
[----:B------:R-:W-:Y:S01]  /*18a0*/  ISETP.GT.U32.AND P6, PT, R9, R15, PT ;  /* 0x0000000f0900720c */ /* 0x000fe20003fc4070 */
[----:B------:R-:W-:Y:S01]  /*18b0*/  IMAD.MOV R5, RZ, RZ, -R5 ;  /* 0x000000ffff057224 */ /* 0x000fe200078e0a05 */
[----:B------:R-:W-:Y:S01]  /*18c0*/  IABS R20, R6 ;  /* 0x0000000600147213 */ /* 0x000fe20000000000 */
[C---:B------:R-:W-:Y:S01]  /*18d0*/  IMAD.HI.U32 R4, R8.reuse, R21, RZ ;  /* 0x0000001508047227 */ /* 0x040fe200078e00ff */
[----:B------:R-:W-:Y:S01]  /*18e0*/  IABS R93, R100 ;  /* 0x00000064005d7213 */ /* 0x000fe20000000000 */
[----:B------:R-:W-:Y:S01]  /*18f0*/  STL [R1+0xed8], R13 ;  /* 0x000ed80d01007387 */ /* 0x000fe20000100800 */
[----:B------:R-:W-:Y:S01]  /*1900*/  IADD3 R101, R195, 0x5e, RZ ;  /* 0x0000005ec3657810 */ /* 0x000fe20007ffe0ff */
[----:B------:R-:W-:Y:S01]  /*1910*/  @!P3 IMAD.IADD R17, R17, 0x1, -R9 ;  /* 0x000000011111b824 */ /* 0x000fe200078e0a09 */
[----:B------:R-:W-:Y:S01]  /*1920*/  IADD3 R102, R195, 0x5f, RZ ;  /* 0x0000005fc3667810 */ /* 0x000fe20007ffe0ff */
[C---:B------:R-:W-:Y:S01]  /*1930*/  IMAD R18, R9.reuse, R5, R18 ;  /* 0x0000000509127224 */ /* 0x040fe200078e0212 */
[----:B------:R-:W-:Y:S01]  /*1940*/  IABS R94, R101 ;  /* 0x00000065005e7213 */ /* 0x000fe20000000000 */
[----:B------:R-:W-:Y:S01]  /*1950*/  IMAD.HI.U32 R3, R8, R20, RZ ;  /* 0x0000001408037227 */ /* 0x000fe200078e00ff */
[----:B------:R-:W-:-:S02]  /*1960*/  ISETP.GT.U32.AND P3, PT, R9, R17, PT ;  /* 0x000000110900720c */ /* 0x000fc40003f64070 */
[----:B------:R-:W-:Y:S01]  /*1970*/  IABS R95, R102 ;  /* 0x00000066005f7213 */ /* 0x000fe20000000000 */
[----:B------:R-:W-:Y:S01]  /*1980*/  @!P6 IMAD.IADD R15, R15, 0x1, -R9 ;  /* 0x000000010f0fe824 */ /* 0x000fe200078e0a09 */
[----:B------:R-:W-:Y:S01]  /*1990*/  ISETP.GT.U32.AND P6, PT, R9, R18, PT ;  /* 0x000000120900720c */ /* 0x000fe20003fc4070 */
[----:B------:R-:W-:Y:S01]  /*19a0*/  IMAD.MOV R3, RZ, RZ, -R3 ;  /* 0x000000ffff037224 */ /* 0x000fe200078e0a03 */
[----:B------:R-:W-:Y:S01]  /*19b0*/  IADD3 R103, R195, 0x60, RZ ;  /* 0x00000060c3677810 */ /* 0x000fe20007ffe0ff */
[----:B------:R-:W-:Y:S01]  /*19c0*/  @!P5 IMAD.MOV R14, RZ, RZ, -R14 ;  /* 0x000000ffff0ed224 */ /* 0x000fe200078e0a0e */
[C---:B------:R-:W-:Y:S01]  /*19d0*/  ISETP.GT.U32.AND P5, PT, R9.reuse, R16, PT ;  /* 0x000000100900720c */ /* 0x040fe20003fa4070 */
[----:B------:R-:W-:Y:S01]  /*19e0*/  IMAD R20, R9, R3, R20 ;  /* 0x0000000309147224 */ /* 0x000fe200078e0214 */
[----:B------:R-:W-:Y:S01]  /*19f0*/  IADD3 R104, R195, 0x61, RZ ;  /* 0x00000061c3687810 */ /* 0x000fe20007ffe0ff */
[----:B------:R-:W-:Y:S01]  /*1a00*/  IMAD.MOV R4, RZ, RZ, -R4 ;  /* 0x000000ffff047224 */ /* 0x000fe200078e0a04 */
[----:B------:R-:W-:Y:S01]  /*1a10*/  IABS R96, R103 ;  /* 0x0000006700607213 */ /* 0x000fe20000000000 */
[----:B------:R-:W-:Y:S01]  /*1a20*/  @!P3 IMAD.IADD R17, R17, 0x1, -R9 ;  /* 0x000000011111b824 */ /* 0x000fe200078e0a09 */
[C---:B------:R-:W-:Y:S01]  /*1a30*/  ISETP.GT.U32.AND P3, PT, R9.reuse, R20, PT ;  /* 0x000000140900720c */ /* 0x040fe20003f64070 */
[----:B------:R-:W-:Y:S01]  /*1a40*/  IMAD R21, R9, R4, R21 ;  /* 0x0000000409157224 */ /* 0x000fe200078e0215 */
[----:B------:R-:W-:Y:S01]  /*1a50*/  IABS R97, R104 ;  /* 0x0000006800617213 */ /* 0x000fe20000000000 */
[--C-:B------:R-:W-:Y:S01]  /*1a60*/  @!P6 IMAD.IADD R18, R18, 0x1, -R9.reuse ;  /* 0x000000011212e824 */ /* 0x100fe200078e0a09 */
[----:B------:R-:W-:Y:S01]  /*1a70*/  IADD3 R111, R195, 0x6b, RZ ;  /* 0x0000006bc36f7810 */ /* 0x000fe20007ffe0ff */
[----:B------:R-:W-:Y:S01]  /*1a80*/  IMAD.HI.U32 R3, R8, R22, RZ ;  /* 0x0000001608037227 */ /* 0x000fe200078e00ff */
[----:B------:R-:W-:Y:S01]  /*1a90*/  ISETP.GT.U32.AND P6, PT, R9, R21, PT ;  /* 0x000000150900720c */ /* 0x000fe20003fc4070 */
[----:B------:R2:W-:Y:S01]  /*1aa0*/  STL [R1+0xedc], R14 ;  /* 0x000edc0e01007387 */ /* 0x0005e20000100800 */
[----:B------:R-:W-:Y:S01]  /*1ab0*/  IADD3 R110, R195, 0x6a, RZ ;  /* 0x0000006ac36e7810 */ /* 0x000fe20007ffe0ff */
[----:B------:R-:W-:Y:S01]  /*1ac0*/  @!P5 IMAD.IADD R16, R16, 0x1, -R9 ;  /* 0x000000011010d824 */ /* 0x000fe200078e0a09 */
[----:B------:R-:W-:Y:S01]  /*1ad0*/  ISETP.GT.U32.AND P5, PT, R9, R19, PT ;  /* 0x000000130900720c */ /* 0x000fe20003fa4070 */
[----:B------:R-:W-:Y:S01]  /*1ae0*/  IMAD.MOV R3, RZ, RZ, -R3 ;  /* 0x000000ffff037224 */ /* 0x000fe200078e0a03 */
[----:B------:R-:W-:Y:S01]  /*1af0*/  IADD3 R112, R195, 0x6c, RZ ;  /* 0x0000006cc3707810 */ /* 0x000fe20007ffe0ff */
[----:B------:R-:W-:Y:S01]  /*1b00*/  @!P3 IMAD.IADD R20, R20, 0x1, -R9 ;  /* 0x000000011414b824 */ /* 0x000fe200078e0a09 */
[C---:B------:R-:W-:Y:S01]  /*1b10*/  ISETP.GT.U32.AND P3, PT, R9.reuse, R18, PT ;  /* 0x000000120900720c */ /* 0x040fe20003f64070 */
[----:B------:R-:W-:Y:S01]  /*1b20*/  IMAD R22, R9, R3, R22 ;  /* 0x0000000309167224 */ /* 0x000fe200078e0216 */
[----:B------:R-:W-:Y:S01]  /*1b30*/  IABS R107, R111 ;  /* 0x0000006f006b7213 */ /* 0x000fe20000000000 */
[----:B------:R-:W-:Y:S01]  /*1b40*/  IMAD.HI.U32 R4, R8, R23, RZ ;  /* 0x0000001708047227 */ /* 0x000fe200078e00ff */
[----:B------:R-:W-:-:S02]  /*1b50*/  IABS R106, R110 ;  /* 0x0000006e006a7213 */ /* 0x000fc40000000000 */
[----:B------:R-:W-:Y:S01]  /*1b60*/  IABS R108, R112 ;  /* 0x00000070006c7213 */ /* 0x000fe20000000000 */
[----:B------:R-:W-:Y:S01]  /*1b70*/  IMAD.HI.U32 R5, R8, R24, RZ ;  /* 0x0000001808057227 */ /* 0x000fe200078e00ff */
[C---:B------:R-:W-:Y:S02]  /*1b80*/  IADD3 R116, R195.reuse, 0x70, RZ ;  /* 0x00000070c3747810 */ /* 0x040fe40007ffe0ff */
[----:B------:R-:W-:Y:S01]  /*1b90*/  IADD3 R118, R195, 0x71, RZ ;  /* 0x00000071c3767810 */ /* 0x000fe20007ffe0ff */
[----:B------:R-:W-:Y:S01]  /*1ba0*/  @!P6 IMAD.IADD R21, R21, 0x1, -R9 ;  /* 0x000000011515e824 */ /* 0x000fe200078e0a09 */
[C---:B------:R-:W-:Y:S01]  /*1bb0*/  ISETP.GT.U32.AND P6, PT, R9.reuse, R20, PT ;  /* 0x000000140900720c */ /* 0x040fe20003fc4070 */
[----:B------:R-:W-:Y:S01]  /*1bc0*/  @!P4 IMAD.MOV R17, RZ, RZ, -R17 ;  /* 0x000000ffff11c224 */ /* 0x000fe200078e0a11 */
[----:B------:R-:W-:Y:S01]  /*1bd0*/  ISETP.GT.U32.AND P4, PT, R9, R22, PT ;  /* 0x000000160900720c */ /* 0x000fe20003f84070 */
[----:B------:R-:W-:Y:S01]  /*1be0*/  IMAD.MOV R4, RZ, RZ, -R4 ;  /* 0x000000ffff047224 */ /* 0x000fe200078e0a04 */
[----:B------:R-:W-:Y:S01]  /*1bf0*/  IABS R113, R118 ;  /* 0x0000007600717213 */ /* 0x000fe20000000000 */
[----:B------:R-:W-:Y:S01]  /*1c00*/  IMAD.MOV R5, RZ, RZ, -R5 ;  /* 0x000000ffff057224 */ /* 0x000fe200078e0a05 */
[----:B------:R-:W-:Y:S01]  /*1c10*/  IADD3 R119, R195, 0x75, RZ ;  /* 0x00000075c3777810 */ /* 0x000fe20007ffe0ff */
[----:B------:R-:W-:Y:S01]  /*1c20*/  @!P5 IMAD.IADD R19, R19, 0x1, -R9 ;  /* 0x000000011313d824 */ /* 0x000fe200078e0a09 */
[----:B------:R-:W-:Y:S01]  /*1c30*/  ISETP.GE.AND P5, PT, R7, RZ, PT ;  /* 0x000000ff0700720c */ /* 0x000fe20003fa6270 */
[----:B------:R-:W-:Y:S01]  /*1c40*/  IMAD R23, R9, R4, R23 ;  /* 0x0000000409177224 */ /* 0x000fe200078e0217 */
[----:B------:R-:W-:Y:S01]  /*1c50*/  IADD3 R7, R195, 0x1a, RZ ;  /* 0x0000001ac3077810 */ /* 0x000fe20007ffe0ff */
[----:B------:R-:W-:Y:S01]  /*1c60*/  IMAD R24, R9, R5, R24 ;  /* 0x0000000509187224 */ /* 0x000fe200078e0218 */
[----:B------:R-:W-:Y:S01]  /*1c70*/  IADD3 R5, R195, 0x19, RZ ;  /* 0x00000019c3057810 */ /* 0x000fe20007ffe0ff */
[----:B------:R-:W-:Y:S01]  /*1c80*/  @!P0 IMAD.MOV R15, RZ, RZ, -R15 ;  /* 0x000000ffff0f8224 */ /* 0x000fe200078e0a0f */
[C---:B------:R-:W-:Y:S01]  /*1c90*/  ISETP.GT.U32.AND P0, PT, R9.reuse, R19, PT ;  /* 0x000000130900720c */ /* 0x040fe20003f04070 */
[--C-:B------:R-:W-:Y:S01]  /*1ca0*/  @!P3 IMAD.IADD R18, R18, 0x1, -R9.reuse ;  /* 0x000000011212b824 */ /* 0x100fe200078e0a09 */
[C---:B------:R-:W-:Y:S01]  /*1cb0*/  ISETP.GT.U32.AND P3, PT, R9.reuse, R23, PT ;  /* 0x000000170900720c */ /* 0x040fe20003f64070 */
[----:B------:R-:W-:Y:S01]  /*1cc0*/  @!P1 IMAD.MOV R16, RZ, RZ, -R16 ;  /* 0x000000ffff109224 */ /* 0x000fe200078e0a10 */
[----:B------:R-:W-:Y:S01]  /*1cd0*/  IABS R25, R5 ;  /* 0x0000000500197213 */ /* 0x000fe20000000000 */
[--C-:B------:R-:W-:Y:S01]  /*1ce0*/  @!P6 IMAD.IADD R20, R20, 0x1, -R9.reuse ;  /* 0x000000011414e824 */ /* 0x100fe200078e0a09 */
[C---:B------:R-:W-:Y:S01]  /*1cf0*/  ISETP.GT.U32.AND P1, PT, R9.reuse, R21, PT ;  /* 0x000000150900720c */ /* 0x040fe20003f24070 */
[----:B------:R-:W-:Y:S01]  /*1d00*/  @!P4 IMAD.IADD R22, R22, 0x1, -R9 ;  /* 0x000000011616c824 */ /* 0x000fe200078e0a09 */
[----:B------:R-:W-:Y:S01]  /*1d10*/  ISETP.GT.U32.AND P6, PT, R9, R24, PT ;  /* 0x000000180900720c */ /* 0x000fe20003fc4070 */
[----:B------:R-:W-:Y:S01]  /*1d20*/  IMAD.HI.U32 R3, R8, R25, RZ ;  /* 0x0000001908037227 */ /* 0x000fe200078e00ff */
[----:B------:R-:W-:Y:S01]  /*1d30*/  ISETP.GE.AND P4, PT, R27, RZ, PT ;  /* 0x000000ff1b00720c */ /* 0x000fe20003f86270 */
[----:B------:R-:W-:Y:S01]  /*1d40*/  STL [R1+0xee0], R15 ;  /* 0x000ee00f01007387 */ /* 0x000fe20000100800 */
[----:B------:R-:W-:Y:S01]  /*1d50*/  IABS R117, R119 ;  /* 0x0000007700757213 */ /* 0x000fe20000000000 */
[----:B------:R-:W-:Y:S01]  /*1d60*/  IMAD.MOV R4, RZ, RZ, -R3 ;  /* 0x000000ffff047224 */ /* 0x000fe200078e0a03 */
[----:B------:R-:W-:Y:S01]  /*1d70*/  IADD3 R120, R195, 0x76, RZ ;  /* 0x00000076c3787810 */ /* 0x000fe20007ffe0ff */
[--C-:B------:R-:W-:Y:S01]  /*1d80*/  @!P0 IMAD.IADD R19, R19, 0x1, -R9.reuse ;  /* 0x0000000113138824 */ /* 0x100fe200078e0a09 */
[----:B------:R-:W-:Y:S01]  /*1d90*/  ISETP.GE.AND P0, PT, R26, RZ, PT ;  /* 0x000000ff1a00720c */ /* 0x000fe20003f06270 */
[--C-:B------:R-:W-:Y:S01]  /*1da0*/  @!P3 IMAD.IADD R23, R23, 0x1, -R9.reuse ;  /* 0x000000011717b824 */ /* 0x100fe200078e0a09 */
[----:B------:R-:W-:Y:S01]  /*1db0*/  IABS R26, R7 ;  /* 0x00000007001a7213 */ /* 0x000fe20000000000 */
[----:B------:R-:W-:Y:S01]  /*1dc0*/  @!P1 IMAD.IADD R21, R21, 0x1, -R9 ;  /* 0x0000000115159824 */ /* 0x000fe200078e0a09 */
[----:B------:R-:W-:Y:S01]  /*1dd0*/  ISETP.GE.AND P3, PT, R28, RZ, PT ;  /* 0x000000ff1c00720c */ /* 0x000fe20003f66270 */
[C---:B------:R-:W-:Y:S01]  /*1de0*/  IMAD R25, R9.reuse, R4, R25 ;  /* 0x0000000409197224 */ /* 0x040fe200078e0219 */
[----:B------:R-:W-:Y:S01]  /*1df0*/  ISETP.GE.AND P1, PT, R6, RZ, PT ;  /* 0x000000ff0600720c */ /* 0x000fe20003f26270 */
[----:B------:R-:W-:Y:S01]  /*1e00*/  @!P5 IMAD.MOV R18, RZ, RZ, -R18 ;  /* 0x000000ffff12d224 */ /* 0x000fe200078e0a12 */
[C---:B------:R-:W-:Y:S01]  /*1e10*/  ISETP.GT.U32.AND P5, PT, R9.reuse, R23, PT ;  /* 0x000000170900720c */ /* 0x040fe20003fa4070 */
[----:B------:R-:W-:Y:S01]  /*1e20*/  @!P6 IMAD.IADD R24, R24, 0x1, -R9 ;  /* 0x000000011818e824 */ /* 0x000fe200078e0a09 */
[C---:B------:R-:W-:Y:S01]  /*1e30*/  ISETP.GT.U32.AND P6, PT, R9.reuse, R22, PT ;  /* 0x000000160900720c */ /* 0x040fe20003fc4070 */
[----:B------:R-:W-:Y:S01]  /*1e40*/  @!P4 IMAD.MOV R21, RZ, RZ, -R21 ;  /* 0x000000ffff15c224 */ /* 0x000fe200078e0a15 */
[----:B------:R-:W-:Y:S01]  /*1e50*/  ISETP.GT.U32.AND P4, PT, R9, R25, PT ;  /* 0x000000190900720c */ /* 0x000fe20003f84070 */
[----:B------:R-:W-:Y:S01]  /*1e60*/  IMAD.HI.U32 R3, R8, R26, RZ ;  /* 0x0000001a08037227 */ /* 0x000fe200078e00ff */
[C---:B------:R-:W-:Y:S01]  /*1e70*/  IADD3 R6, R195.reuse, 0x1b, RZ ;  /* 0x0000001bc3067810 */ /* 0x040fe20007ffe0ff */
[----:B------:R-:W-:Y:S01]  /*1e80*/  STL [R1+0xef0], R16 ;  /* 0x000ef01001007387 */ /* 0x000fe20000100800 */
[----:B------:R-:W-:Y:S01]  /*1e90*/  IADD3 R127, R195, 0x7c, RZ ;  /* 0x0000007cc37f7810 */ /* 0x000fe20007ffe0ff */
[----:B------:R-:W-:Y:S01]  /*1ea0*/  IMAD.MOV R3, RZ, RZ, -R3 ;  /* 0x000000ffff037224 */ /* 0x000fe200078e0a03 */
[----:B------:R-:W-:Y:S01]  /*1eb0*/  IABS R27, R6 ;  /* 0x00000006001b7213 */ /* 0x000fe20000000000 */
[----:B------:R-:W-:Y:S01]  /*1ec0*/  @!P1 IMAD.MOV R20, RZ, RZ, -R20 ;  /* 0x000000ffff149224 */ /* 0x000fe200078e0a14 */
[----:B------:R-:W-:Y:S01]  /*1ed0*/  ISETP.GE.AND P1, PT, R29, RZ, PT ;  /* 0x000000ff1d00720c */ /* 0x000fe20003f26270 */
[----:B------:R-:W-:Y:S01]  /*1ee0*/  IMAD R26, R9, R3, R26 ;  /* 0x00000003091a7224 */ /* 0x000fe200078e021a */
[----:B------:R-:W-:Y:S01]  /*1ef0*/  IADD3 R29, R195, 0x1c, RZ ;  /* 0x0000001cc31d7810 */ /* 0x000fe20007ffe0ff */
[--C-:B------:R-:W-:Y:S01]  /*1f00*/  @!P5 IMAD.IADD R23, R23, 0x1, -R9.reuse ;  /* 0x000000011717d824 */ /* 0x100fe200078e0a09 */
[----:B------:R-:W-:Y:S01]  /*1f10*/  IABS R124, R127 ;  /* 0x0000007f007c7213 */ /* 0x000fe20000000000 */
[--C-:B------:R-:W-:Y:S01]  /*1f20*/  @!P6 IMAD.IADD R22, R22, 0x1, -R9.reuse ;  /* 0x000000011616e824 */ /* 0x100fe200078e0a09 */
[----:B------:R-:W-:Y:S01]  /*1f30*/  ISETP.GT.U32.AND P5, PT, R9, R26, PT ;  /* 0x0000001a0900720c */ /* 0x000fe20003fa4070 */
[----:B------:R-:W-:Y:S01]  /*1f40*/  @!P4 IMAD.IADD R25, R25, 0x1, -R9 ;  /* 0x000000011919c824 */ /* 0x000fe200078e0a09 */
[----:B------:R-:W-:Y:S01]  /*1f50*/  IABS R28, R29 ;  /* 0x0000001d001c7213 */ /* 0x000fe20000000000 */
[----:B------:R-:W-:Y:S01]  /*1f60*/  @!P3 IMAD.MOV R22, RZ, RZ, -R22 ;  /* 0x000000ffff16b224 */ /* 0x000fe200078e0a16 */
[----:B------:R-:W-:Y:S01]  /*1f70*/  ISETP.GE.AND P6, PT, R30, RZ, PT ;  /* 0x000000ff1e00720c */ /* 0x000fe20003fc6270 */
[----:B------:R-:W-:Y:S01]  /*1f80*/  IMAD.HI.U32 R3, R8, R27, RZ ;  /* 0x0000001b08037227 */ /* 0x000fe200078e00ff */
[----:B------:R-:W-:-:S02]  /*1f90*/  ISETP.GT.U32.AND P3, PT, R9, R25, PT ;  /* 0x000000190900720c */ /* 0x000fc40003f64070 */
[----:B------:R-:W-:Y:S01]  /*1fa0*/  ISETP.GE.AND P4, PT, R7, RZ, PT ;  /* 0x000000ff0700720c */ /* 0x000fe20003f86270 */
[----:B------:R-:W-:Y:S01]  /*1fb0*/  IMAD.MOV R4, RZ, RZ, -R3 ;  /* 0x000000ffff047224 */ /* 0x000fe200078e0a03 */
[----:B------:R-:W-:Y:S01]  /*1fc0*/  IADD3 R7, R195, 0x1e, RZ ;  /* 0x0000001ec3077810 */ /* 0x000fe20007ffe0ff */
[----:B------:R-:W-:Y:S01]  /*1fd0*/  @!P0 IMAD.MOV R19, RZ, RZ, -R19 ;  /* 0x000000ffff138224 */ /* 0x000fe200078e0a13 */
[C---:B------:R-:W-:Y:S01]  /*1fe0*/  ISETP.GT.U32.AND P0, PT, R9.reuse, R24, PT ;  /* 0x000000180900720c */ /* 0x040fe20003f04070 */
[----:B------:R-:W-:Y:S01]  /*1ff0*/  @!P5 IMAD.IADD R26, R26, 0x1, -R9 ;  /* 0x000000011a1ad824 */ /* 0x000fe200078e0a09 */
[----:B------:R-:W-:Y:S01]  /*2000*/  IABS R30, R7 ;  /* 0x00000007001e7213 */ /* 0x000fe20000000000 */
[----:B------:R-:W-:Y:S01]  /*2010*/  IMAD R27, R9, R4, R27 ;  /* 0x00000004091b7224 */ /* 0x000fe200078e021b */
[----:B------:R-:W-:Y:S01]  /*2020*/  IADD3 R4, R195, 0x1d, RZ ;  /* 0x0000001dc3047810 */ /* 0x000fe20007ffe0ff */
[----:B------:R-:W-:Y:S01]  /*2030*/  IMAD.HI.U32 R3, R8, R28, RZ ;  /* 0x0000001c08037227 */ /* 0x000fe200078e00ff */
[----:B------:R-:W-:-:S02]  /*2040*/  ISETP.GT.U32.AND P5, PT, R9, R26, PT ;  /* 0x0000001a0900720c */ /* 0x000fc40003fa4070 */
[----:B------:R-:W-:Y:S01]  /*2050*/  IADD3 R128, R195, 0x7d, RZ ;  /* 0x0000007dc3807810 */ /* 0x000fe20007ffe0ff */
[----:B------:R-:W-:Y:S01]  /*2060*/  @!P3 IMAD.IADD R25, R25, 0x1, -R9 ;  /* 0x000000011919b824 */ /* 0x000fe200078e0a09 */
[----:B------:R-:W-:Y:S01]  /*2070*/  ISETP.GT.U32.AND P3, PT, R9, R27, PT ;  /* 0x0000001b0900720c */ /* 0x000fe20003f64070 */
[----:B------:R-:W-:Y:S01]  /*2080*/  IMAD.MOV R3, RZ, RZ, -R3 ;  /* 0x000000ffff037224 */ /* 0x000fe200078e0a03 */
[----:B------:R-:W-:Y:S01]  /*2090*/  IABS R125, R128 ;  /* 0x00000080007d7213 */ /* 0x000fe20000000000 */
[--C-:B------:R-:W-:Y:S01]  /*20a0*/  @!P0 IMAD.IADD R24, R24, 0x1, -R9.reuse ;  /* 0x0000000118188824 */ /* 0x100fe200078e0a09 */
[----:B------:R-:W-:Y:S01]  /*20b0*/  ISETP.GE.AND P0, PT, R5, RZ, PT ;  /* 0x000000ff0500720c */ /* 0x000fe20003f06270 */
[----:B------:R-:W-:Y:S01]  /*20c0*/  IMAD R28, R9, R3, R28 ;  /* 0x00000003091c7224 */ /* 0x000fe200078e021c */
[----:B------:R-:W-:Y:S01]  /*20d0*/  IADD3 R133, R195, 0x81, RZ ;  /* 0x00000081c3857810 */ /* 0x000fe20007ffe0ff */
[----:B------:R-:W-:Y:S01]  /*20e0*/  @!P6 IMAD.MOV R24, RZ, RZ, -R24 ;  /* 0x000000ffff18e224 */ /* 0x000fe200078e0a18 */
[----:B------:R-:W-:Y:S01]  /*20f0*/  ISETP.GE.AND P6, PT, R29, RZ, PT ;  /* 0x000000ff1d00720c */ /* 0x000fe20003fc6270 */
[----:B------:R-:W-:Y:S01]  /*2100*/  @!P5 IMAD.IADD R26, R26, 0x1, -R9 ;  /* 0x000000011a1ad824 */ /* 0x000fe200078e0a09 */
[----:B------:R-:W-:Y:S01]  /*2110*/  IABS R29, R4 ;  /* 0x00000004001d7213 */ /* 0x000fe20000000000 */
[----:B------:R-:W-:Y:S01]  /*2120*/  @!P1 IMAD.MOV R23, RZ, RZ, -R23 ;  /* 0x000000ffff179224 */ /* 0x000fe200078e0a17 */
[----:B------:R-:W-:Y:S01]  /*2130*/  ISETP.GT.U32.AND P5, PT, R9, R28, PT ;  /* 0x0000001c0900720c */ /* 0x000fe20003fa4070 */
[----:B------:R-:W-:Y:S01]  /*2140*/  @!P3 IMAD.IADD R27, R27, 0x1, -R9 ;  /* 0x000000011b1bb824 */ /* 0x000fe200078e0a09 */
[----:B------:R-:W-:Y:S01]  /*2150*/  ISETP.GE.AND P1, PT, R6, RZ, PT ;  /* 0x000000ff0600720c */ /* 0x000fe20003f26270 */
[----:B------:R-:W-:Y:S01]  /*2160*/  IMAD.HI.U32 R3, R8, R29, RZ ;  /* 0x0000001d08037227 */ /* 0x000fe200078e00ff */
[----:B------:R-:W-:-:S02]  /*2170*/  IABS R129, R133 ;  /* 0x0000008500817213 */ /* 0x000fc40000000000 */
[----:B------:R-:W-:Y:S01]  /*2180*/  ISETP.GT.U32.AND P3, PT, R9, R27, PT ;  /* 0x0000001b0900720c */ /* 0x000fe20003f64070 */
[----:B------:R-:W-:Y:S01]  /*2190*/  IMAD.MOV R6, RZ, RZ, -R3 ;  /* 0x000000ffff067224 */ /* 0x000fe200078e0a03 */
[C---:B------:R-:W-:Y:S01]  /*21a0*/  IADD3 R134, R195.reuse, 0x82, RZ ;  /* 0x00000082c3867810 */ /* 0x040fe20007ffe0ff */
[----:B------:R-:W-:Y:S01]  /*21b0*/  IMAD.HI.U32 R5, R8, R31, RZ ;  /* 0x0000001f08057227 */ /* 0x000fe200078e00ff */
[C---:B------:R-:W-:Y:S02]  /*21c0*/  IADD3 R138, R195.reuse, 0x85, RZ ;  /* 0x00000085c38a7810 */ /* 0x040fe40007ffe0ff */
[----:B------:R-:W-:Y:S01]  /*21d0*/  IABS R130, R134 ;  /* 0x0000008600827213 */ /* 0x000fe20000000000 */
[----:B------:R-:W-:Y:S01]  /*21e0*/  @!P5 IMAD.IADD R28, R28, 0x1, -R9 ;  /* 0x000000011c1cd824 */ /* 0x000fe200078e0a09 */
[----:B------:R-:W-:Y:S01]  /*21f0*/  IADD3 R140, R195, 0x87, RZ ;  /* 0x00000087c38c7810 */ /* 0x000fe20007ffe0ff */
[----:B------:R-:W-:Y:S01]  /*2200*/  IMAD R29, R9, R6, R29 ;  /* 0x00000006091d7224 */ /* 0x000fe200078e021d */
[----:B------:R-:W-:Y:S01]  /*2210*/  IADD3 R141, R195, 0x88, RZ ;  /* 0x00000088c38d7810 */ /* 0x000fe20007ffe0ff */
[----:B------:R-:W-:Y:S01]  /*2220*/  IMAD.MOV R6, RZ, RZ, -R5 ;  /* 0x000000ffff067224 */ /* 0x000fe200078e0a05 */
[----:B------:R-:W-:Y:S01]  /*2230*/  ISETP.GT.U32.AND P5, PT, R9, R28, PT ;  /* 0x0000001c0900720c */ /* 0x000fe20003fa4070 */
[----:B------:R-:W-:Y:S01]  /*2240*/  @!P0 IMAD.MOV R25, RZ, RZ, -R25 ;  /* 0x000000ffff198224 */ /* 0x000fe200078e0a19 */
[----:B------:R-:W-:Y:S01]  /*2250*/  ISETP.GE.AND P0, PT, R4, RZ, PT ;  /* 0x000000ff0400720c */ /* 0x000fe20003f06270 */
[----:B------:R-:W-:Y:S01]  /*2260*/  @!P3 IMAD.IADD R27, R27, 0x1, -R9 ;  /* 0x000000011b1bb824 */ /* 0x000fe200078e0a09 */
[C---:B------:R-:W-:Y:S01]  /*2270*/  ISETP.GT.U32.AND P3, PT, R9.reuse, R29, PT ;  /* 0x0000001d0900720c */ /* 0x040fe20003f64070 */
[----:B------:R-:W-:Y:S01]  /*2280*/  IMAD R31, R9, R6, R31 ;  /* 0x00000006091f7224 */ /* 0x000fe200078e021f */
[----:B------:R-:W-:Y:S01]  /*2290*/  IABS R135, R140 ;  /* 0x0000008c00877213 */ /* 0x000fe20000000000 */
[----:B------:R-:W-:Y:S01]  /*22a0*/  IMAD.HI.U32 R4, R8, R30, RZ ;  /* 0x0000001e08047227 */ /* 0x000fe200078e00ff */
[----:B------:R-:W-:-:S02]  /*22b0*/  IABS R136, R141 ;  /* 0x0000008d00887213 */ /* 0x000fc40000000000 */
[----:B------:R-:W-:Y:S01]  /*22c0*/  IADD3 R142, R195, 0x89, RZ ;  /* 0x00000089c38e7810 */ /* 0x000fe20007ffe0ff */
[----:B------:R-:W-:Y:S01]  /*22d0*/  @!P4 IMAD.MOV R26, RZ, RZ, -R26 ;  /* 0x000000ffff1ac224 */ /* 0x000fe200078e0a1a */
[----:B------:R-:W-:Y:S01]  /*22e0*/  ISETP.GE.AND P4, PT, R7, RZ, PT ;  /* 0x000000ff0700720c */ /* 0x000fe20003f86270 */
[----:B------:R-:W-:Y:S01]  /*22f0*/  @!P1 IMAD.MOV R27, RZ, RZ, -R27 ;  /* 0x000000ffff1b9224 */ /* 0x000fe200078e0a1b */
[----:B------:R-:W-:Y:S01]  /*2300*/  IADD3 R7, R195, 0x20, RZ ;  /* 0x00000020c3077810 */ /* 0x000fe20007ffe0ff */
[----:B------:R-:W-:Y:S01]  /*2310*/  IMAD.MOV R4, RZ, RZ, -R4 ;  /* 0x000000ffff047224 */ /* 0x000fe200078e0a04 */
[C---:B------:R-:W-:Y:S01]  /*2320*/  ISETP.GT.U32.AND P1, PT, R9.reuse, R31, PT ;  /* 0x0000001f0900720c */ /* 0x040fe20003f24070 */
[--C-:B------:R-:W-:Y:S01]  /*2330*/  @!P5 IMAD.IADD R28, R28, 0x1, -R9.reuse ;  /* 0x000000011c1cd824 */ /* 0x100fe200078e0a09 */
[----:B------:R-:W-:Y:S01]  /*2340*/  IABS R32, R7 ;  /* 0x0000000700207213 */ /* 0x000fe20000000000 */
[----:B------:R-:W-:Y:S01]  /*2350*/  IMAD R30, R9, R4, R30 ;  /* 0x00000004091e7224 */ /* 0x000fe200078e021e */
[----:B------:R-:W-:Y:S01]  /*2360*/  IABS R137, R142 ;  /* 0x0000008e00897213 */ /* 0x000fe20000000000 */
[----:B------:R-:W-:Y:S01]  /*2370*/  @!P3 IMAD.IADD R29, R29, 0x1, -R9 ;  /* 0x000000011d1db824 */ /* 0x000fe200078e0a09 */
[----:B------:R-:W-:Y:S01]  /*2380*/  IADD3 R148, R195, 0x91, RZ ;  /* 0x00000091c3947810 */ /* 0x000fe20007ffe0ff */
[----:B------:R-:W-:Y:S01]  /*2390*/  IMAD.HI.U32 R3, R8, R32, RZ ;  /* 0x0000002008037227 */ /* 0x000fe200078e00ff */
[----:B------:R-:W-:-:S02]  /*23a0*/  ISETP.GT.U32.AND P5, PT, R9, R30, PT ;  /* 0x0000001e0900720c */ /* 0x000fc40003fa4070 */
[----:B------:R-:W-:Y:S01]  /*23b0*/  ISETP.GT.U32.AND P3, PT, R9, R29, PT ;  /* 0x0000001d0900720c */ /* 0x000fe20003f64070 */
[----:B------:R-:W-:Y:S01]  /*23c0*/  IMAD.MOV R3, RZ, RZ, -R3 ;  /* 0x000000ffff037224 */ /* 0x000fe200078e0a03 */
[----:B------:R-:W-:Y:S01]  /*23d0*/  IABS R145, R148 ;  /* 0x0000009400917213 */ /* 0x000fe20000000000 */
[----:B------:R-:W-:Y:S01]  /*23e0*/  @!P1 IMAD.IADD R31, R31, 0x1, -R9 ;  /* 0x000000011f1f9824 */ /* 0x000fe200078e0a09 */
[----:B------:R-:W-:Y:S01]  /*23f0*/  IADD3 R151, R195, 0x96, RZ ;  /* 0x00000096c3977810 */ /* 0x000fe20007ffe0ff */
[----:B------:R-:W-:Y:S01]  /*2400*/  IMAD R32, R9, R3, R32 ;  /* 0x0000000309207224 */ /* 0x000fe200078e0220 */
[----:B------:R-:W-:Y:S01]  /*2410*/  IADD3 R161, R195, 0x9a, RZ ;  /* 0x0000009ac3a17810 */ /* 0x000fe20007ffe0ff */
[C---:B------:R-:W-:Y:S01]  /*2420*/  IMAD.HI.U32 R3, R8.reuse, R33, RZ ;  /* 0x0000002108037227 */ /* 0x040fe200078e00ff */
[----:B------:R-:W-:Y:S02]  /*2430*/  ISETP.GT.U32.AND P1, PT, R9, R31, PT ;  /* 0x0000001f0900720c */ /* 0x000fe40003f24070 */
[----:B------:R-:W-:Y:S01]  /*2440*/  IABS R150, R151 ;  /* 0x0000009700967213 */ /* 0x000fe20000000000 */
[----:B------:R-:W-:Y:S01]  /*2450*/  IMAD.HI.U32 R4, R8, R34, RZ ;  /* 0x0000002208047227 */ /* 0x000fe200078e00ff */
[----:B------:R-:W-:-:S02]  /*2460*/  IADD3 R162, R195, 0x9b, RZ ;  /* 0x0000009bc3a27810 */ /* 0x000fc40007ffe0ff */
[----:B------:R-:W-:Y:S01]  /*2470*/  IABS R154, R161 ;  /* 0x000000a1009a7213 */ /* 0x000fe20000000000 */
[----:B------:R-:W-:Y:S01]  /*2480*/  @!P6 IMAD.MOV R28, RZ, RZ, -R28 ;  /* 0x000000ffff1ce224 */ /* 0x000fe200078e0a1c */
[----:B------:R-:W-:Y:S01]  /*2490*/  ISETP.GE.AND P6, PT, R36, RZ, PT ;  /* 0x000000ff2400720c */ /* 0x000fe20003fc6270 */
[----:B------:R-:W-:Y:S01]  /*24a0*/  @!P5 IMAD.IADD R30, R30, 0x1, -R9 ;  /* 0x000000011e1ed824 */ /* 0x000fe200078e0a09 */
[----:B------:R-:W-:Y:S01]  /*24b0*/  IABS R155, R162 ;  /* 0x000000a2009b7213 */ /* 0x000fe20000000000 */
[----:B------:R-:W-:Y:S01]  /*24c0*/  IMAD.MOV R6, RZ, RZ, -R3 ;  /* 0x000000ffff067224 */ /* 0x000fe200078e0a03 */
[----:B------:R-:W-:Y:S01]  /*24d0*/  IADD3 R160, R195, 0x99, RZ ;  /* 0x00000099c3a07810 */ /* 0x000fe20007ffe0ff */
[----:B------:R-:W-:Y:S01]  /*24e0*/  IMAD.HI.U32 R5, R8, R35, RZ ;  /* 0x0000002308057227 */ /* 0x000fe200078e00ff */
[----:B------:R-:W-:Y:S02]  /*24f0*/  ISETP.GT.U32.AND P5, PT, R9, R30, PT ;  /* 0x0000001e0900720c */ /* 0x000fe40003fa4070 */
[----:B------:R-:W-:Y:S01]  /*2500*/  IABS R153, R160 ;  /* 0x000000a000997213 */ /* 0x000fe20000000000 */
[----:B------:R-:W-:Y:S01]  /*2510*/  IMAD.MOV R4, RZ, RZ, -R4 ;  /* 0x000000ffff047224 */ /* 0x000fe200078e0a04 */
[----:B------:R-:W-:Y:S01]  /*2520*/  IADD3 R163, R195, 0x9c, RZ ;  /* 0x0000009cc3a37810 */ /* 0x000fe20007ffe0ff */
[----:B------:R-:W-:Y:S01]  /*2530*/  IMAD R33, R9, R6, R33 ;  /* 0x0000000609217224 */ /* 0x000fe200078e0221 */
[C---:B------:R-:W-:Y:S01]  /*2540*/  IADD3 R164, R195.reuse, 0x9d, RZ ;  /* 0x0000009dc3a47810 */ /* 0x040fe20007ffe0ff */
[----:B------:R-:W-:Y:S01]  /*2550*/  IMAD.MOV R6, RZ, RZ, -R5 ;  /* 0x000000ffff067224 */ /* 0x000fe200078e0a05 */
[----:B------:R-:W-:Y:S01]  /*2560*/  IADD3 R5, R195, 0x24, RZ ;  /* 0x00000024c3057810 */ /* 0x000fe20007ffe0ff */
[----:B------:R-:W-:Y:S01]  /*2570*/  IMAD R34, R9, R4, R34 ;  /* 0x0000000409227224 */ /* 0x000fe200078e0222 */
[----:B------:R-:W-:Y:S01]  /*2580*/  IABS R156, R163 ;  /* 0x000000a3009c7213 */ /* 0x000fe20000000000 */
[----:B------:R-:W-:Y:S01]  /*2590*/  @!P3 IMAD.IADD R29, R29, 0x1, -R9 ;  /* 0x000000011d1db824 */ /* 0x000fe200078e0a09 */
[C---:B------:R-:W-:Y:S01]  /*25a0*/  ISETP.GT.U32.AND P3, PT, R9.reuse, R32, PT ;  /* 0x000000200900720c */ /* 0x040fe20003f64070 */
[----:B------:R-:W-:Y:S01]  /*25b0*/  IMAD R35, R9, R6, R35 ;  /* 0x0000000609237224 */ /* 0x000fe200078e0223 */
[----:B------:R-:W-:Y:S01]  /*25c0*/  IABS R36, R5 ;  /* 0x0000000500247213 */ /* 0x000fe20000000000 */
[--C-:B------:R-:W-:Y:S01]  /*25d0*/  @!P1 IMAD.IADD R31, R31, 0x1, -R9.reuse ;  /* 0x000000011f1f9824 */ /* 0x100fe200078e0a09 */
[----:B------:R-:W-:Y:S01]  /*25e0*/  ISETP.GT.U32.AND P1, PT, R9, R34, PT ;  /* 0x000000220900720c */ /* 0x000fe20003f24070 */
[----:B------:R-:W-:Y:S01]  /*25f0*/  @!P5 IMAD.IADD R30, R30, 0x1, -R9 ;  /* 0x000000011e1ed824 */ /* 0x000fe200078e0a09 */
[----:B------:R-:W-:Y:S01]  /*2600*/  IADD3 R6, R195, 0x25, RZ ;  /* 0x00000025c3067810 */ /* 0x000fe20007ffe0ff */
[----:B------:R-:W-:Y:S01]  /*2610*/  @!P6 IMAD.MOV R31, RZ, RZ, -R31 ;  /* 0x000000ffff1fe224 */ /* 0x000fe200078e0a1f */
[----:B------:R-:W-:Y:S01]  /*2620*/  ISETP.GT.U32.AND P6, PT, R9, R35, PT ;  /* 0x000000230900720c */ /* 0x000fe20003fc4070 */
[----:B------:R-:W-:Y:S01]  /*2630*/  IMAD.HI.U32 R3, R8, R36, RZ ;  /* 0x0000002408037227 */ /* 0x000fe200078e00ff */
[----:B------:R-:W-:-:S02]  /*2640*/  ISETP.GE.AND P5, PT, R7, RZ, PT ;  /* 0x000000ff0700720c */ /* 0x000fc40003fa6270 */
[----:B------:R-:W-:Y:S01]  /*2650*/  IADD3 R7, R195, 0x26, RZ ;  /* 0x00000026c3077810 */ /* 0x000fe20007ffe0ff */
[----:B------:R-:W-:Y:S01]  /*2660*/  @!P4 IMAD.MOV R30, RZ, RZ, -R30 ;  /* 0x000000ffff1ec224 */ /* 0x000fe200078e0a1e */
[----:B------:R-:W-:Y:S01]  /*2670*/  ISETP.GE.AND P4, PT, R37, RZ, PT ;  /* 0x000000ff2500720c */ /* 0x000fe20003f86270 */
[--C-:B------:R-:W-:Y:S01]  /*2680*/  @!P3 IMAD.IADD R32, R32, 0x1, -R9.reuse ;  /* 0x000000012020b824 */ /* 0x100fe200078e0a09 */
[----:B------:R-:W-:Y:S01]  /*2690*/  IABS R37, R6 ;  /* 0x0000000600257213 */ /* 0x000fe20000000000 */
[----:B------:R-:W-:Y:S01]  /*26a0*/  @!P1 IMAD.IADD R34, R34, 0x1, -R9 ;  /* 0x0000000122229824 */ /* 0x000fe200078e0a09 */
[C---:B------:R-:W-:Y:S01]  /*26b0*/  ISETP.GT.U32.AND P3, PT, R9.reuse, R33, PT ;  /* 0x000000210900720c */ /* 0x040fe20003f64070 */
[----:B------:R-:W-:Y:S01]  /*26c0*/  IMAD.MOV R3, RZ, RZ, -R3 ;  /* 0x000000ffff037224 */ /* 0x000fe200078e0a03 */
[----:B------:R-:W-:Y:S01]  /*26d0*/  IABS R157, R164 ;  /* 0x000000a4009d7213 */ /* 0x000fe20000000000 */
[----:B------:R-:W-:Y:S01]  /*26e0*/  @!P0 IMAD.MOV R29, RZ, RZ, -R29 ;  /* 0x000000ffff1d8224 */ /* 0x000fe200078e0a1d */
[----:B------:R-:W-:Y:S01]  /*26f0*/  ISETP.GT.U32.AND P0, PT, R9, R32, PT ;  /* 0x000000200900720c */ /* 0x000fe20003f04070 */
[----:B------:R-:W-:Y:S01]  /*2700*/  @!P6 IMAD.IADD R35, R35, 0x1, -R9 ;  /* 0x000000012323e824 */ /* 0x000fe200078e0a09 */
[C---:B------:R-:W-:Y:S01]  /*2710*/  ISETP.GT.U32.AND P6, PT, R9.reuse, R34, PT ;  /* 0x000000220900720c */ /* 0x040fe20003fc4070 */
[----:B------:R-:W-:Y:S01]  /*2720*/  IMAD R36, R9, R3, R36 ;  /* 0x0000000309247224 */ /* 0x000fe200078e0224 */
[C---:B------:R-:W-:Y:S01]  /*2730*/  IADD3 R172, R195.reuse, 0xa5, RZ ;  /* 0x000000a5c3ac7810 */ /* 0x040fe20007ffe0ff */
[----:B------:R-:W-:Y:S01]  /*2740*/  IMAD.HI.U32 R3, R8, R37, RZ ;  /* 0x0000002508037227 */ /* 0x000fe200078e00ff */
[----:B------:R-:W-:-:S02]  /*2750*/  IADD3 R173, R195, 0xa7, RZ ;  /* 0x000000a7c3ad7810 */ /* 0x000fc40007ffe0ff */
[----:B------:R-:W-:Y:S01]  /*2760*/  IABS R165, R172 ;  /* 0x000000ac00a57213 */ /* 0x000fe20000000000 */
[----:B------:R-:W-:Y:S01]  /*2770*/  IMAD.MOV R4, RZ, RZ, -R3 ;  /* 0x000000ffff047224 */ /* 0x000fe200078e0a03 */
[----:B------:R-:W-:Y:S01]  /*2780*/  IABS R167, R173 ;  /* 0x000000ad00a77213 */ /* 0x000fe20000000000 */
[----:B------:R-:W-:Y:S01]  /*2790*/  @!P3 IMAD.IADD R33, R33, 0x1, -R9 ;  /* 0x000000012121b824 */ /* 0x000fe200078e0a09 */
[----:B------:R-:W-:Y:S01]  /*27a0*/  ISETP.GE.AND P3, PT, R39, RZ, PT ;  /* 0x000000ff2700720c */ /* 0x000fe20003f66270 */
[C---:B------:R-:W-:Y:S01]  /*27b0*/  IMAD R37, R9.reuse, R4, R37 ;  /* 0x0000000409257224 */ /* 0x040fe200078e0225 */
[----:B------:R-:W-:Y:S01]  /*27c0*/  IABS R39, R43 ;  /* 0x0000002b00277213 */ /* 0x000fe20000000000 */
[--C-:B------:R-:W-:Y:S01]  /*27d0*/  @!P0 IMAD.IADD R32, R32, 0x1, -R9.reuse ;  /* 0x0000000120208824 */ /* 0x100fe200078e0a09 */
[C---:B------:R-:W-:Y:S01]  /*27e0*/  ISETP.GT.U32.AND P1, PT, R9.reuse, R33, PT ;  /* 0x000000210900720c */ /* 0x040fe20003f24070 */
[----:B------:R-:W-:Y:S01]  /*27f0*/  @!P6 IMAD.IADD R34, R34, 0x1, -R9 ;  /* 0x000000012222e824 */ /* 0x000fe200078e0a09 */
[C---:B------:R-:W-:Y:S01]  /*2800*/  ISETP.GT.U32.AND P6, PT, R9.reuse, R37, PT ;  /* 0x000000250900720c */ /* 0x040fe20003fc4070 */
[----:B------:R-:W-:Y:S01]  /*2810*/  @!P5 IMAD.MOV R32, RZ, RZ, -R32 ;  /* 0x000000ffff20d224 */ /* 0x000fe200078e0a20 */
[----:B------:R-:W-:Y:S01]  /*2820*/  ISETP.GT.U32.AND P5, PT, R9, R35, PT ;  /* 0x000000230900720c */ /* 0x000fe20003fa4070 */
[----:B------:R-:W-:Y:S01]  /*2830*/  IMAD.HI.U32 R4, R8, R39, RZ ;  /* 0x0000002708047227 */ /* 0x000fe200078e00ff */
[----:B------:R-:W-:-:S02]  /*2840*/  ISETP.GE.AND P0, PT, R38, RZ, PT ;  /* 0x000000ff2600720c */ /* 0x000fc40003f06270 */
[----:B------:R-:W-:Y:S01]  /*2850*/  IABS R38, R7 ;  /* 0x0000000700267213 */ /* 0x000fe20000000000 */
[----:B------:R-:W-:Y:S01]  /*2860*/  IMAD.MOV R4, RZ, RZ, -R4 ;  /* 0x000000ffff047224 */ /* 0x000fe200078e0a04 */
[C---:B------:R-:W-:Y:S01]  /*2870*/  IADD3 R174, R195.reuse, 0xa8, RZ ;  /* 0x000000a8c3ae7810 */ /* 0x040fe20007ffe0ff */
[----:B-1----:R-:W-:Y:S01]  /*2880*/  IMAD.MOV.U32 R2, RZ, RZ, c[0x0][0x188] ;  /* 0x00006200ff027624 */ /* 0x002fe200078e00ff */
[----:B------:R-:W-:Y:S01]  /*2890*/  IADD3 R176, R195, 0xaa, RZ ;  /* 0x000000aac3b07810 */ /* 0x000fe20007ffe0ff */
[--C-:B------:R-:W-:Y:S01]  /*28a0*/  @!P1 IMAD.IADD R33, R33, 0x1, -R9.reuse ;  /* 0x0000000121219824 */ /* 0x100fe200078e0a09 */
[----:B------:R-:W-:Y:S01]  /*28b0*/  ISETP.GT.U32.AND P1, PT, R9, R36, PT ;  /* 0x000000240900720c */ /* 0x000fe20003f24070 */
[--C-:B------:R-:W-:Y:S01]  /*28c0*/  @!P6 IMAD.IADD R37, R37, 0x1, -R9.reuse ;  /* 0x000000012525e824 */ /* 0x100fe200078e0a09 */
[----:B------:R-:W-:Y:S01]  /*28d0*/  IABS R168, R174 ;  /* 0x000000ae00a87213 */ /* 0x000fe20000000000 */
[----:B------:R-:W-:Y:S01]  /*28e0*/  @!P5 IMAD.IADD R35, R35, 0x1, -R9 ;  /* 0x000000012323d824 */ /* 0x000fe200078e0a09 */
[----:B------:R-:W-:Y:S01]  /*28f0*/  ISETP.GE.AND P5, PT, R5, RZ, PT ;  /* 0x000000ff0500720c */ /* 0x000fe20003fa6270 */
[----:B------:R-:W-:Y:S01]  /*2900*/  IMAD.HI.U32 R5, R8, R40, RZ ;  /* 0x0000002808057227 */ /* 0x000fe200078e00ff */
[----:B------:R-:W-:-:S02]  /*2910*/  ISETP.GT.U32.AND P6, PT, R9, R37, PT ;  /* 0x000000250900720c */ /* 0x000fc40003fc4070 */
[----:B------:R-:W-:Y:S01]  /*2920*/  IABS R170, R176 ;  /* 0x000000b000aa7213 */ /* 0x000fe20000000000 */
[----:B------:R-:W-:Y:S01]  /*2930*/  IMAD.MOV R5, RZ, RZ, -R5 ;  /* 0x000000ffff057224 */ /* 0x000fe200078e0a05 */
[----:B------:R-:W-:Y:S01]  /*2940*/  IADD3 R175, R195, 0xa9, RZ ;  /* 0x000000a9c3af7810 */ /* 0x000fe20007ffe0ff */
[----:B------:R-:W-:Y:S01]  /*2950*/  IMAD R39, R9, R4, R39 ;  /* 0x0000000409277224 */ /* 0x000fe200078e0227 */
[----:B------:R-:W-:Y:S01]  /*2960*/  IADD3 R182, R195, 0xb1, RZ ;  /* 0x000000b1c3b67810 */ /* 0x000fe20007ffe0ff */
[----:B------:R-:W-:Y:S01]  /*2970*/  IMAD.HI.U32 R3, R8, R38, RZ ;  /* 0x0000002608037227 */ /* 0x000fe200078e00ff */
[----:B------:R-:W-:Y:S02]  /*2980*/  IABS R169, R175 ;  /* 0x000000af00a97213 */ /* 0x000fe40000000000 */
[----:B------:R-:W-:Y:S01]  /*2990*/  IABS R177, R182 ;  /* 0x000000b600b17213 */ /* 0x000fe20000000000 */
[----:B------:R-:W-:Y:S01]  /*29a0*/  IMAD R40, R9, R5, R40 ;  /* 0x0000000509287224 */ /* 0x000fe200078e0228 */
[----:B------:R-:W-:Y:S01]  /*29b0*/  IADD3 R5, R195, 0x29, RZ ;  /* 0x00000029c3057810 */ /* 0x000fe20007ffe0ff */
[----:B------:R-:W-:Y:S01]  /*29c0*/  @!P3 IMAD.MOV R35, RZ, RZ, -R35 ;  /* 0x000000ffff23b224 */ /* 0x000fe200078e0a23 */
[----:B------:R-:W-:Y:S01]  /*29d0*/  ISETP.GT.U32.AND P3, PT, R9, R39, PT ;  /* 0x000000270900720c */ /* 0x000fe20003f64070 */
[----:B------:R-:W-:Y:S01]  /*29e0*/  IMAD.MOV R3, RZ, RZ, -R3 ;  /* 0x000000ffff037224 */ /* 0x000fe200078e0a03 */
[----:B------:R-:W-:Y:S01]  /*29f0*/  IABS R41, R5 ;  /* 0x0000000500297213 */ /* 0x000fe20000000000 */
[--C-:B------:R-:W-:Y:S01]  /*2a00*/  @!P6 IMAD.IADD R37, R37, 0x1, -R9.reuse ;  /* 0x000000012525e824 */ /* 0x100fe200078e0a09 */
[C---:B------:R-:W-:Y:S01]  /*2a10*/  ISETP.GT.U32.AND P6, PT, R9.reuse, R40, PT ;  /* 0x000000280900720c */ /* 0x040fe20003fc4070 */
[----:B------:R-:W-:Y:S01]  /*2a20*/  IMAD R38, R9, R3, R38 ;  /* 0x0000000309267224 */ /* 0x000fe200078e0226 */
[C---:B------:R-:W-:Y:S01]  /*2a30*/  IADD3 R184, R195.reuse, 0xb4, RZ ;  /* 0x000000b4c3b87810 */ /* 0x040fe20007ffe0ff */
[----:B------:R-:W-:Y:S01]  /*2a40*/  @!P1 IMAD.IADD R36, R36, 0x1, -R9 ;  /* 0x0000000124249824 */ /* 0x000fe200078e0a09 */
[----:B------:R-:W-:Y:S01]  /*2a50*/  ISETP.GE.AND P1, PT, R6, RZ, PT ;  /* 0x000000ff0600720c */ /* 0x000fe20003f26270 */
[----:B------:R-:W-:Y:S01]  /*2a60*/  @!P0 IMAD.MOV R34, RZ, RZ, -R34 ;  /* 0x000000ffff228224 */ /* 0x000fe200078e0a22 */
[----:B------:R-:W-:Y:S01]  /*2a70*/  IADD3 R6, R195, 0x2a, RZ ;  /* 0x0000002ac3067810 */ /* 0x000fe20007ffe0ff */
[----:B------:R-:W-:Y:S01]  /*2a80*/  IMAD.HI.U32 R3, R8, R41, RZ ;  /* 0x0000002908037227 */ /* 0x000fe200078e00ff */
[----:B------:R-:W-:-:S02]  /*2a90*/  ISETP.GT.U32.AND P0, PT, R9, R38, PT ;  /* 0x000000260900720c */ /* 0x000fc40003f04070 */
[----:B------:R-:W-:Y:S01]  /*2aa0*/  IABS R42, R6 ;  /* 0x00000006002a7213 */ /* 0x000fe20000000000 */
[----:B------:R-:W-:Y:S01]  /*2ab0*/  @!P3 IMAD.IADD R39, R39, 0x1, -R9 ;  /* 0x000000012727b824 */ /* 0x000fe200078e0a09 */
[----:B------:R-:W-:Y:S01]  /*2ac0*/  IADD3 R183, R195, 0xb3, RZ ;  /* 0x000000b3c3b77810 */ /* 0x000fe20007ffe0ff */
[----:B------:R-:W-:Y:S01]  /*2ad0*/  @!P4 IMAD.MOV R33, RZ, RZ, -R33 ;  /* 0x000000ffff21c224 */ /* 0x000fe200078e0a21 */
[C---:B------:R-:W-:Y:S01]  /*2ae0*/  ISETP.GT.U32.AND P4, PT, R9.reuse, R36, PT ;  /* 0x000000240900720c */ /* 0x040fe20003f84070 */
[----:B------:R-:W-:Y:S01]  /*2af0*/  @!P6 IMAD.IADD R40, R40, 0x1, -R9 ;  /* 0x000000012828e824 */ /* 0x000fe200078e0a09 */
[----:B------:R-:W-:Y:S01]  /*2b00*/  ISETP.GT.U32.AND P6, PT, R9, R39, PT ;  /* 0x000000270900720c */ /* 0x000fe20003fc4070 */
[----:B------:R-:W-:Y:S01]  /*2b10*/  IMAD.MOV R4, RZ, RZ, -R3 ;  /* 0x000000ffff047224 */ /* 0x000fe200078e0a03 */
[----:B------:R-:W-:Y:S01]  /*2b20*/  IABS R180, R184 ;  /* 0x000000b800b47213 */ /* 0x000fe20000000000 */
[----:B------:R-:W-:Y:S01]  /*2b30*/  IMAD.HI.U32 R3, R8, R42, RZ ;  /* 0x0000002a08037227 */ /* 0x000fe200078e00ff */
[----:B------:R-:W-:-:S02]  /*2b40*/  IABS R179, R183 ;  /* 0x000000b700b37213 */ /* 0x000fc40000000000 */
[C---:B------:R-:W-:Y:S01]  /*2b50*/  IADD3 R185, R195.reuse, 0xb5, RZ ;  /* 0x000000b5c3b97810 */ /* 0x040fe20007ffe0ff */
[----:B------:R-:W-:Y:S01]  /*2b60*/  IMAD.MOV R3, RZ, RZ, -R3 ;  /* 0x000000ffff037224 */ /* 0x000fe200078e0a03 */
[----:B------:R-:W-:Y:S01]  /*2b70*/  IADD3 R189, R195, 0xb9, RZ ;  /* 0x000000b9c3bd7810 */ /* 0x000fe20007ffe0ff */
[--C-:B------:R-:W-:Y:S01]  /*2b80*/  @!P0 IMAD.IADD R38, R38, 0x1, -R9.reuse ;  /* 0x0000000126268824 */ /* 0x100fe200078e0a09 */
[----:B------:R-:W-:Y:S01]  /*2b90*/  ISETP.GE.AND P0, PT, R43, RZ, PT ;  /* 0x000000ff2b00720c */ /* 0x000fe20003f06270 */
[C---:B------:R-:W-:Y:S01]  /*2ba0*/  IMAD R42, R9.reuse, R3, R42 ;  /* 0x00000003092a7224 */ /* 0x040fe200078e022a */
[----:B------:R-:W-:Y:S01]  /*2bb0*/  IABS R181, R185 ;  /* 0x000000b900b57213 */ /* 0x000fe20000000000 */
[--C-:B------:R-:W-:Y:S01]  /*2bc0*/  @!P4 IMAD.IADD R36, R36, 0x1, -R9.reuse ;  /* 0x000000012424c824 */ /* 0x100fe200078e0a09 */
[----:B------:R-:W-:Y:S01]  /*2bd0*/  ISETP.GT.U32.AND P3, PT, R9, R38, PT ;  /* 0x000000260900720c */ /* 0x000fe20003f64070 */
[----:B------:R-:W-:Y:S01]  /*2be0*/  @!P6 IMAD.IADD R39, R39, 0x1, -R9 ;  /* 0x000000012727e824 */ /* 0x000fe200078e0a09 */
[----:B------:R-:W-:Y:S01]  /*2bf0*/  ISETP.GT.U32.AND P6, PT, R9, R42, PT ;  /* 0x0000002a0900720c */ /* 0x000fe20003fc4070 */
[----:B------:R-:W-:Y:S01]  /*2c00*/  @!P5 IMAD.MOV R36, RZ, RZ, -R36 ;  /* 0x000000ffff24d224 */ /* 0x000fe200078e0a24 */
[----:B------:R-:W-:Y:S01]  /*2c10*/  ISETP.GE.AND P4, PT, R7, RZ, PT ;  /* 0x000000ff0700720c */ /* 0x000fe20003f86270 */
[C---:B------:R-:W-:Y:S01]  /*2c20*/  IMAD R41, R9.reuse, R4, R41 ;  /* 0x0000000409297224 */ /* 0x040fe200078e0229 */
[----:B------:R-:W-:Y:S01]  /*2c30*/  ISETP.GT.U32.AND P5, PT, R9, R40, PT ;  /* 0x000000280900720c */ /* 0x000fe20003fa4070 */
[----:B------:R-:W-:Y:S01]  /*2c40*/  @!P1 IMAD.MOV R37, RZ, RZ, -R37 ;  /* 0x000000ffff259224 */ /* 0x000fe200078e0a25 */
[----:B------:R-:W-:Y:S01]  /*2c50*/  IADD3 R7, R195, 0x2b, RZ ;  /* 0x0000002bc3077810 */ /* 0x000fe20007ffe0ff */
[----:B------:R-:W-:Y:S01]  /*2c60*/  @!P0 IMAD.MOV R39, RZ, RZ, -R39 ;  /* 0x000000ffff278224 */ /* 0x000fe200078e0a27 */
[----:B------:R-:W-:-:S02]  /*2c70*/  ISETP.GE.AND P0, PT, R6, RZ, PT ;  /* 0x000000ff0600720c */ /* 0x000fc40003f06270 */
[----:B------:R-:W-:Y:S01]  /*2c80*/  IABS R43, R7 ;  /* 0x00000007002b7213 */ /* 0x000fe20000000000 */
[--C-:B------:R-:W-:Y:S01]  /*2c90*/  @!P3 IMAD.IADD R38, R38, 0x1, -R9.reuse ;  /* 0x000000012626b824 */ /* 0x100fe200078e0a09 */
[----:B------:R-:W-:Y:S01]  /*2ca0*/  ISETP.GT.U32.AND P3, PT, R9, R41, PT ;  /* 0x000000290900720c */ /* 0x000fe20003f64070 */
[--C-:B------:R-:W-:Y:S01]  /*2cb0*/  @!P6 IMAD.IADD R42, R42, 0x1, -R9.reuse ;  /* 0x000000012a2ae824 */ /* 0x100fe200078e0a09 */
[C---:B------:R-:W-:Y:S01]  /*2cc0*/  IADD3 R191, R195.reuse, 0xba, RZ ;  /* 0x000000bac3bf7810 */ /* 0x040fe20007ffe0ff */
[----:B------:R-:W-:Y:S01]  /*2cd0*/  IMAD.HI.U32 R3, R8, R43, RZ ;  /* 0x0000002b08037227 */ /* 0x000fe200078e00ff */
[----:B------:R-:W-:Y:S02]  /*2ce0*/  IADD3 R192, R195, 0xbe, RZ ;  /* 0x000000bec3c07810 */ /* 0x000fe40007ffe0ff */
[----:B------:R-:W-:Y:S01]  /*2cf0*/  ISETP.GT.U32.AND P6, PT, R9, R42, PT ;  /* 0x0000002a0900720c */ /* 0x000fe20003fc4070 */
[----:B------:R-:W-:Y:S01]  /*2d00*/  @!P5 IMAD.IADD R40, R40, 0x1, -R9 ;  /* 0x000000012828d824 */ /* 0x000fe200078e0a09 */
[----:B------:R-:W-:Y:S01]  /*2d10*/  ISETP.GE.AND P5, PT, R45, RZ, PT ;  /* 0x000000ff2d00720c */ /* 0x000fe20003fa6270 */
[----:B------:R-:W-:Y:S01]  /*2d20*/  IMAD.MOV R4, RZ, RZ, -R3 ;  /* 0x000000ffff047224 */ /* 0x000fe200078e0a03 */
[----:B------:R-:W-:Y:S01]  /*2d30*/  IABS R45, R47 ;  /* 0x0000002f002d7213 */ /* 0x000fe20000000000 */
[----:B------:R-:W-:Y:S01]  /*2d40*/  IMAD.HI.U32 R3, R8, R44, RZ ;  /* 0x0000002c08037227 */ /* 0x000fe200078e00ff */
[----:B------:R-:W-:-:S02]  /*2d50*/  IABS R186, R191 ;  /* 0x000000bf00ba7213 */ /* 0x000fc40000000000 */
[----:B------:R-:W-:Y:S01]  /*2d60*/  IABS R190, R192 ;  /* 0x000000c000be7213 */ /* 0x000fe20000000000 */
[----:B------:R-:W-:Y:S01]  /*2d70*/  IMAD R43, R9, R4, R43 ;  /* 0x00000004092b7224 */ /* 0x000fe200078e022b */
[C---:B------:R-:W-:Y:S01]  /*2d80*/  IADD3 R193, R195.reuse, 0xbf, RZ ;  /* 0x000000bfc3c17810 */ /* 0x040fe20007ffe0ff */
[----:B------:R-:W-:Y:S01]  /*2d90*/  IMAD.MOV R4, RZ, RZ, -R3 ;  /* 0x000000ffff047224 */ /* 0x000fe200078e0a03 */
[C---:B------:R-:W-:Y:S01]  /*2da0*/  IADD3 R205, R195.reuse, 0xc6, RZ ;  /* 0x000000c6c3cd7810 */ /* 0x040fe20007ffe0ff */
[----:B------:R-:W-:Y:S01]  /*2db0*/  IMAD.HI.U32 R3, R8, R45, RZ ;  /* 0x0000002d08037227 */ /* 0x000fe200078e00ff */
[----:B------:R-:W-:Y:S02]  /*2dc0*/  IADD3 R206, R195, 0xc7, RZ ;  /* 0x000000c7c3ce7810 */ /* 0x000fe40007ffe0ff */
[----:B------:R-:W-:Y:S01]  /*2dd0*/  IABS R201, R205 ;  /* 0x000000cd00c97213 */ /* 0x000fe20000000000 */
[----:B------:R-:W-:Y:S01]  /*2de0*/  @!P3 IMAD.IADD R41, R41, 0x1, -R9 ;  /* 0x000000012929b824 */ /* 0x000fe200078e0a09 */
[----:B------:R-:W-:Y:S01]  /*2df0*/  ISETP.GE.AND P3, PT, R5, RZ, PT ;  /* 0x000000ff0500720c */ /* 0x000fe20003f66270 */
[----:B------:R-:W-:Y:S01]  /*2e00*/  IMAD R44, R9, R4, R44 ;  /* 0x00000004092c7224 */ /* 0x000fe200078e022c */
[----:B------:R-:W-:Y:S01]  /*2e10*/  IADD3 R5, R195, 0x2e, RZ ;  /* 0x0000002ec3057810 */ /* 0x000fe20007ffe0ff */
[----:B------:R-:W-:Y:S01]  /*2e20*/  IMAD.MOV R4, RZ, RZ, -R3 ;  /* 0x000000ffff047224 */ /* 0x000fe200078e0a03 */
[C---:B------:R-:W-:Y:S01]  /*2e30*/  ISETP.GT.U32.AND P1, PT, R9.reuse, R41, PT ;  /* 0x000000290900720c */ /* 0x040fe20003f24070 */
[----:B------:R-:W-:Y:S01]  /*2e40*/  @!P6 IMAD.IADD R42, R42, 0x1, -R9 ;  /* 0x000000012a2ae824 */ /* 0x000fe200078e0a09 */
[C---:B------:R-:W-:Y:S01]  /*2e50*/  ISETP.GT.U32.AND P6, PT, R9.reuse, R44, PT ;  /* 0x0000002c0900720c */ /* 0x040fe20003fc4070 */
[----:B------:R-:W-:Y:S01]  /*2e60*/  IMAD R45, R9, R4, R45 ;  /* 0x00000004092d7224 */ /* 0x000fe200078e022d */
[----:B------:R-:W-:Y:S01]  /*2e70*/  IABS R202, R206 ;  /* 0x000000ce00ca7213 */ /* 0x000fe20000000000 */
[----:B------:R-:W-:Y:S01]  /*2e80*/  @!P0 IMAD.MOV R42, RZ, RZ, -R42 ;  /* 0x000000ffff2a8224 */ /* 0x000fe200078e0a2a */
[----:B------:R-:W-:Y:S01]  /*2e90*/  IADD3 R210, R195, 0xca, RZ ;  /* 0x000000cac3d27810 */ /* 0x000fe20007ffe0ff */
[----:B------:R-:W-:Y:S01]  /*2ea0*/  @!P4 IMAD.MOV R38, RZ, RZ, -R38 ;  /* 0x000000ffff26c224 */ /* 0x000fe200078e0a26 */
[C---:B------:R-:W-:Y:S01]  /*2eb0*/  ISETP.GT.U32.AND P0, PT, R9.reuse, R45, PT ;  /* 0x0000002d0900720c */ /* 0x040fe20003f04070 */
[----:B------:R-:W-:Y:S01]  /*2ec0*/  @!P5 IMAD.MOV R40, RZ, RZ, -R40 ;  /* 0x000000ffff28d224 */ /* 0x000fe200078e0a28 */
[----:B------:R-:W-:Y:S01]  /*2ed0*/  ISETP.GT.U32.AND P4, PT, R9, R43, PT ;  /* 0x0000002b0900720c */ /* 0x000fe20003f84070 */
[----:B------:R-:W-:Y:S01]  /*2ee0*/  IMAD.HI.U32 R4, R8, R48, RZ ;  /* 0x0000003008047227 */ /* 0x000fe200078e00ff */
[----:B------:R-:W-:-:S02]  /*2ef0*/  ISETP.GE.AND P5, PT, R7, RZ, PT ;  /* 0x000000ff0700720c */ /* 0x000fc40003fa6270 */
[----:B------:R-:W-:Y:S01]  /*2f00*/  IADD3 R7, R195, 0x2f, RZ ;  /* 0x0000002fc3077810 */ /* 0x000fe20007ffe0ff */
[--C-:B------:R-:W-:Y:S01]  /*2f10*/  @!P1 IMAD.IADD R41, R41, 0x1, -R9.reuse ;  /* 0x0000000129299824 */ /* 0x100fe200078e0a09 */
[----:B------:R-:W-:Y:S01]  /*2f20*/  ISETP.GE.AND P1, PT, R46, RZ, PT ;  /* 0x000000ff2e00720c */ /* 0x000fe20003f26270 */
[----:B------:R-:W-:Y:S01]  /*2f30*/  @!P6 IMAD.IADD R44, R44, 0x1, -R9 ;  /* 0x000000012c2ce824 */ /* 0x000fe200078e0a09 */
[----:B------:R-:W-:Y:S01]  /*2f40*/  IABS R46, R5 ;  /* 0x00000005002e7213 */ /* 0x000fe20000000000 */
[----:B------:R-:W-:Y:S01]  /*2f50*/  @!P3 IMAD.MOV R41, RZ, RZ, -R41 ;  /* 0x000000ffff29b224 */ /* 0x000fe200078e0a29 */
[----:B------:R-:W-:Y:S01]  /*2f60*/  ISETP.GE.AND P3, PT, R47, RZ, PT ;  /* 0x000000ff2f00720c */ /* 0x000fe20003f66270 */
[----:B------:R-:W-:Y:S01]  /*2f70*/  @!P0 IMAD.IADD R45, R45, 0x1, -R9 ;  /* 0x000000012d2d8824 */ /* 0x000fe200078e0a09 */
[----:B------:R-:W-:Y:S01]  /*2f80*/  IABS R47, R7 ;  /* 0x00000007002f7213 */ /* 0x000fe20000000000 */
[----:B------:R-:W-:Y:S01]  /*2f90*/  IMAD.HI.U32 R3, R8, R46, RZ ;  /* 0x0000002e08037227 */ /* 0x000fe200078e00ff */
[----:B------:R-:W-:-:S02]  /*2fa0*/  ISETP.GT.U32.AND P6, PT, R9, R44, PT ;  /* 0x0000002c0900720c */ /* 0x000fc40003fc4070 */
[----:B------:R-:W-:Y:S01]  /*2fb0*/  ISETP.GT.U32.AND P0, PT, R9, R45, PT ;  /* 0x0000002d0900720c */ /* 0x000fe20003f04070 */
[----:B------:R-:W-:Y:S01]  /*2fc0*/  IMAD.MOV R3, RZ, RZ, -R3 ;  /* 0x000000ffff037224 */ /* 0x000fe200078e0a03 */
[----:B------:R-:W-:Y:S01]  /*2fd0*/  IADD3 R211, R195, 0xcb, RZ ;  /* 0x000000cbc3d37810 */ /* 0x000fe20007ffe0ff */
[----:B------:R-:W-:Y:S01]  /*2fe0*/  @!P4 IMAD.IADD R43, R43, 0x1, -R9 ;  /* 0x000000012b2bc824 */ /* 0x000fe200078e0a09 */
[----:B------:R-:W-:Y:S01]  /*2ff0*/  IADD3 R212, R195, 0xcc, RZ ;  /* 0x000000ccc3d47810 */ /* 0x000fe20007ffe0ff */
[----:B------:R-:W-:Y:S01]  /*3000*/  IMAD R46, R9, R3, R46 ;  /* 0x00000003092e7224 */ /* 0x000fe200078e022e */
[----:B------:R-:W-:Y:S01]  /*3010*/  IADD3 R216, R195, 0xd0, RZ ;  /* 0x000000d0c3d87810 */ /* 0x000fe20007ffe0ff */
[----:B------:R-:W-:Y:S01]  /*3020*/  IMAD.HI.U32 R3, R8, R47, RZ ;  /* 0x0000002f08037227 */ /* 0x000fe200078e00ff */
[----:B------:R-:W-:Y:S02]  /*3030*/  ISETP.GT.U32.AND P4, PT, R9, R43, PT ;  /* 0x0000002b0900720c */ /* 0x000fe40003f84070 */
[----:B------:R-:W-:Y:S01]  /*3040*/  IABS R207, R212 ;  /* 0x000000d400cf7213 */ /* 0x000fe20000000000 */
[----:B------:R-:W-:Y:S01]  /*3050*/  IMAD.MOV R6, RZ, RZ, -R3 ;  /* 0x000000ffff067224 */ /* 0x000fe200078e0a03 */
[C---:B------:R-:W-:Y:S01]  /*3060*/  IADD3 R219, R195.reuse, 0xd1, RZ ;  /* 0x000000d1c3db7810 */ /* 0x040fe20007ffe0ff */
[----:B------:R-:W-:Y:S01]  /*3070*/  IMAD.MOV R4, RZ, RZ, -R4 ;  /* 0x000000ffff047224 */ /* 0x000fe200078e0a04 */
[----:B------:R-:W-:Y:S01]  /*3080*/  IADD3 R217, R195, 0xd3, RZ ;  /* 0x000000d3c3d97810 */ /* 0x000fe20007ffe0ff */
[----:B------:R-:W-:Y:S01]  /*3090*/  @!P6 IMAD.IADD R44, R44, 0x1, -R9 ;  /* 0x000000012c2ce824 */ /* 0x000fe200078e0a09 */
[C---:B------:R-:W-:Y:S01]  /*30a0*/  ISETP.GT.U32.AND P6, PT, R9.reuse, R46, PT ;  /* 0x0000002e0900720c */ /* 0x040fe20003fc4070 */
[----:B------:R-:W-:Y:S01]  /*30b0*/  IMAD R47, R9, R6, R47 ;  /* 0x00000006092f7224 */ /* 0x000fe200078e022f */
[----:B------:R-:W-:Y:S01]  /*30c0*/  IADD3 R6, R195, 0x32, RZ ;  /* 0x00000032c3067810 */ /* 0x000fe20007ffe0ff */
[----:B------:R-:W-:Y:S01]  /*30d0*/  IMAD R48, R9, R4, R48 ;  /* 0x0000000409307224 */ /* 0x000fe200078e0230 */
[----:B------:R-:W-:Y:S01]  /*30e0*/  IABS R214, R217 ;  /* 0x000000d900d67213 */ /* 0x000fe20000000000 */
[--C-:B------:R-:W-:Y:S01]  /*30f0*/  @!P0 IMAD.IADD R45, R45, 0x1, -R9.reuse ;  /* 0x000000012d2d8824 */ /* 0x100fe200078e0a09 */
[----:B------:R-:W-:Y:S01]  /*3100*/  ISETP.GT.U32.AND P0, PT, R9, R47, PT ;  /* 0x0000002f0900720c */ /* 0x000fe20003f04070 */
[----:B------:R-:W-:Y:S01]  /*3110*/  @!P4 IMAD.IADD R43, R43, 0x1, -R9 ;  /* 0x000000012b2bc824 */ /* 0x000fe200078e0a09 */
[----:B------:R-:W-:Y:S01]  /*3120*/  ISETP.GE.AND P4, PT, R5, RZ, PT ;  /* 0x000000ff0500720c */ /* 0x000fe20003f86270 */
[----:B------:R-:W-:Y:S01]  /*3130*/  @!P3 IMAD.MOV R45, RZ, RZ, -R45 ;  /* 0x000000ffff2db224 */ /* 0x000fe200078e0a2d */
[----:B------:R-:W-:Y:S01]  /*3140*/  ISETP.GT.U32.AND P3, PT, R9, R48, PT ;  /* 0x000000300900720c */ /* 0x000fe20003f64070 */
[----:B------:R-:W-:Y:S01]  /*3150*/  @!P5 IMAD.MOV R43, RZ, RZ, -R43 ;  /* 0x000000ffff2bd224 */ /* 0x000fe200078e0a2b */
[----:B------:R-:W-:Y:S01]  /*3160*/  IADD3 R5, R195, 0x31, RZ ;  /* 0x00000031c3057810 */ /* 0x000fe20007ffe0ff */
[----:B------:R-:W-:Y:S01]  /*3170*/  @!P6 IMAD.IADD R46, R46, 0x1, -R9 ;  /* 0x000000012e2ee824 */ /* 0x000fe200078e0a09 */
[----:B------:R-:W-:Y:S01]  /*3180*/  ISETP.GE.AND P5, PT, R7, RZ, PT ;  /* 0x000000ff0700720c */ /* 0x000fe20003fa6270 */
[----:B------:R-:W-:Y:S01]  /*3190*/  @!P1 IMAD.MOV R44, RZ, RZ, -R44 ;  /* 0x000000ffff2c9224 */ /* 0x000fe200078e0a2c */
[----:B------:R-:W-:-:S02]  /*31a0*/  IABS R49, R5 ;  /* 0x0000000500317213 */ /* 0x000fc40000000000 */
[----:B------:R-:W-:Y:S01]  /*31b0*/  ISETP.GE.AND P1, PT, R50, RZ, PT ;  /* 0x000000ff3200720c */ /* 0x000fe20003f26270 */
[--C-:B------:R-:W-:Y:S01]  /*31c0*/  @!P0 IMAD.IADD R47, R47, 0x1, -R9.reuse ;  /* 0x000000012f2f8824 */ /* 0x100fe200078e0a09 */
[----:B------:R-:W-:Y:S01]  /*31d0*/  ISETP.GT.U32.AND P6, PT, R9, R46, PT ;  /* 0x0000002e0900720c */ /* 0x000fe20003fc4070 */
[----:B------:R-:W-:Y:S01]  /*31e0*/  IMAD.HI.U32 R3, R8, R49, RZ ;  /* 0x0000003108037227 */ /* 0x000fe200078e00ff */
[----:B------:R-:W-:Y:S02]  /*31f0*/  IADD3 R7, R195, 0x33, RZ ;  /* 0x00000033c3077810 */ /* 0x000fe40007ffe0ff */
[----:B------:R-:W-:Y:S01]  /*3200*/  IABS R50, R6 ;  /* 0x0000000600327213 */ /* 0x000fe20000000000 */
[----:B------:R-:W-:Y:S01]  /*3210*/  @!P3 IMAD.IADD R48, R48, 0x1, -R9 ;  /* 0x000000013030b824 */ /* 0x000fe200078e0a09 */
[----:B------:R-:W-:Y:S01]  /*3220*/  IABS R51, R7 ;  /* 0x0000000700337213 */ /* 0x000fe20000000000 */
[----:B------:R-:W-:Y:S01]  /*3230*/  IMAD.MOV R4, RZ, RZ, -R3 ;  /* 0x000000ffff047224 */ /* 0x000fe200078e0a03 */
[C---:B------:R-:W-:Y:S01]  /*3240*/  ISETP.GT.U32.AND P0, PT, R9.reuse, R47, PT ;  /* 0x0000002f0900720c */ /* 0x040fe20003f04070 */
[----:B------:R-:W-:Y:S01]  /*3250*/  IMAD.HI.U32 R3, R8, R50, RZ ;  /* 0x0000003208037227 */ /* 0x000fe200078e00ff */
[----:B------:R-:W-:-:S02]  /*3260*/  ISETP.GT.U32.AND P3, PT, R9, R48, PT ;  /* 0x000000300900720c */ /* 0x000fc40003f64070 */
[----:B------:R-:W-:Y:S01]  /*3270*/  IADD3 R218, R195, 0xd2, RZ ;  /* 0x000000d2c3da7810 */ /* 0x000fe20007ffe0ff */
[----:B------:R-:W-:Y:S01]  /*3280*/  IMAD R49, R9, R4, R49 ;  /* 0x0000000409317224 */ /* 0x000fe200078e0231 */
[C---:B------:R-:W-:Y:S01]  /*3290*/  IADD3 R222, R195.reuse, 0xd7, RZ ;  /* 0x000000d7c3de7810 */ /* 0x040fe20007ffe0ff */
[----:B------:R-:W-:Y:S01]  /*32a0*/  IMAD.HI.U32 R4, R8, R51, RZ ;  /* 0x0000003308047227 */ /* 0x000fe200078e00ff */
[----:B------:R-:W-:Y:S02]  /*32b0*/  IABS R213, R218 ;  /* 0x000000da00d57213 */ /* 0x000fe40000000000 */
[C---:B------:R-:W-:Y:S01]  /*32c0*/  IADD3 R223, R195.reuse, 0xd8, RZ ;  /* 0x000000d8c3df7810 */ /* 0x040fe20007ffe0ff */
[----:B------:R-:W-:Y:S01]  /*32d0*/  IMAD.MOV R3, RZ, RZ, -R3 ;  /* 0x000000ffff037224 */ /* 0x000fe200078e0a03 */
[----:B------:R-:W-:Y:S01]  /*32e0*/  IADD3 R224, R195, 0xda, RZ ;  /* 0x000000dac3e07810 */ /* 0x000fe20007ffe0ff */
[--C-:B------:R-:W-:Y:S01]  /*32f0*/  @!P6 IMAD.IADD R46, R46, 0x1, -R9.reuse ;  /* 0x000000012e2ee824 */ /* 0x100fe200078e0a09 */
[C---:B------:R-:W-:Y:S01]  /*3300*/  ISETP.GT.U32.AND P6, PT, R9.reuse, R49, PT ;  /* 0x000000310900720c */ /* 0x040fe20003fc4070 */
[----:B------:R-:W-:Y:S01]  /*3310*/  IMAD.MOV R4, RZ, RZ, -R4 ;  /* 0x000000ffff047224 */ /* 0x000fe200078e0a04 */
[----:B------:R-:W-:Y:S01]  /*3320*/  IABS R221, R224 ;  /* 0x000000e000dd7213 */ /* 0x000fe20000000000 */
[----:B------:R-:W-:Y:S01]  /*3330*/  IMAD R50, R9, R3, R50 ;  /* 0x0000000309327224 */ /* 0x000fe200078e0232 */
[----:B------:R-:W-:Y:S01]  /*3340*/  IADD3 R227, R195, 0xdd, RZ ;  /* 0x000000ddc3e37810 */ /* 0x000fe20007ffe0ff */
[----:B------:R-:W-:Y:S01]  /*3350*/  @!P4 IMAD.MOV R46, RZ, RZ, -R46 ;  /* 0x000000ffff2ec224 */ /* 0x000fe200078e0a2e */
[----:B------:R-:W-:Y:S01]  /*3360*/  ISETP.GE.AND P4, PT, R5, RZ, PT ;  /* 0x000000ff0500720c */ /* 0x000fe20003f86270 */
[----:B------:R-:W-:Y:S01]  /*3370*/  @!P0 IMAD.IADD R47, R47, 0x1, -R9 ;  /* 0x000000012f2f8824 */ /* 0x000fe200078e0a09 */
[----:B------:R-:W-:Y:S01]  /*3380*/  ISETP.GE.AND P0, PT, R6, RZ, PT ;  /* 0x000000ff0600720c */ /* 0x000fe20003f06270 */
[----:B------:R-:W-:Y:S01]  /*3390*/  IMAD R51, R9, R4, R51 ;  /* 0x0000000409337224 */ /* 0x000fe200078e0233 */
[----:B------:R-:W-:Y:S01]  /*33a0*/  IADD3 R6, R195, 0x36, RZ ;  /* 0x00000036c3067810 */ /* 0x000fe20007ffe0ff */
[----:B------:R-:W-:Y:S01]  /*33b0*/  @!P3 IMAD.IADD R48, R48, 0x1, -R9 ;  /* 0x000000013030b824 */ /* 0x000fe200078e0a09 */
[----:B------:R-:W-:Y:S01]  /*33c0*/  ISETP.GT.U32.AND P3, PT, R9, R50, PT ;  /* 0x000000320900720c */ /* 0x000fe20003f64070 */
[----:B------:R-:W-:Y:S01]  /*33d0*/  IMAD.HI.U32 R5, R8, R52, RZ ;  /* 0x0000003408057227 */ /* 0x000fe200078e00ff */
[----:B------:R-:W-:-:S02]  /*33e0*/  IABS R54, R6 ;  /* 0x0000000600367213 */ /* 0x000fc40000000000 */
[----:B------:R-:W-:Y:S01]  /*33f0*/  IADD3 R228, R195, 0xdf, RZ ;  /* 0x000000dfc3e47810 */ /* 0x000fe20007ffe0ff */
[----:B------:R-:W-:Y:S01]  /*3400*/  @!P5 IMAD.MOV R47, RZ, RZ, -R47 ;  /* 0x000000ffff2fd224 */ /* 0x000fe200078e0a2f */
[----:B------:R-:W-:Y:S01]  /*3410*/  ISETP.GT.U32.AND P5, PT, R9, R51, PT ;  /* 0x000000330900720c */ /* 0x000fe20003fa4070 */
[----:B------:R-:W-:Y:S01]  /*3420*/  IMAD.MOV R5, RZ, RZ, -R5 ;  /* 0x000000ffff057224 */ /* 0x000fe200078e0a05 */
[----:B------:R-:W-:Y:S01]  /*3430*/  IABS R226, R228 ;  /* 0x000000e400e27213 */ /* 0x000fe20000000000 */
[--C-:B------:R-:W-:Y:S01]  /*3440*/  @!P6 IMAD.IADD R49, R49, 0x1, -R9.reuse ;  /* 0x000000013131e824 */ /* 0x100fe200078e0a09 */
[----:B------:R-:W-:Y:S01]  /*3450*/  IADD3 R232, R195, 0xe1, RZ ;  /* 0x000000e1c3e87810 */ /* 0x000fe20007ffe0ff */
[----:B------:R-:W-:Y:S01]  /*3460*/  IMAD R52, R9, R5, R52 ;  /* 0x0000000509347224 */ /* 0x000fe200078e0234 */
[----:B------:R-:W-:Y:S01]  /*3470*/  IADD3 R5, R195, 0x35, RZ ;  /* 0x00000035c3057810 */ /* 0x000fe20007ffe0ff */
[----:B------:R-:W-:Y:S01]  /*3480*/  @!P3 IMAD.IADD R50, R50, 0x1, -R9 ;  /* 0x000000013232b824 */ /* 0x000fe200078e0a09 */
[----:B------:R-:W-:Y:S01]  /*3490*/  ISETP.GT.U32.AND P6, PT, R9, R49, PT ;  /* 0x000000310900720c */ /* 0x000fe20003fc4070 */
[----:B------:R-:W-:Y:S01]  /*34a0*/  @!P1 IMAD.MOV R48, RZ, RZ, -R48 ;  /* 0x000000ffff309224 */ /* 0x000fe200078e0a30 */
[----:B------:R-:W-:-:S02]  /*34b0*/  IABS R53, R5 ;  /* 0x0000000500357213 */ /* 0x000fc40000000000 */
[----:B------:R-:W-:Y:S01]  /*34c0*/  ISETP.GE.AND P1, PT, R7, RZ, PT ;  /* 0x000000ff0700720c */ /* 0x000fe20003f26270 */
[----:B------:R-:W-:Y:S01]  /*34d0*/  @!P5 IMAD.IADD R51, R51, 0x1, -R9 ;  /* 0x000000013333d824 */ /* 0x000fe200078e0a09 */
[----:B------:R-:W-:Y:S01]  /*34e0*/  ISETP.GT.U32.AND P5, PT, R9, R50, PT ;  /* 0x000000320900720c */ /* 0x000fe20003fa4070 */
[C---:B------:R-:W-:Y:S01]  /*34f0*/  IMAD.HI.U32 R3, R8.reuse, R53, RZ ;  /* 0x0000003508037227 */ /* 0x040fe200078e00ff */
[----:B------:R-:W-:Y:S02]  /*3500*/  IADD3 R7, R195, 0x37, RZ ;  /* 0x00000037c3077810 */ /* 0x000fe40007ffe0ff */
[----:B------:R-:W-:Y:S01]  /*3510*/  ISETP.GE.AND P3, PT, R55, RZ, PT ;  /* 0x000000ff3700720c */ /* 0x000fe20003f66270 */
[----:B------:R-:W-:Y:S01]  /*3520*/  IMAD.MOV R4, RZ, RZ, -R3 ;  /* 0x000000ffff047224 */ /* 0x000fe200078e0a03 */
[----:B------:R-:W-:Y:S01]  /*3530*/  IABS R55, R7 ;  /* 0x0000000700377213 */ /* 0x000fe20000000000 */
[----:B------:R-:W-:Y:S01]  /*3540*/  @!P6 IMAD.IADD R49, R49, 0x1, -R9 ;  /* 0x000000013131e824 */ /* 0x000fe200078e0a09 */
[C---:B------:R-:W-:Y:S01]  /*3550*/  ISETP.GT.U32.AND P6, PT, R9.reuse, R52, PT ;  /* 0x000000340900720c */ /* 0x040fe20003fc4070 */
[----:B------:R-:W-:Y:S01]  /*3560*/  IMAD R53, R9, R4, R53 ;  /* 0x0000000409357224 */ /* 0x000fe200078e0235 */
[----:B------:R-:W-:Y:S01]  /*3570*/  IABS R229, R232 ;  /* 0x000000e800e57213 */ /* 0x000fe20000000000 */
[----:B------:R-:W-:Y:S01]  /*3580*/  IMAD.HI.U32 R3, R8, R54, RZ ;  /* 0x0000003608037227 */ /* 0x000fe200078e00ff */
[----:B------:R-:W-:-:S02]  /*3590*/  IADD3 R249, R195, 0xee, RZ ;  /* 0x000000eec3f97810 */ /* 0x000fc40007ffe0ff */
[----:B------:R-:W-:Y:S01]  /*35a0*/  IADD3 R248, R195, 0xef, RZ ;  /* 0x000000efc3f87810 */ /* 0x000fe20007ffe0ff */
[----:B------:R-:W-:Y:S01]  /*35b0*/  @!P5 IMAD.IADD R50, R50, 0x1, -R9 ;  /* 0x000000013232d824 */ /* 0x000fe200078e0a09 */
[----:B------:R-:W-:Y:S01]  /*35c0*/  ISETP.GT.U32.AND P5, PT, R9, R53, PT ;  /* 0x000000350900720c */ /* 0x000fe20003fa4070 */
[----:B------:R-:W-:Y:S01]  /*35d0*/  IMAD.MOV R3, RZ, RZ, -R3 ;  /* 0x000000ffff037224 */ /* 0x000fe200078e0a03 */
[----:B------:R-:W-:Y:S01]  /*35e0*/  IABS R242, R248 ;  /* 0x000000f800f27213 */ /* 0x000fe20000000000 */
[----:B------:R-:W-:Y:S01]  /*35f0*/  @!P0 IMAD.MOV R50, RZ, RZ, -R50 ;  /* 0x000000ffff328224 */ /* 0x000fe200078e0a32 */
[----:B------:R-:W-:Y:S01]  /*3600*/  IADD3 R247, R195, 0xf0, RZ ;  /* 0x000000f0c3f77810 */ /* 0x000fe20007ffe0ff */
[----:B------:R-:W-:Y:S01]  /*3610*/  @!P6 IMAD.IADD R52, R52, 0x1, -R9 ;  /* 0x000000013434e824 */ /* 0x000fe200078e0a09 */
[C---:B------:R-:W-:Y:S01]  /*3620*/  ISETP.GT.U32.AND P6, PT, R9.reuse, R51, PT ;  /* 0x000000330900720c */ /* 0x040fe20003fc4070 */
[----:B------:R-:W-:Y:S01]  /*3630*/  IMAD R54, R9, R3, R54 ;  /* 0x0000000309367224 */ /* 0x000fe200078e0236 */
[C---:B------:R-:W-:Y:S01]  /*3640*/  IADD3 R0, R195.reuse, 0xf7, RZ ;  /* 0x000000f7c3007810 */ /* 0x040fe20007ffe0ff */
[----:B------:R-:W-:Y:S01]  /*3650*/  IMAD.HI.U32 R3, R8, R55, RZ ;  /* 0x0000003708037227 */ /* 0x000fe200078e00ff */
[----:B--2---:R-:W-:-:S02]  /*3660*/  IADD3 R14, R195, 0xfb, RZ ;  /* 0x000000fbc30e7810 */ /* 0x004fc40007ffe0ff */
[----:B------:R-:W-:Y:S01]  /*3670*/  IABS R250, R0 ;  /* 0x0000000000fa7213 */ /* 0x000fe20000000000 */
[----:B------:R-:W-:Y:S01]  /*3680*/  @!P5 IMAD.IADD R53, R53, 0x1, -R9 ;  /* 0x000000013535d824 */ /* 0x000fe200078e0a09 */
[----:B------:R-:W-:Y:S01]  /*3690*/  ISETP.GE.AND P5, PT, R6, RZ, PT ;  /* 0x000000ff0600720c */ /* 0x000fe20003fa6270 */
[----:B------:R-:W-:Y:S01]  /*36a0*/  IMAD.MOV R4, RZ, RZ, -R3 ;  /* 0x000000ffff047224 */ /* 0x000fe200078e0a03 */
[----:B------:R-:W-:Y:S01]  /*36b0*/  IADD3 R6, R195, 0x3b, RZ ;  /* 0x0000003bc3067810 */ /* 0x000fe20007ffe0ff */
[C---:B------:R-:W-:Y:S01]  /*36c0*/  IMAD.HI.U32 R3, R8.reuse, R56, RZ ;  /* 0x0000003808037227 */ /* 0x040fe200078e00ff */
[C---:B------:R-:W-:Y:S02]  /*36d0*/  ISETP.GT.U32.AND P0, PT, R9.reuse, R53, PT ;  /* 0x000000350900720c */ /* 0x040fe40003f04070 */
[----:B------:R-:W-:Y:S01]  /*36e0*/  IABS R59, R6 ;  /* 0x00000006003b7213 */ /* 0x000fe20000000000 */
[----:B------:R-:W-:Y:S01]  /*36f0*/  @!P4 IMAD.MOV R49, RZ, RZ, -R49 ;  /* 0x000000ffff31c224 */ /* 0x000fe200078e0a31 */
[C---:B------:R-:W-:Y:S01]  /*3700*/  ISETP.GT.U32.AND P4, PT, R9.reuse, R52, PT ;  /* 0x000000340900720c */ /* 0x040fe20003f84070 */
[----:B------:R-:W-:Y:S01]  /*3710*/  IMAD R55, R9, R4, R55 ;  /* 0x0000000409377224 */ /* 0x000fe200078e0237 */
[----:B------:R-:W-:Y:S01]  /*3720*/  IADD3 R13, R195, 0xfc, RZ ;  /* 0x000000fcc30d7810 */ /* 0x000fe20007ffe0ff */
[----:B------:R-:W-:Y:S01]  /*3730*/  @!P6 IMAD.IADD R51, R51, 0x1, -R9 ;  /* 0x000000013333e824 */ /* 0x000fe200078e0a09 */
[----:B------:R-:W-:Y:S01]  /*3740*/  ISETP.GT.U32.AND P6, PT, R9, R54, PT ;  /* 0x000000360900720c */ /* 0x000fe20003fc4070 */
[----:B------:R-:W-:Y:S01]  /*3750*/  IMAD.MOV R4, RZ, RZ, -R3 ;  /* 0x000000ffff047224 */ /* 0x000fe200078e0a03 */
[C---:B------:R-:W-:Y:S01]  /*3760*/  IADD3 R12, R195.reuse, 0xfd, RZ ;  /* 0x000000fdc30c7810 */ /* 0x040fe20007ffe0ff */
[----:B------:R-:W-:Y:S01]  /*3770*/  IMAD.HI.U32 R3, R8, R57, RZ ;  /* 0x0000003908037227 */ /* 0x000fe200078e00ff */
[----:B------:R-:W-:-:S03]  /*3780*/  IADD3 R197, R195, 0xfe, RZ ;  /* 0x000000fec3c57810 */ /* 0x000fc60007ffe0ff */
[----:B------:R-:W-:Y:S02]  /*3790*/  IMAD R56, R9, R4, R56 ;  /* 0x0000000409387224 */ /* 0x000fe400078e0238 */
[--C-:B------:R-:W-:Y:S02]  /*37a0*/  @!P0 IMAD.IADD R53, R53, 0x1, -R9.reuse ;  /* 0x0000000135358824 */ /* 0x100fe400078e0a09 */
[--C-:B------:R-:W-:Y:S01]  /*37b0*/  @!P4 IMAD.IADD R52, R52, 0x1, -R9.reuse ;  /* 0x000000013434c824 */ /* 0x100fe200078e0a09 */
[----:B------:R-:W-:Y:S01]  /*37c0*/  ISETP.GT.U32.AND P0, PT, R9, R56, PT ;  /* 0x000000380900720c */ /* 0x000fe20003f04070 */
[----:B------:R-:W-:Y:S01]  /*37d0*/  @!P6 IMAD.IADD R54, R54, 0x1, -R9 ;  /* 0x000000013636e824 */ /* 0x000fe200078e0a09 */
[----:B------:R-:W-:Y:S01]  /*37e0*/  ISETP.GE.AND P4, PT, R5, RZ, PT ;  /* 0x000000ff0500720c */ /* 0x000fe20003f86270 */
[----:B------:R-:W-:Y:S01]  /*37f0*/  @!P1 IMAD.MOV R51, RZ, RZ, -R51 ;  /* 0x000000ffff339224 */ /* 0x000fe200078e0a33 */
[----:B------:R-:W-:Y:S01]  /*3800*/  IADD3 R5, R195, 0x3a, RZ ;  /* 0x0000003ac3057810 */ /* 0x000fe20007ffe0ff */
[----:B------:R-:W-:Y:S01]  /*3810*/  IMAD.MOV R4, RZ, RZ, -R3 ;  /* 0x000000ffff047224 */ /* 0x000fe200078e0a03 */
[C---:B------:R-:W-:Y:S01]  /*3820*/  ISETP.GT.U32.AND P6, PT, R9.reuse, R54, PT ;  /* 0x000000360900720c */ /* 0x040fe20003fc4070 */
[----:B------:R-:W-:Y:S01]  /*3830*/  @!P3 IMAD.MOV R52, RZ, RZ, -R52 ;  /* 0x000000ffff34b224 */ /* 0x000fe200078e0a34 */
[C---:B------:R-:W-:Y:S01]  /*3840*/  ISETP.GT.U32.AND P1, PT, R9.reuse, R55, PT ;  /* 0x000000370900720c */ /* 0x040fe20003f24070 */
[----:B------:R-:W-:Y:S01]  /*3850*/  IMAD R57, R9, R4, R57 ;  /* 0x0000000409397224 */ /* 0x000fe200078e0239 */
[----:B------:R-:W-:Y:S01]  /*3860*/  IABS R58, R5 ;  /* 0x00000005003a7213 */ /* 0x000fe20000000000 */
[----:B------:R-:W-:Y:S01]  /*3870*/  IMAD.HI.U32 R4, R8, R59, RZ ;  /* 0x0000003b08047227 */ /* 0x000fe200078e00ff */
[----:B------:R-:W-:-:S02]  /*3880*/  ISETP.GE.AND P3, PT, R7, RZ, PT ;  /* 0x000000ff0700720c */ /* 0x000fc40003f66270 */
[----:B------:R-:W-:Y:S01]  /*3890*/  IADD3 R7, R195, 0x3c, RZ ;  /* 0x0000003cc3077810 */ /* 0x000fe20007ffe0ff */
[----:B------:R-:W-:Y:S02]  /*38a0*/  @!P0 IMAD.IADD R56, R56, 0x1, -R9 ;  /* 0x0000000138388824 */ /* 0x000fe400078e0a09 */
[----:B------:R-:W-:Y:S02]  /*38b0*/  @!P4 IMAD.MOV R53, RZ, RZ, -R53 ;  /* 0x000000ffff35c224 */ /* 0x000fe400078e0a35 */
[----:B------:R-:W-:Y:S01]  /*38c0*/  IMAD.HI.U32 R3, R8, R58, RZ ;  /* 0x0000003a08037227 */ /* 0x000fe200078e00ff */
[----:B------:R-:W-:-:S03]  /*38d0*/  ISETP.GT.U32.AND P4, PT, R9, R56, PT ;  /* 0x000000380900720c */ /* 0x000fc60003f84070 */
[----:B------:R-:W-:Y:S01]  /*38e0*/  @!P6 IMAD.IADD R54, R54, 0x1, -R9 ;  /* 0x000000013636e824 */ /* 0x000fe200078e0a09 */
[----:B------:R-:W-:Y:S01]  /*38f0*/  ISETP.GT.U32.AND P6, PT, R9, R57, PT ;  /* 0x000000390900720c */ /* 0x000fe20003fc4070 */
[----:B------:R-:W-:Y:S02]  /*3900*/  IMAD.MOV R3, RZ, RZ, -R3 ;  /* 0x000000ffff037224 */ /* 0x000fe400078e0a03 */
[--C-:B------:R-:W-:Y:S01]  /*3910*/  @!P1 IMAD.IADD R55, R55, 0x1, -R9.reuse ;  /* 0x0000000137379824 */ /* 0x100fe200078e0a09 */
[----:B------:R-:W-:Y:S01]  /*3920*/  ISETP.GE.AND P1, PT, R60, RZ, PT ;  /* 0x000000ff3c00720c */ /* 0x000fe20003f26270 */
[C---:B------:R-:W-:Y:S01]  /*3930*/  IMAD R58, R9.reuse, R3, R58 ;  /* 0x00000003093a7224 */ /* 0x040fe200078e023a */
[----:B------:R-:W-:Y:S01]  /*3940*/  IABS R60, R7 ;  /* 0x00000007003c7213 */ /* 0x000fe20000000000 */
[----:B------:R-:W-:Y:S01]  /*3950*/  IMAD.MOV R4, RZ, RZ, -R4 ;  /* 0x000000ffff047224 */ /* 0x000fe200078e0a04 */
[C---:B------:R-:W-:Y:S01]  /*3960*/  ISETP.GT.U32.AND P0, PT, R9.reuse, R55, PT ;  /* 0x000000370900720c */ /* 0x040fe20003f04070 */
[----:B------:R-:W-:Y:S01]  /*3970*/  @!P4 IMAD.IADD R56, R56, 0x1, -R9 ;  /* 0x000000013838c824 */ /* 0x000fe200078e0a09 */
[----:B------:R-:W-:Y:S01]  /*3980*/  ISETP.GT.U32.AND P4, PT, R9, R58, PT ;  /* 0x0000003a0900720c */ /* 0x000fe20003f84070 */
[----:B------:R-:W-:-:S04]  /*3990*/  IMAD.HI.U32 R3, R8, R60, RZ ;  /* 0x0000003c08037227 */ /* 0x000fc800078e00ff */
[----:B------:R-:W-:Y:S02]  /*39a0*/  @!P6 IMAD.IADD R57, R57, 0x1, -R9 ;  /* 0x000000013939e824 */ /* 0x000fe400078e0a09 */
[----:B------:R-:W-:Y:S02]  /*39b0*/  IMAD.MOV R3, RZ, RZ, -R3 ;  /* 0x000000ffff037224 */ /* 0x000fe400078e0a03 */
[----:B------:R-:W-:Y:S01]  /*39c0*/  @!P5 IMAD.MOV R54, RZ, RZ, -R54 ;  /* 0x000000ffff36d224 */ /* 0x000fe200078e0a36 */
[C---:B------:R-:W-:Y:S01]  /*39d0*/  ISETP.GT.U32.AND P6, PT, R9.reuse, R57, PT ;  /* 0x000000390900720c */ /* 0x040fe20003fc4070 */
[----:B------:R-:W-:Y:S01]  /*39e0*/  IMAD R60, R9, R3, R60 ;  /* 0x00000003093c7224 */ /* 0x000fe200078e023c */
[----:B------:R-:W-:Y:S01]  /*39f0*/  ISETP.GE.AND P5, PT, R61, RZ, PT ;  /* 0x000000ff3d00720c */ /* 0x000fe20003fa6270 */
[--C-:B------:R-:W-:Y:S01]  /*3a00*/  @!P0 IMAD.IADD R55, R55, 0x1, -R9.reuse ;  /* 0x0000000137378824 */ /* 0x100fe200078e0a09 */
[----:B------:R-:W-:Y:S01]  /*3a10*/  ISETP.GE.AND P0, PT, R5, RZ, PT ;  /* 0x000000ff0500720c */ /* 0x000fe20003f06270 */
[----:B------:R-:W-:Y:S01]  /*3a20*/  @!P4 IMAD.IADD R58, R58, 0x1, -R9 ;  /* 0x000000013a3ac824 */ /* 0x000fe200078e0a09 */
[C---:B------:R-:W-:Y:S01]  /*3a30*/  ISETP.GT.U32.AND P4, PT, R9.reuse, R60, PT ;  /* 0x0000003c0900720c */ /* 0x040fe20003f84070 */
[----:B------:R-:W-:Y:S01]  /*3a40*/  IMAD R59, R9, R4, R59 ;  /* 0x00000004093b7224 */ /* 0x000fe200078e023b */
[----:B------:R-:W-:Y:S01]  /*3a50*/  IADD3 R5, R195, 0x3d, RZ ;  /* 0x0000003dc3057810 */ /* 0x000fe20007ffe0ff */
[----:B------:R-:W-:-:S02]  /*3a60*/  @!P3 IMAD.MOV R55, RZ, RZ, -R55 ;  /* 0x000000ffff37b224 */ /* 0x000fc400078e0a37 */
[----:B------:R-:W-:Y:S01]  /*3a70*/  @!P1 IMAD.MOV R56, RZ, RZ, -R56 ;  /* 0x000000ffff389224 */ /* 0x000fe200078e0a38 */
[----:B------:R-:W-:Y:S01]  /*3a80*/  IABS R61, R5 ;  /* 0x00000005003d7213 */ /* 0x000fe20000000000 */
[----:B------:R-:W-:Y:S01]  /*3a90*/  @!P6 IMAD.IADD R57, R57, 0x1, -R9 ;  /* 0x000000013939e824 */ /* 0x000fe200078e0a09 */
[----:B------:R-:W-:Y:S01]  /*3aa0*/  ISETP.GT.U32.AND P6, PT, R9, R59, PT ;  /* 0x0000003b0900720c */ /* 0x000fe20003fc4070 */
[----:B------:R-:W-:-:S04]  /*3ab0*/  IMAD.HI.U32 R246, R8, R242, RZ ;  /* 0x000000f208f67227 */ /* 0x000fc800078e00ff */
[----:B------:R-:W-:-:S04]  /*3ac0*/  IMAD.HI.U32 R3, R8, R61, RZ ;  /* 0x0000003d08037227 */ /* 0x000fc800078e00ff */
[----:B------:R-:W-:Y:S01]  /*3ad0*/  @!P4 IMAD.IADD R60, R60, 0x1, -R9 ;  /* 0x000000013c3cc824 */ /* 0x000fe200078e0a09 */
[C---:B------:R-:W-:Y:S01]  /*3ae0*/  ISETP.GT.U32.AND P4, PT, R9.reuse, R58, PT ;  /* 0x0000003a0900720c */ /* 0x040fe20003f84070 */
[----:B------:R-:W-:Y:S02]  /*3af0*/  IMAD.MOV R4, RZ, RZ, -R3 ;  /* 0x000000ffff047224 */ /* 0x000fe400078e0a03 */
[----:B------:R-:W-:Y:S01]  /*3b00*/  IMAD.HI.U32 R3, R8, R62, RZ ;  /* 0x0000003e08037227 */ /* 0x000fe200078e00ff */
[----:B------:R-:W-:-:S03]  /*3b10*/  ISETP.GT.U32.AND P1, PT, R9, R60, PT ;  /* 0x0000003c0900720c */ /* 0x000fc60003f24070 */
[----:B------:R-:W-:Y:S02]  /*3b20*/  IMAD R61, R9, R4, R61 ;  /* 0x00000004093d7224 */ /* 0x000fe400078e023d */
[----:B------:R-:W-:Y:S02]  /*3b30*/  IMAD.MOV R3, RZ, RZ, -R3 ;  /* 0x000000ffff037224 */ /* 0x000fe400078e0a03 */
[----:B------:R-:W-:Y:S01]  /*3b40*/  @!P6 IMAD.IADD R59, R59, 0x1, -R9 ;  /* 0x000000013b3be824 */ /* 0x000fe200078e0a09 */
[----:B------:R-:W-:Y:S01]  /*3b50*/  ISETP.GE.AND P6, PT, R6, RZ, PT ;  /* 0x000000ff0600720c */ /* 0x000fe20003fc6270 */
[----:B------:R-:W-:Y:S01]  /*3b60*/  IMAD R62, R9, R3, R62 ;  /* 0x00000003093e7224 */ /* 0x000fe200078e023e */
[----:B------:R-:W-:Y:S01]  /*3b70*/  IADD3 R6, R195, 0x41, RZ ;  /* 0x00000041c3067810 */ /* 0x000fe20007ffe0ff */
[----:B------:R-:W-:Y:S01]  /*3b80*/  @!P5 IMAD.MOV R57, RZ, RZ, -R57 ;  /* 0x000000ffff39d224 */ /* 0x000fe200078e0a39 */
[C---:B------:R-:W-:Y:S01]  /*3b90*/  ISETP.GT.U32.AND P5, PT, R9.reuse, R61, PT ;  /* 0x0000003d0900720c */ /* 0x040fe20003fa4070 */
[----:B------:R-:W-:Y:S01]  /*3ba0*/  @!P4 IMAD.IADD R58, R58, 0x1, -R9 ;  /* 0x000000013a3ac824 */ /* 0x000fe200078e0a09 */
[C---:B------:R-:W-:Y:S01]  /*3bb0*/  ISETP.GT.U32.AND P3, PT, R9.reuse, R59, PT ;  /* 0x0000003b0900720c */ /* 0x040fe20003f64070 */
[----:B------:R-:W-:Y:S01]  /*3bc0*/  IMAD.HI.U32 R4, R8, R63, RZ ;  /* 0x0000003f08047227 */ /* 0x000fe200078e00ff */
[----:B------:R-:W-:-:S02]  /*3bd0*/  ISETP.GT.U32.AND P4, PT, R9, R62, PT ;  /* 0x0000003e0900720c */ /* 0x000fc40003f84070 */
[----:B------:R-:W-:Y:S01]  /*3be0*/  IABS R65, R6 ;  /* 0x0000000600417213 */ /* 0x000fe20000000000 */
[----:B------:R-:W-:-:S04]  /*3bf0*/  IMAD.HI.U32 R3, R8, R64, RZ ;  /* 0x0000004008037227 */ /* 0x000fc800078e00ff */
[----:B------:R-:W-:Y:S02]  /*3c00*/  IMAD.MOV R4, RZ, RZ, -R4 ;  /* 0x000000ffff047224 */ /* 0x000fe400078e0a04 */
[----:B------:R-:W-:Y:S02]  /*3c10*/  IMAD.MOV R3, RZ, RZ, -R3 ;  /* 0x000000ffff037224 */ /* 0x000fe400078e0a03 */
[----:B------:R-:W-:Y:S01]  /*3c20*/  @!P5 IMAD.IADD R61, R61, 0x1, -R9 ;  /* 0x000000013d3dd824 */ /* 0x000fe200078e0a09 */
[----:B------:R-:W-:Y:S01]  /*3c30*/  ISETP.GE.AND P5, PT, R5, RZ, PT ;  /* 0x000000ff0500720c */ /* 0x000fe20003fa6270 */
[----:B------:R-:W-:Y:S01]  /*3c40*/  IMAD R63, R9, R4, R63 ;  /* 0x00000004093f7224 */ /* 0x000fe200078e023f */
[----:B------:R-:W-:Y:S01]  /*3c50*/  IADD3 R5, R195, 0x44, RZ ;  /* 0x00000044c3057810 */ /* 0x000fe20007ffe0ff */
[--C-:B------:R-:W-:Y:S02]  /*3c60*/  @!P3 IMAD.IADD R59, R59, 0x1, -R9.reuse ;  /* 0x000000013b3bb824 */ /* 0x100fe400078e0a09 */
[C---:B------:R-:W-:Y:S01]  /*3c70*/  IMAD R64, R9.reuse, R3, R64 ;  /* 0x0000000309407224 */ /* 0x040fe200078e0240 */
[C---:B------:R-:W-:Y:S01]  /*3c80*/  ISETP.GT.U32.AND P3, PT, R9.reuse, R63, PT ;  /* 0x0000003f0900720c */ /* 0x040fe20003f64070 */
[----:B------:R-:W-:Y:S01]  /*3c90*/  @!P4 IMAD.IADD R62, R62, 0x1, -R9 ;  /* 0x000000013e3ec824 */ /* 0x000fe200078e0a09 */
[C---:B------:R-:W-:Y:S01]  /*3ca0*/  ISETP.GT.U32.AND P4, PT, R9.reuse, R61, PT ;  /* 0x0000003d0900720c */ /* 0x040fe20003f84070 */
[----:B------:R-:W-:Y:S01]  /*3cb0*/  @!P6 IMAD.MOV R59, RZ, RZ, -R59 ;  /* 0x000000ffff3be224 */ /* 0x000fe200078e0a3b */
[----:B------:R-:W-:Y:S01]  /*3cc0*/  ISETP.GT.U32.AND P6, PT, R9, R64, PT ;  /* 0x000000400900720c */ /* 0x000fe20003fc4070 */
[----:B------:R-:W-:-:S04]  /*3cd0*/  IMAD.HI.U32 R3, R8, R65, RZ ;  /* 0x0000004108037227 */ /* 0x000fc800078e00ff */
[----:B------:R-:W-:Y:S02]  /*3ce0*/  IMAD.MOV R4, RZ, RZ, -R3 ;  /* 0x000000ffff047224 */ /* 0x000fe400078e0a03 */
[----:B------:R-:W-:Y:S01]  /*3cf0*/  @!P1 IMAD.IADD R60, R60, 0x1, -R9 ;  /* 0x000000013c3c9824 */ /* 0x000fe200078e0a09 */
[----:B------:R-:W-:Y:S01]  /*3d00*/  ISETP.GE.AND P1, PT, R7, RZ, PT ;  /* 0x000000ff0700720c */ /* 0x000fe20003f26270 */
[----:B------:R-:W-:Y:S01]  /*3d10*/  IMAD R65, R9, R4, R65 ;  /* 0x0000000409417224 */ /* 0x000fe200078e0241 */
[----:B------:R-:W-:Y:S01]  /*3d20*/  IADD3 R7, R195, 0x42, RZ ;  /* 0x00000042c3077810 */ /* 0x000fe20007ffe0ff */
[--C-:B------:R-:W-:Y:S01]  /*3d30*/  @!P4 IMAD.IADD R61, R61, 0x1, -R9.reuse ;  /* 0x000000013d3dc824 */ /* 0x100fe200078e0a09 */
[----:B------:R-:W-:Y:S01]  /*3d40*/  ISETP.GE.AND P4, PT, R68, RZ, PT ;  /* 0x000000ff4400720c */ /* 0x000fe20003f86270 */
[--C-:B------:R-:W-:Y:S01]  /*3d50*/  @!P3 IMAD.IADD R63, R63, 0x1, -R9.reuse ;  /* 0x000000013f3fb824 */ /* 0x100fe200078e0a09 */
[----:B------:R-:W-:Y:S01]  /*3d60*/  IABS R66, R7 ;  /* 0x0000000700427213 */ /* 0x000fe20000000000 */
[----:B------:R-:W-:Y:S01]  /*3d70*/  @!P6 IMAD.IADD R64, R64, 0x1, -R9 ;  /* 0x000000014040e824 */ /* 0x000fe200078e0a09 */
[----:B------:R-:W-:Y:S01]  /*3d80*/  IADD3 R4, R195, 0x43, RZ ;  /* 0x00000043c3047810 */ /* 0x000fe20007ffe0ff */
[----:B------:R-:W-:Y:S01]  /*3d90*/  @!P5 IMAD.MOV R61, RZ, RZ, -R61 ;  /* 0x000000ffff3dd224 */ /* 0x000fe200078e0a3d */
[C---:B------:R-:W-:Y:S01]  /*3da0*/  ISETP.GT.U32.AND P5, PT, R9.reuse, R65, PT ;  /* 0x000000410900720c */ /* 0x040fe20003fa4070 */
[----:B------:R-:W-:Y:S01]  /*3db0*/  IMAD.HI.U32 R3, R8, R66, RZ ;  /* 0x0000004208037227 */ /* 0x000fe200078e00ff */
[----:B------:R-:W-:-:S02]  /*3dc0*/  ISETP.GT.U32.AND P3, PT, R9, R63, PT ;  /* 0x0000003f0900720c */ /* 0x000fc40003f64070 */
[C---:B------:R-:W-:Y:S01]  /*3dd0*/  ISETP.GT.U32.AND P6, PT, R9.reuse, R64, PT ;  /* 0x000000400900720c */ /* 0x040fe20003fc4070 */
[----:B------:R-:W-:Y:S01]  /*3de0*/  IMAD.MOV R3, RZ, RZ, -R3 ;  /* 0x000000ffff037224 */ /* 0x000fe200078e0a03 */
[----:B------:R-:W-:Y:S01]  /*3df0*/  IABS R68, R5 ;  /* 0x0000000500447213 */ /* 0x000fe20000000000 */
[----:B------:R-:W-:Y:S01]  /*3e00*/  @!P0 IMAD.MOV R58, RZ, RZ, -R58 ;  /* 0x000000ffff3a8224 */ /* 0x000fe200078e0a3a */
[----:B------:R-:W-:Y:S01]  /*3e10*/  ISETP.GT.U32.AND P0, PT, R9, R62, PT ;  /* 0x0000003e0900720c */ /* 0x000fe20003f04070 */
[----:B------:R-:W-:Y:S01]  /*3e20*/  @!P1 IMAD.MOV R60, RZ, RZ, -R60 ;  /* 0x000000ffff3c9224 */ /* 0x000fe200078e0a3c */
[----:B------:R-:W-:Y:S01]  /*3e30*/  ISETP.GE.AND P1, PT, R67, RZ, PT ;  /* 0x000000ff4300720c */ /* 0x000fe20003f26270 */
[----:B------:R-:W-:Y:S01]  /*3e40*/  IMAD R66, R9, R3, R66 ;  /* 0x0000000309427224 */ /* 0x000fe200078e0242 */
[----:B------:R-:W-:Y:S01]  /*3e50*/  IABS R67, R4 ;  /* 0x0000000400437213 */ /* 0x000fe20000000000 */
[--C-:B------:R-:W-:Y:S02]  /*3e60*/  @!P5 IMAD.IADD R65, R65, 0x1, -R9.reuse ;  /* 0x000000014141d824 */ /* 0x100fe400078e0a09 */
[--C-:B------:R-:W-:Y:S01]  /*3e70*/  @!P3 IMAD.IADD R63, R63, 0x1, -R9.reuse ;  /* 0x000000013f3fb824 */ /* 0x100fe200078e0a09 */
[----:B------:R-:W-:Y:S01]  /*3e80*/  ISETP.GE.AND P3, PT, R6, RZ, PT ;  /* 0x000000ff0600720c */ /* 0x000fe20003f66270 */
[----:B------:R-:W-:Y:S01]  /*3e90*/  @!P6 IMAD.IADD R64, R64, 0x1, -R9 ;  /* 0x000000014040e824 */ /* 0x000fe200078e0a09 */
[C---:B------:R-:W-:Y:S01]  /*3ea0*/  ISETP.GT.U32.AND P6, PT, R9.reuse, R66, PT ;  /* 0x000000420900720c */ /* 0x040fe20003fc4070 */
[----:B------:R-:W-:Y:S01]  /*3eb0*/  IMAD.HI.U32 R3, R8, R67, RZ ;  /* 0x0000004308037227 */ /* 0x000fe200078e00ff */
[----:B------:R-:W-:-:S02]  /*3ec0*/  ISETP.GT.U32.AND P5, PT, R9, R65, PT ;  /* 0x000000410900720c */ /* 0x000fc40003fa4070 */
[----:B------:R-:W-:Y:S01]  /*3ed0*/  IADD3 R6, R195, 0x45, RZ ;  /* 0x00000045c3067810 */ /* 0x000fe20007ffe0ff */
[----:B------:R-:W-:Y:S01]  /*3ee0*/  @!P4 IMAD.MOV R63, RZ, RZ, -R63 ;  /* 0x000000ffff3fc224 */ /* 0x000fe200078e0a3f */
[----:B------:R-:W-:Y:S01]  /*3ef0*/  ISETP.GE.AND P4, PT, R4, RZ, PT ;  /* 0x000000ff0400720c */ /* 0x000fe20003f86270 */
[----:B------:R-:W-:Y:S02]  /*3f00*/  IMAD.MOV R4, RZ, RZ, -R3 ;  /* 0x000000ffff047224 */ /* 0x000fe400078e0a03 */
[----:B------:R-:W-:Y:S01]  /*3f10*/  @!P0 IMAD.IADD R62, R62, 0x1, -R9 ;  /* 0x000000013e3e8824 */ /* 0x000fe200078e0a09 */
[----:B------:R-:W-:Y:S01]  /*3f20*/  ISETP.GE.AND P0, PT, R69, RZ, PT ;  /* 0x000000ff4500720c */ /* 0x000fe20003f06270 */
[----:B------:R-:W-:Y:S01]  /*3f30*/  IMAD R67, R9, R4, R67 ;  /* 0x0000000409437224 */ /* 0x000fe200078e0243 */
[----:B------:R-:W-:Y:S01]  /*3f40*/  IABS R69, R6 ;  /* 0x0000000600457213 */ /* 0x000fe20000000000 */
[--C-:B------:R-:W-:Y:S02]  /*3f50*/  @!P6 IMAD.IADD R66, R66, 0x1, -R9.reuse ;  /* 0x000000014242e824 */ /* 0x100fe400078e0a09 */
[----:B------:R-:W-:Y:S01]  /*3f60*/  @!P5 IMAD.IADD R65, R65, 0x1, -R9 ;  /* 0x000000014141d824 */ /* 0x000fe200078e0a09 */
[C---:B------:R-:W-:Y:S01]  /*3f70*/  ISETP.GT.U32.AND P5, PT, R9.reuse, R67, PT ;  /* 0x000000430900720c */ /* 0x040fe20003fa4070 */
[----:B------:R-:W-:Y:S01]  /*3f80*/  IMAD.HI.U32 R3, R8, R68, RZ ;  /* 0x0000004408037227 */ /* 0x000fe200078e00ff */
[----:B------:R-:W-:-:S03]  /*3f90*/  ISETP.GT.U32.AND P6, PT, R9, R66, PT ;  /* 0x000000420900720c */ /* 0x000fc60003fc4070 */
[----:B------:R-:W-:Y:S02]  /*3fa0*/  IMAD.MOV R3, RZ, RZ, -R3 ;  /* 0x000000ffff037224 */ /* 0x000fe400078e0a03 */
[----:B------:R-:W-:Y:S01]  /*3fb0*/  @!P0 IMAD.MOV R64, RZ, RZ, -R64 ;  /* 0x000000ffff408224 */ /* 0x000fe200078e0a40 */
[----:B------:R-:W-:Y:S01]  /*3fc0*/  ISETP.GE.AND P0, PT, R5, RZ, PT ;  /* 0x000000ff0500720c */ /* 0x000fe20003f06270 */
[----:B------:R-:W-:Y:S01]  /*3fd0*/  IMAD.HI.U32 R4, R8, R69, RZ ;  /* 0x0000004508047227 */ /* 0x000fe200078e00ff */
[----:B------:R-:W-:-:S03]  /*3fe0*/  IADD3 R5, R195, 0x46, RZ ;  /* 0x00000046c3057810 */ /* 0x000fc60007ffe0ff */
[----:B------:R-:W-:Y:S01]  /*3ff0*/  IMAD R68, R9, R3, R68 ;  /* 0x0000000309447224 */ /* 0x000fe200078e0244 */
[----:B------:R-:W-:Y:S01]  /*4000*/  IABS R70, R5 ;  /* 0x0000000500467213 */ /* 0x000fe20000000000 */
[--C-:B------:R-:W-:Y:S02]  /*4010*/  @!P5 IMAD.IADD R67, R67, 0x1, -R9.reuse ;  /* 0x000000014343d824 */ /* 0x100fe400078e0a09 */
[----:B------:R-:W-:Y:S02]  /*4020*/  IMAD.MOV R4, RZ, RZ, -R4 ;  /* 0x000000ffff047224 */ /* 0x000fe400078e0a04 */
[----:B------:R-:W-:Y:S01]  /*4030*/  @!P6 IMAD.IADD R66, R66, 0x1, -R9 ;  /* 0x000000014242e824 */ /* 0x000fe200078e0a09 */
[C---:B------:R-:W-:Y:S01]  /*4040*/  ISETP.GT.U32.AND P6, PT, R9.reuse, R68, PT ;  /* 0x000000440900720c */ /* 0x040fe20003fc4070 */
[----:B------:R-:W-:Y:S01]  /*4050*/  @!P3 IMAD.MOV R65, RZ, RZ, -R65 ;  /* 0x000000ffff41b224 */ /* 0x000fe200078e0a41 */
[----:B------:R-:W-:Y:S01]  /*4060*/  ISETP.GT.U32.AND P3, PT, R9, R67, PT ;  /* 0x000000430900720c */ /* 0x000fe20003f64070 */
[----:B------:R-:W-:-:S04]  /*4070*/  IMAD.HI.U32 R3, R8, R70, RZ ;  /* 0x0000004608037227 */ /* 0x000fc800078e00ff */
[----:B------:R-:W-:Y:S02]  /*4080*/  IMAD R69, R9, R4, R69 ;  /* 0x0000000409457224 */ /* 0x000fe400078e0245 */
[----:B------:R-:W-:Y:S02]  /*4090*/  IMAD.MOV R4, RZ, RZ, -R3 ;  /* 0x000000ffff047224 */ /* 0x000fe400078e0a03 */
[----:B------:R-:W-:Y:S01]  /*40a0*/  @!P1 IMAD.MOV R62, RZ, RZ, -R62 ;  /* 0x000000ffff3e9224 */ /* 0x000fe200078e0a3e */
[----:B------:R-:W-:Y:S01]  /*40b0*/  ISETP.GE.AND P1, PT, R7, RZ, PT ;  /* 0x000000ff0700720c */ /* 0x000fe20003f26270 */
[C---:B------:R-:W-:Y:S01]  /*40c0*/  IMAD R70, R9.reuse, R4, R70 ;  /* 0x0000000409467224 */ /* 0x040fe200078e0246 */
[----:B------:R-:W-:Y:S01]  /*40d0*/  ISETP.GT.U32.AND P5, PT, R9, R69, PT ;  /* 0x000000450900720c */ /* 0x000fe20003fa4070 */
[--C-:B------:R-:W-:Y:S01]  /*40e0*/  @!P6 IMAD.IADD R68, R68, 0x1, -R9.reuse ;  /* 0x000000014444e824 */ /* 0x100fe200078e0a09 */
[----:B------:R-:W-:Y:S01]  /*40f0*/  IADD3 R7, R195, 0x47, RZ ;  /* 0x00000047c3077810 */ /* 0x000fe20007ffe0ff */
[----:B------:R-:W-:Y:S01]  /*4100*/  @!P3 IMAD.IADD R67, R67, 0x1, -R9 ;  /* 0x000000014343b824 */ /* 0x000fe200078e0a09 */
[----:B------:R-:W-:Y:S01]  /*4110*/  ISETP.GT.U32.AND P3, PT, R9, R70, PT ;  /* 0x000000460900720c */ /* 0x000fe20003f64070 */
[----:B------:R-:W-:Y:S01]  /*4120*/  IMAD.HI.U32 R4, R8, R72, RZ ;  /* 0x0000004808047227 */ /* 0x000fe200078e00ff */
[----:B------:R-:W-:-:S02]  /*4130*/  IABS R71, R7 ;  /* 0x0000000700477213 */ /* 0x000fc40000000000 */
[----:B------:R-:W-:Y:S01]  /*4140*/  ISETP.GT.U32.AND P6, PT, R9, R68, PT ;  /* 0x000000440900720c */ /* 0x000fe20003fc4070 */
[----:B------:R-:W-:Y:S02]  /*4150*/  IMAD.MOV R4, RZ, RZ, -R4 ;  /* 0x000000ffff047224 */ /* 0x000fe400078e0a04 */
[----:B------:R-:W-:-:S04]  /*4160*/  IMAD.HI.U32 R3, R8, R71, RZ ;  /* 0x0000004708037227 */ /* 0x000fc800078e00ff */
[----:B------:R-:W-:Y:S01]  /*4170*/  @!P1 IMAD.MOV R66, RZ, RZ, -R66 ;  /* 0x000000ffff429224 */ /* 0x000fe200078e0a42 */
[----:B------:R-:W-:Y:S01]  /*4180*/  ISETP.GE.AND P1, PT, R6, RZ, PT ;  /* 0x000000ff0600720c */ /* 0x000fe20003f26270 */
[----:B------:R-:W-:Y:S02]  /*4190*/  @!P5 IMAD.IADD R69, R69, 0x1, -R9 ;  /* 0x000000014545d824 */ /* 0x000fe400078e0a09 */
[----:B------:R-:W-:Y:S02]  /*41a0*/  IMAD.MOV R6, RZ, RZ, -R3 ;  /* 0x000000ffff067224 */ /* 0x000fe400078e0a03 */
[----:B------:R-:W-:Y:S01]  /*41b0*/  @!P3 IMAD.IADD R70, R70, 0x1, -R9 ;  /* 0x000000014646b824 */ /* 0x000fe200078e0a09 */
[C---:B------:R-:W-:Y:S01]  /*41c0*/  ISETP.GT.U32.AND P5, PT, R9.reuse, R69, PT ;  /* 0x000000450900720c */ /* 0x040fe20003fa4070 */
[----:B------:R-:W-:Y:S01]  /*41d0*/  IMAD R71, R9, R6, R71 ;  /* 0x0000000609477224 */ /* 0x000fe200078e0247 */
[----:B------:R-:W-:Y:S01]  /*41e0*/  IADD3 R6, R195, 0x49, RZ ;  /* 0x00000049c3067810 */ /* 0x000fe20007ffe0ff */
[----:B------:R-:W-:Y:S01]  /*41f0*/  @!P6 IMAD.IADD R68, R68, 0x1, -R9 ;  /* 0x000000014444e824 */ /* 0x000fe200078e0a09 */
[C---:B------:R-:W-:Y:S01]  /*4200*/  ISETP.GT.U32.AND P3, PT, R9.reuse, R70, PT ;  /* 0x000000460900720c */ /* 0x040fe20003f64070 */
[----:B------:R-:W-:Y:S01]  /*4210*/  @!P4 IMAD.MOV R67, RZ, RZ, -R67 ;  /* 0x000000ffff43c224 */ /* 0x000fe200078e0a43 */
[----:B------:R-:W-:Y:S01]  /*4220*/  IABS R73, R6 ;  /* 0x0000000600497213 */ /* 0x000fe20000000000 */
[C---:B------:R-:W-:Y:S01]  /*4230*/  IMAD R72, R9.reuse, R4, R72 ;  /* 0x0000000409487224 */ /* 0x040fe200078e0248 */
[----:B------:R-:W-:Y:S01]  /*4240*/  ISETP.GT.U32.AND P6, PT, R9, R71, PT ;  /* 0x000000470900720c */ /* 0x000fe20003fc4070 */
[----:B------:R-:W-:Y:S01]  /*4250*/  @!P0 IMAD.MOV R68, RZ, RZ, -R68 ;  /* 0x000000ffff448224 */ /* 0x000fe200078e0a44 */
[----:B------:R-:W-:Y:S01]  /*4260*/  ISETP.GE.AND P4, PT, R5, RZ, PT ;  /* 0x000000ff0500720c */ /* 0x000fe20003f86270 */
[----:B------:R-:W-:Y:S01]  /*4270*/  IMAD.HI.U32 R3, R8, R73, RZ ;  /* 0x0000004908037227 */ /* 0x000fe200078e00ff */
[----:B------:R-:W-:-:S02]  /*4280*/  IADD3 R5, R195, 0x4a, RZ ;  /* 0x0000004ac3057810 */ /* 0x000fc40007ffe0ff */
[----:B------:R-:W-:Y:S01]  /*4290*/  ISETP.GE.AND P0, PT, R7, RZ, PT ;  /* 0x000000ff0700720c */ /* 0x000fe20003f06270 */
[----:B------:R-:W-:Y:S01]  /*42a0*/  @!P5 IMAD.IADD R69, R69, 0x1, -R9 ;  /* 0x000000014545d824 */ /* 0x000fe200078e0a09 */
[----:B------:R-:W-:Y:S01]  /*42b0*/  ISETP.GT.U32.AND P5, PT, R9, R72, PT ;  /* 0x000000480900720c */ /* 0x000fe20003fa4070 */
[----:B------:R-:W-:Y:S01]  /*42c0*/  IMAD.MOV R4, RZ, RZ, -R3 ;  /* 0x000000ffff047224 */ /* 0x000fe200078e0a03 */
[----:B------:R-:W-:Y:S01]  /*42d0*/  IABS R74, R5 ;  /* 0x00000005004a7213 */ /* 0x000fe20000000000 */
[--C-:B------:R-:W-:Y:S01]  /*42e0*/  @!P3 IMAD.IADD R70, R70, 0x1, -R9.reuse ;  /* 0x000000014646b824 */ /* 0x100fe200078e0a09 */
[----:B------:R-:W-:Y:S01]  /*42f0*/  ISETP.GE.AND P3, PT, R6, RZ, PT ;  /* 0x000000ff0600720c */ /* 0x000fe20003f66270 */
[----:B------:R-:W-:Y:S01]  /*4300*/  @!P6 IMAD.IADD R71, R71, 0x1, -R9 ;  /* 0x000000014747e824 */ /* 0x000fe200078e0a09 */
[----:B------:R-:W-:Y:S01]  /*4310*/  IADD3 R6, R195, 0x4c, RZ ;  /* 0x0000004cc3067810 */ /* 0x000fe20007ffe0ff */
[----:B------:R-:W-:Y:S01]  /*4320*/  IMAD R73, R9, R4, R73 ;  /* 0x0000000409497224 */ /* 0x000fe200078e0249 */
[----:B------:R-:W-:Y:S01]  /*4330*/  IADD3 R4, R195, 0x4b, RZ ;  /* 0x0000004bc3047810 */ /* 0x000fe20007ffe0ff */
[----:B------:R-:W-:Y:S01]  /*4340*/  @!P4 IMAD.MOV R70, RZ, RZ, -R70 ;  /* 0x000000ffff46c224 */ /* 0x000fe200078e0a46 */
[C---:B------:R-:W-:Y:S01]  /*4350*/  ISETP.GT.U32.AND P6, PT, R9.reuse, R71, PT ;  /* 0x000000470900720c */ /* 0x040fe20003fc4070 */
[----:B------:R-:W-:Y:S01]  /*4360*/  IMAD.HI.U32 R3, R8, R74, RZ ;  /* 0x0000004a08037227 */ /* 0x000fe200078e00ff */
[----:B------:R-:W-:-:S02]  /*4370*/  ISETP.GT.U32.AND P4, PT, R9, R73, PT ;  /* 0x000000490900720c */ /* 0x000fc40003f84070 */
[----:B------:R-:W-:Y:S01]  /*4380*/  IABS R76, R6 ;  /* 0x00000006004c7213 */ /* 0x000fe20000000000 */
[----:B------:R-:W-:Y:S01]  /*4390*/  @!P5 IMAD.IADD R72, R72, 0x1, -R9 ;  /* 0x000000014848d824 */ /* 0x000fe200078e0a09 */
[----:B------:R-:W-:Y:S01]  /*43a0*/  IADD3 R7, R195, 0x4d, RZ ;  /* 0x0000004dc3077810 */ /* 0x000fe20007ffe0ff */
[----:B------:R-:W-:Y:S01]  /*43b0*/  @!P1 IMAD.MOV R69, RZ, RZ, -R69 ;  /* 0x000000ffff459224 */ /* 0x000fe200078e0a45 */
[----:B------:R-:W-:Y:S01]  /*43c0*/  ISETP.GE.AND P1, PT, R75, RZ, PT ;  /* 0x000000ff4b00720c */ /* 0x000fe20003f26270 */
[----:B------:R-:W-:Y:S01]  /*43d0*/  IMAD.MOV R3, RZ, RZ, -R3 ;  /* 0x000000ffff037224 */ /* 0x000fe200078e0a03 */
[----:B------:R-:W-:Y:S01]  /*43e0*/  ISETP.GT.U32.AND P5, PT, R9, R72, PT ;  /* 0x000000480900720c */ /* 0x000fe20003fa4070 */
[----:B------:R-:W-:Y:S01]  /*43f0*/  IMAD R0, R196, c[0x0][0x188], RZ ;  /* 0x00006200c4007a24 */ /* 0x000fe200078e02ff */
[----:B------:R-:W-:Y:S01]  /*4400*/  IABS R75, R4 ;  /* 0x00000004004b7213 */ /* 0x000fe20000000000 */
[--C-:B------:R-:W-:Y:S01]  /*4410*/  @!P6 IMAD.IADD R71, R71, 0x1, -R9.reuse ;  /* 0x000000014747e824 */ /* 0x100fe200078e0a09 */
[----:B------:R-:W-:Y:S01]  /*4420*/  ISETP.GE.AND P6, PT, R5, RZ, PT ;  /* 0x000000ff0500720c */ /* 0x000fe20003fc6270 */
[----:B------:R-:W-:Y:S01]  /*4430*/  @!P4 IMAD.IADD R73, R73, 0x1, -R9 ;  /* 0x000000014949c824 */ /* 0x000fe200078e0a09 */
[----:B------:R-:W-:Y:S01]  /*4440*/  ISETP.GE.AND P4, PT, R4, RZ, PT ;  /* 0x000000ff0400720c */ /* 0x000fe20003f86270 */
[C---:B------:R-:W-:Y:S01]  /*4450*/  IMAD R74, R9.reuse, R3, R74 ;  /* 0x00000003094a7224 */ /* 0x040fe200078e024a */
[----:B------:R-:W-:Y:S01]  /*4460*/  IABS R77, R7 ;  /* 0x00000007004d7213 */ /* 0x000fe20000000000 */
[----:B------:R-:W-:Y:S01]  /*4470*/  @!P0 IMAD.MOV R71, RZ, RZ, -R71 ;  /* 0x000000ffff478224 */ /* 0x000fe200078e0a47 */
[----:B------:R-:W-:Y:S01]  /*4480*/  ISETP.GT.U32.AND P0, PT, R9, R73, PT ;  /* 0x000000490900720c */ /* 0x000fe20003f04070 */
[----:B------:R-:W-:Y:S01]  /*4490*/  IMAD.HI.U32 R3, R8, R75, RZ ;  /* 0x0000004b08037227 */ /* 0x000fe200078e00ff */
[----:B------:R-:W-:-:S03]  /*44a0*/  IADD3 R196, R195, 0xf8, RZ ;  /* 0x000000f8c3c47810 */ /* 0x000fc60007ffe0ff */
[----:B------:R-:W-:Y:S01]  /*44b0*/  @!P5 IMAD.IADD R72, R72, 0x1, -R9 ;  /* 0x000000014848d824 */ /* 0x000fe200078e0a09 */
[----:B------:R-:W-:Y:S01]  /*44c0*/  ISETP.GT.U32.AND P5, PT, R9, R74, PT ;  /* 0x0000004a0900720c */ /* 0x000fe20003fa4070 */
[----:B------:R-:W-:Y:S01]  /*44d0*/  IMAD.HI.U32 R4, R8, R76, RZ ;  /* 0x0000004c08047227 */ /* 0x000fe200078e00ff */
[----:B------:R-:W-:-:S03]  /*44e0*/  IABS R251, R196 ;  /* 0x000000c400fb7213 */ /* 0x000fc60000000000 */
[----:B------:R-:W-:Y:S01]  /*44f0*/  @!P1 IMAD.MOV R72, RZ, RZ, -R72 ;  /* 0x000000ffff489224 */ /* 0x000fe200078e0a48 */
[----:B------:R-:W-:Y:S01]  /*4500*/  ISETP.GE.AND P1, PT, R6, RZ, PT ;  /* 0x000000ff0600720c */ /* 0x000fe20003f26270 */
[----:B------:R-:W-:Y:S01]  /*4510*/  IMAD.MOV R6, RZ, RZ, -R3 ;  /* 0x000000ffff067224 */ /* 0x000fe200078e0a03 */
[----:B------:R-:W-:Y:S01]  /*4520*/  IADD3 R3, R195, 0x4e, RZ ;  /* 0x0000004ec3037810 */ /* 0x000fe20007ffe0ff */
[----:B------:R-:W-:Y:S01]  /*4530*/  @!P0 IMAD.IADD R73, R73, 0x1, -R9 ;  /* 0x0000000149498824 */ /* 0x000fe200078e0a09 */
[----:B------:R-:W-:Y:S01]  /*4540*/  ISETP.GE.AND P0, PT, R7, RZ, PT ;  /* 0x000000ff0700720c */ /* 0x000fe20003f06270 */
[C---:B------:R-:W-:Y:S01]  /*4550*/  IMAD R75, R9.reuse, R6, R75 ;  /* 0x00000006094b7224 */ /* 0x040fe200078e024b */
[----:B------:R-:W-:Y:S01]  /*4560*/  IABS R7, R88 ;  /* 0x0000005800077213 */ /* 0x000fe20000000000 */
[----:B------:R-:W-:Y:S02]  /*4570*/  @!P5 IMAD.IADD R74, R74, 0x1, -R9 ;  /* 0x000000014a4ad824 */ /* 0x000fe400078e0a09 */
[----:B------:R-:W-:Y:S01]  /*4580*/  @!P3 IMAD.MOV R73, RZ, RZ, -R73 ;  /* 0x000000ffff49b224 */ /* 0x000fe200078e0a49 */
[C---:B------:R-:W-:Y:S01]  /*4590*/  ISETP.GT.U32.AND P3, PT, R9.reuse, R75, PT ;  /* 0x0000004b0900720c */ /* 0x040fe20003f64070 */
[----:B------:R-:W-:Y:S01]  /*45a0*/  IMAD.MOV R4, RZ, RZ, -R4 ;  /* 0x000000ffff047224 */ /* 0x000fe200078e0a04 */
[----:B------:R-:W-:Y:S01]  /*45b0*/  ISETP.GT.U32.AND P5, PT, R9, R74, PT ;  /* 0x0000004a0900720c */ /* 0x000fe20003fa4070 */
[----:B------:R-:W-:-:S04]  /*45c0*/  IMAD.HI.U32 R5, R8, R77, RZ ;  /* 0x0000004d08057227 */ /* 0x000fc800078e00ff */
[----:B------:R-:W-:Y:S02]  /*45d0*/  IMAD R76, R9, R4, R76 ;  /* 0x00000004094c7224 */ /* 0x000fe400078e024c */
[----:B------:R-:W-:Y:S02]  /*45e0*/  IMAD.MOV R78, RZ, RZ, -R5 ;  /* 0x000000ffff4e7224 */ /* 0x000fe400078e0a05 */
[----:B------:R-:W-:-:S04]  /*45f0*/  IMAD.HI.U32 R5, R8, R81, RZ ;  /* 0x0000005108057227 */ /* 0x000fc800078e00ff */
[--C-:B------:R-:W-:Y:S02]  /*4600*/  @!P3 IMAD.IADD R75, R75, 0x1, -R9.reuse ;  /* 0x000000014b4bb824 */ /* 0x100fe400078e0a09 */
[----:B------:R-:W-:Y:S01]  /*4610*/  @!P5 IMAD.IADD R74, R74, 0x1, -R9 ;  /* 0x000000014a4ad824 */ /* 0x000fe200078e0a09 */
[----:B------:R-:W-:Y:S01]  /*4620*/  ISETP.GE.AND P5, PT, R3, RZ, PT ;  /* 0x000000ff0300720c */ /* 0x000fe20003fa6270 */
[C---:B------:R-:W-:Y:S01]  /*4630*/  IMAD R77, R9.reuse, R78, R77 ;  /* 0x0000004e094d7224 */ /* 0x040fe200078e024d */
[C---:B------:R-:W-:Y:S01]  /*4640*/  ISETP.GT.U32.AND P3, PT, R9.reuse, R75, PT ;  /* 0x0000004b0900720c */ /* 0x040fe20003f64070 */
[----:B------:R-:W-:Y:S01]  /*4650*/  @!P6 IMAD.MOV R74, RZ, RZ, -R74 ;  /* 0x000000ffff4ae224 */ /* 0x000fe200078e0a4a */
[----:B------:R-:W-:Y:S01]  /*4660*/  ISETP.GT.U32.AND P6, PT, R9, R76, PT ;  /* 0x0000004c0900720c */ /* 0x000fe20003fc4070 */
[----:B------:R-:W-:Y:S01]  /*4670*/  IMAD.MOV R82, RZ, RZ, -R5 ;  /* 0x000000ffff527224 */ /* 0x000fe200078e0a05 */
[----:B------:R-:W-:Y:S01]  /*4680*/  IABS R78, R3 ;  /* 0x00000003004e7213 */ /* 0x000fe20000000000 */
[----:B------:R-:W-:Y:S01]  /*4690*/  IMAD.HI.U32 R4, R8, R7, RZ ;  /* 0x0000000708047227 */ /* 0x000fe200078e00ff */
[----:B------:R-:W-:-:S03]  /*46a0*/  IADD3 R5, R195, 0x53, RZ ;  /* 0x00000053c3057810 */ /* 0x000fc60007ffe0ff */
[----:B------:R-:W-:-:S04]  /*46b0*/  IMAD.HI.U32 R3, R8, R78, RZ ;  /* 0x0000004e08037227 */ /* 0x000fc800078e00ff */
[--C-:B------:R-:W-:Y:S01]  /*46c0*/  @!P3 IMAD.IADD R75, R75, 0x1, -R9.reuse ;  /* 0x000000014b4bb824 */ /* 0x100fe200078e0a09 */
[C---:B------:R-:W-:Y:S01]  /*46d0*/  ISETP.GT.U32.AND P3, PT, R9.reuse, R77, PT ;  /* 0x0000004d0900720c */ /* 0x040fe20003f64070 */
[----:B------:R-:W-:Y:S02]  /*46e0*/  @!P6 IMAD.IADD R76, R76, 0x1, -R9 ;  /* 0x000000014c4ce824 */ /* 0x000fe400078e0a09 */
[----:B------:R-:W-:Y:S02]  /*46f0*/  IMAD.MOV R6, RZ, RZ, -R3 ;  /* 0x000000ffff067224 */ /* 0x000fe400078e0a03 */
[----:B------:R-:W-:Y:S01]  /*4700*/  IMAD.HI.U32 R3, R8, R79, RZ ;  /* 0x0000004f08037227 */ /* 0x000fe200078e00ff */
[----:B------:R-:W-:-:S03]  /*4710*/  ISETP.GT.U32.AND P6, PT, R9, R76, PT ;  /* 0x0000004c0900720c */ /* 0x000fc60003fc4070 */
[----:B------:R-:W-:Y:S02]  /*4720*/  IMAD R78, R9, R6, R78 ;  /* 0x00000006094e7224 */ /* 0x000fe400078e024e */
[----:B------:R-:W-:-:S04]  /*4730*/  IMAD.HI.U32 R6, R8, R83, RZ ;  /* 0x0000005308067227 */ /* 0x000fc800078e00ff */
[----:B------:R-:W-:Y:S02]  /*4740*/  @!P3 IMAD.IADD R77, R77, 0x1, -R9 ;  /* 0x000000014d4db824 */ /* 0x000fe400078e0a09 */
[----:B------:R-:W-:Y:S02]  /*4750*/  IMAD.MOV R80, RZ, RZ, -R3 ;  /* 0x000000ffff507224 */ /* 0x000fe400078e0a03 */
[----:B------:R-:W-:Y:S01]  /*4760*/  @!P6 IMAD.IADD R76, R76, 0x1, -R9 ;  /* 0x000000014c4ce824 */ /* 0x000fe200078e0a09 */
[C---:B------:R-:W-:Y:S01]  /*4770*/  ISETP.GT.U32.AND P3, PT, R9.reuse, R77, PT ;  /* 0x0000004d0900720c */ /* 0x040fe20003f64070 */
[C---:B------:R-:W-:Y:S01]  /*4780*/  IMAD R79, R9.reuse, R80, R79 ;  /* 0x00000050094f7224 */ /* 0x040fe200078e024f */
[C---:B------:R-:W-:Y:S01]  /*4790*/  ISETP.GT.U32.AND P6, PT, R9.reuse, R78, PT ;  /* 0x0000004e0900720c */ /* 0x040fe20003fc4070 */
[----:B------:R-:W-:Y:S02]  /*47a0*/  IMAD.MOV R6, RZ, RZ, -R6 ;  /* 0x000000ffff067224 */ /* 0x000fe400078e0a06 */
[----:B------:R-:W-:-:S02]  /*47b0*/  IMAD R81, R9, R82, R81 ;  /* 0x0000005209517224 */ /* 0x000fc400078e0251 */
[C---:B------:R-:W-:Y:S01]  /*47c0*/  IMAD R82, R9.reuse, R6, R83 ;  /* 0x0000000609527224 */ /* 0x040fe200078e0253 */
[----:B------:R-:W-:Y:S01]  /*47d0*/  IABS R83, R5 ;  /* 0x0000000500537213 */ /* 0x000fe20000000000 */
[----:B------:R-:W-:Y:S01]  /*47e0*/  @!P4 IMAD.MOV R75, RZ, RZ, -R75 ;  /* 0x000000ffff4bc224 */ /* 0x000fe200078e0a4b */
[----:B------:R-:W-:Y:S01]  /*47f0*/  ISETP.GT.U32.AND P4, PT, R9, R79, PT ;  /* 0x0000004f0900720c */ /* 0x000fe20003f84070 */
[----:B------:R-:W-:Y:S02]  /*4800*/  IMAD.MOV R4, RZ, RZ, -R4 ;  /* 0x000000ffff047224 */ /* 0x000fe400078e0a04 */
[--C-:B------:R-:W-:Y:S01]  /*4810*/  @!P3 IMAD.IADD R77, R77, 0x1, -R9.reuse ;  /* 0x000000014d4db824 */ /* 0x100fe200078e0a09 */
[C---:B------:R-:W-:Y:S01]  /*4820*/  ISETP.GT.U32.AND P3, PT, R9.reuse, R81, PT ;  /* 0x000000510900720c */ /* 0x040fe20003f64070 */
[----:B------:R-:W-:Y:S01]  /*4830*/  @!P6 IMAD.IADD R78, R78, 0x1, -R9 ;  /* 0x000000014e4ee824 */ /* 0x000fe200078e0a09 */
[----:B------:R-:W-:Y:S01]  /*4840*/  ISETP.GT.U32.AND P6, PT, R9, R82, PT ;  /* 0x000000520900720c */ /* 0x000fe20003fc4070 */
[----:B------:R-:W-:-:S04]  /*4850*/  IMAD.HI.U32 R3, R8, R83, RZ ;  /* 0x0000005308037227 */ /* 0x000fc800078e00ff */
[----:B------:R-:W-:Y:S01]  /*4860*/  IMAD R80, R9, R4, R7 ;  /* 0x0000000409507224 */ /* 0x000fe200078e0207 */
[----:B------:R-:W-:Y:S01]  /*4870*/  IADD3 R7, R195, 0x54, RZ ;  /* 0x00000054c3077810 */ /* 0x000fe20007ffe0ff */
[----:B------:R-:W-:Y:S01]  /*4880*/  @!P4 IMAD.IADD R79, R79, 0x1, -R9 ;  /* 0x000000014f4fc824 */ /* 0x000fe200078e0a09 */
[----:B------:R-:W-:Y:S01]  /*4890*/  ISETP.GT.U32.AND P4, PT, R9, R78, PT ;  /* 0x0000004e0900720c */ /* 0x000fe20003f84070 */
[----:B------:R-:W-:Y:S01]  /*48a0*/  IMAD.MOV R6, RZ, RZ, -R3 ;  /* 0x000000ffff067224 */ /* 0x000fe200078e0a03 */
[----:B------:R-:W-:Y:S01]  /*48b0*/  IABS R84, R7 ;  /* 0x0000000700547213 */ /* 0x000fe20000000000 */
[--C-:B------:R-:W-:Y:S02]  /*48c0*/  @!P3 IMAD.IADD R81, R81, 0x1, -R9.reuse ;  /* 0x000000015151b824 */ /* 0x100fe400078e0a09 */
[----:B------:R-:W-:Y:S02]  /*48d0*/  @!P6 IMAD.IADD R82, R82, 0x1, -R9 ;  /* 0x000000015252e824 */ /* 0x000fe400078e0a09 */
[----:B------:R-:W-:Y:S01]  /*48e0*/  IMAD.HI.U32 R3, R8, R85, RZ ;  /* 0x0000005508037227 */ /* 0x000fe200078e00ff */
[----:B------:R-:W-:-:S03]  /*48f0*/  ISETP.GT.U32.AND P6, PT, R9, R81, PT ;  /* 0x000000510900720c */ /* 0x000fc60003fc4070 */
[----:B------:R-:W-:Y:S01]  /*4900*/  @!P1 IMAD.MOV R76, RZ, RZ, -R76 ;  /* 0x000000ffff4c9224 */ /* 0x000fe200078e0a4c */
[C---:B------:R-:W-:Y:S01]  /*4910*/  ISETP.GT.U32.AND P1, PT, R9.reuse, R80, PT ;  /* 0x000000500900720c */ /* 0x040fe20003f24070 */
[C---:B------:R-:W-:Y:S02]  /*4920*/  IMAD R83, R9.reuse, R6, R83 ;  /* 0x0000000609537224 */ /* 0x040fe400078e0253 */
[----:B------:R-:W-:Y:S02]  /*4930*/  IMAD.MOV R6, RZ, RZ, -R3 ;  /* 0x000000ffff067224 */ /* 0x000fe400078e0a03 */
[----:B------:R-:W-:Y:S01]  /*4940*/  @!P4 IMAD.IADD R78, R78, 0x1, -R9 ;  /* 0x000000014e4ec824 */ /* 0x000fe200078e0a09 */
[C---:B------:R-:W-:Y:S01]  /*4950*/  ISETP.GT.U32.AND P4, PT, R9.reuse, R83, PT ;  /* 0x000000530900720c */ /* 0x040fe20003f84070 */
[----:B------:R-:W-:Y:S01]  /*4960*/  IMAD R85, R9, R6, R85 ;  /* 0x0000000609557224 */ /* 0x000fe200078e0255 */
[----:B------:R-:W-:Y:S01]  /*4970*/  IADD3 R6, R195, 0x57, RZ ;  /* 0x00000057c3067810 */ /* 0x000fe20007ffe0ff */
[----:B------:R-:W-:-:S02]  /*4980*/  @!P6 IMAD.IADD R81, R81, 0x1, -R9 ;  /* 0x000000015151e824 */ /* 0x000fc400078e0a09 */
[----:B------:R-:W-:Y:S01]  /*4990*/  IMAD.HI.U32 R4, R8, R84, RZ ;  /* 0x0000005408047227 */ /* 0x000fe200078e00ff */
[----:B------:R-:W-:-:S03]  /*49a0*/  ISETP.GT.U32.AND P6, PT, R9, R85, PT ;  /* 0x000000550900720c */ /* 0x000fc60003fc4070 */
[----:B------:R-:W-:Y:S01]  /*49b0*/  @!P1 IMAD.IADD R80, R80, 0x1, -R9 ;  /* 0x0000000150509824 */ /* 0x000fe200078e0a09 */
[C---:B------:R-:W-:Y:S01]  /*49c0*/  ISETP.GT.U32.AND P1, PT, R9.reuse, R79, PT ;  /* 0x0000004f0900720c */ /* 0x040fe20003f24070 */
[----:B------:R-:W-:Y:S01]  /*49d0*/  @!P0 IMAD.MOV R77, RZ, RZ, -R77 ;  /* 0x000000ffff4d8224 */ /* 0x000fe200078e0a4d */
[----:B------:R-:W-:Y:S01]  /*49e0*/  ISETP.GT.U32.AND P0, PT, R9, R82, PT ;  /* 0x000000520900720c */ /* 0x000fe20003f04070 */
[----:B------:R-:W-:Y:S01]  /*49f0*/  @!P4 IMAD.IADD R83, R83, 0x1, -R9 ;  /* 0x000000015353c824 */ /* 0x000fe200078e0a09 */
[----:B------:R-:W-:Y:S01]  /*4a00*/  ISETP.GT.U32.AND P3, PT, R9, R80, PT ;  /* 0x000000500900720c */ /* 0x000fe20003f64070 */
[----:B------:R-:W-:Y:S01]  /*4a10*/  IMAD.MOV R4, RZ, RZ, -R4 ;  /* 0x000000ffff047224 */ /* 0x000fe200078e0a04 */
[----:B------:R-:W-:Y:S01]  /*4a20*/  ISETP.GE.AND P4, PT, R89, RZ, PT ;  /* 0x000000ff5900720c */ /* 0x000fe20003f86270 */
[----:B------:R-:W-:-:S04]  /*4a30*/  IMAD.HI.U32 R3, R8, R86, RZ ;  /* 0x0000005608037227 */ /* 0x000fc800078e00ff */
[--C-:B------:R-:W-:Y:S01]  /*4a40*/  @!P6 IMAD.IADD R85, R85, 0x1, -R9.reuse ;  /* 0x000000015555e824 */ /* 0x100fe200078e0a09 */
[C---:B------:R-:W-:Y:S01]  /*4a50*/  ISETP.GT.U32.AND P6, PT, R9.reuse, R83, PT ;  /* 0x000000530900720c */ /* 0x040fe20003fc4070 */
[----:B------:R-:W-:Y:S02]  /*4a60*/  IMAD R84, R9, R4, R84 ;  /* 0x0000000409547224 */ /* 0x000fe400078e0254 */
[----:B------:R-:W-:Y:S02]  /*4a70*/  @!P1 IMAD.IADD R79, R79, 0x1, -R9 ;  /* 0x000000014f4f9824 */ /* 0x000fe400078e0a09 */
[----:B------:R-:W-:Y:S01]  /*4a80*/  IMAD.MOV R3, RZ, RZ, -R3 ;  /* 0x000000ffff037224 */ /* 0x000fe200078e0a03 */
[----:B------:R-:W-:Y:S01]  /*4a90*/  ISETP.GT.U32.AND P1, PT, R9, R84, PT ;  /* 0x000000540900720c */ /* 0x000fe20003f24070 */
[--C-:B------:R-:W-:Y:S01]  /*4aa0*/  @!P3 IMAD.IADD R80, R80, 0x1, -R9.reuse ;  /* 0x000000015050b824 */ /* 0x100fe200078e0a09 */
[----:B------:R-:W-:Y:S01]  /*4ab0*/  ISETP.GE.AND P3, PT, R87, RZ, PT ;  /* 0x000000ff5700720c */ /* 0x000fe20003f66270 */
[--C-:B------:R-:W-:Y:S01]  /*4ac0*/  @!P0 IMAD.IADD R82, R82, 0x1, -R9.reuse ;  /* 0x0000000152528824 */ /* 0x100fe200078e0a09 */
[----:B------:R-:W-:Y:S01]  /*4ad0*/  ISETP.GE.AND P0, PT, R88, RZ, PT ;  /* 0x000000ff5800720c */ /* 0x000fe20003f06270 */
[----:B------:R-:W-:Y:S01]  /*4ae0*/  @!P5 IMAD.MOV R78, RZ, RZ, -R78 ;  /* 0x000000ffff4ed224 */ /* 0x000fe200078e0a4e */
[----:B------:R-:W-:Y:S01]  /*4af0*/  IABS R87, R6 ;  /* 0x0000000600577213 */ /* 0x000fe20000000000 */
[C---:B------:R-:W-:Y:S01]  /*4b00*/  IMAD R86, R9.reuse, R3, R86 ;  /* 0x0000000309567224 */ /* 0x040fe200078e0256 */
[----:B------:R-:W-:Y:S01]  /*4b10*/  ISETP.GT.U32.AND P5, PT, R9, R85, PT ;  /* 0x000000550900720c */ /* 0x000fe20003fa4070 */
[----:B------:R-:W-:Y:S01]  /*4b20*/  @!P6 IMAD.IADD R83, R83, 0x1, -R9 ;  /* 0x000000015353e824 */ /* 0x000fe200078e0a09 */
[----:B------:R-:W-:Y:S01]  /*4b30*/  ISETP.GE.AND P6, PT, R91, RZ, PT ;  /* 0x000000ff5b00720c */ /* 0x000fe20003fc6270 */
[----:B------:R-:W-:Y:S01]  /*4b40*/  IMAD.HI.U32 R3, R8, R87, RZ ;  /* 0x0000005708037227 */ /* 0x000fe200078e00ff */
[----:B------:R-:W-:-:S03]  /*4b50*/  IABS R91, R99 ;  /* 0x00000063005b7213 */ /* 0x000fc60000000000 */
[----:B------:R-:W-:Y:S01]  /*4b60*/  @!P4 IMAD.MOV R81, RZ, RZ, -R81 ;  /* 0x000000ffff51c224 */ /* 0x000fe200078e0a51 */
[----:B------:R-:W-:Y:S01]  /*4b70*/  ISETP.GT.U32.AND P4, PT, R9, R86, PT ;  /* 0x000000560900720c */ /* 0x000fe20003f84070 */
[----:B------:R-:W-:Y:S01]  /*4b80*/  @!P1 IMAD.IADD R84, R84, 0x1, -R9 ;  /* 0x0000000154549824 */ /* 0x000fe200078e0a09 */
[----:B------:R-:W-:Y:S01]  /*4b90*/  ISETP.GE.AND P1, PT, R90, RZ, PT ;  /* 0x000000ff5a00720c */ /* 0x000fe20003f26270 */
[----:B------:R-:W-:Y:S01]  /*4ba0*/  IMAD.MOV R4, RZ, RZ, -R3 ;  /* 0x000000ffff047224 */ /* 0x000fe200078e0a03 */
[----:B------:R-:W-:Y:S01]  /*4bb0*/  IADD3 R3, R195, 0x58, RZ ;  /* 0x00000058c3037810 */ /* 0x000fe20007ffe0ff */
[----:B------:R-:W-:Y:S01]  /*4bc0*/  @!P0 IMAD.MOV R80, RZ, RZ, -R80 ;  /* 0x000000ffff508224 */ /* 0x000fe200078e0a50 */
[----:B------:R-:W-:Y:S01]  /*4bd0*/  ISETP.GE.AND P0, PT, R5, RZ, PT ;  /* 0x000000ff0500720c */ /* 0x000fe20003f06270 */
[----:B------:R-:W-:Y:S01]  /*4be0*/  @!P3 IMAD.MOV R79, RZ, RZ, -R79 ;  /* 0x000000ffff4fb224 */ /* 0x000fe200078e0a4f */
[----:B------:R-:W-:Y:S01]  /*4bf0*/  ISETP.GT.U32.AND P3, PT, R9, R84, PT ;  /* 0x000000540900720c */ /* 0x000fe20003f64070 */
[----:B------:R-:W-:Y:S01]  /*4c00*/  @!P5 IMAD.IADD R85, R85, 0x1, -R9 ;  /* 0x000000015555d824 */ /* 0x000fe200078e0a09 */
[----:B------:R-:W-:Y:S01]  /*4c10*/  IABS R88, R3 ;  /* 0x0000000300587213 */ /* 0x000fe20000000000 */
[----:B------:R-:W-:Y:S01]  /*4c20*/  IMAD R87, R9, R4, R87 ;  /* 0x0000000409577224 */ /* 0x000fe200078e0257 */
[C---:B------:R-:W-:Y:S01]  /*4c30*/  IADD3 R4, R195.reuse, 0x59, RZ ;  /* 0x00000059c3047810 */ /* 0x040fe20007ffe0ff */
[----:B------:R-:W-:Y:S01]  /*4c40*/  @!P6 IMAD.MOV R85, RZ, RZ, -R85 ;  /* 0x000000ffff55e224 */ /* 0x000fe200078e0a55 */
[----:B------:R-:W-:Y:S01]  /*4c50*/  IADD3 R5, R195, 0x5a, RZ ;  /* 0x0000005ac3057810 */ /* 0x000fe20007ffe0ff */
[----:B------:R-:W-:Y:S01]  /*4c60*/  @!P4 IMAD.IADD R86, R86, 0x1, -R9 ;  /* 0x000000015656c824 */ /* 0x000fe200078e0a09 */
[----:B------:R-:W-:Y:S01]  /*4c70*/  ISETP.GT.U32.AND P6, PT, R9, R87, PT ;  /* 0x000000570900720c */ /* 0x000fe20003fc4070 */
[----:B------:R-:W-:Y:S01]  /*4c80*/  @!P1 IMAD.MOV R82, RZ, RZ, -R82 ;  /* 0x000000ffff529224 */ /* 0x000fe200078e0a52 */
[----:B------:R-:W-:Y:S01]  /*4c90*/  ISETP.GE.AND P1, PT, R7, RZ, PT ;  /* 0x000000ff0700720c */ /* 0x000fe20003f26270 */
[----:B------:R-:W-:Y:S01]  /*4ca0*/  @!P0 IMAD.MOV R83, RZ, RZ, -R83 ;  /* 0x000000ffff538224 */ /* 0x000fe200078e0a53 */
[----:B------:R-:W-:Y:S01]  /*4cb0*/  ISETP.GT.U32.AND P4, PT, R9, R86, PT ;  /* 0x000000560900720c */ /* 0x000fe20003f84070 */
[----:B------:R-:W-:Y:S01]  /*4cc0*/  @!P3 IMAD.IADD R84, R84, 0x1, -R9 ;  /* 0x000000015454b824 */ /* 0x000fe200078e0a09 */
[----:B------:R-:W-:Y:S01]  /*4cd0*/  ISETP.GE.AND P0, PT, R3, RZ, PT ;  /* 0x000000ff0300720c */ /* 0x000fe20003f06270 */
[----:B------:R-:W-:Y:S01]  /*4ce0*/  IMAD.HI.U32 R3, R8, R88, RZ ;  /* 0x0000005808037227 */ /* 0x000fe200078e00ff */
[----:B------:R-:W-:-:S02]  /*4cf0*/  ISETP.GE.AND P3, PT, R92, RZ, PT ;  /* 0x000000ff5c00720c */ /* 0x000fc40003f66270 */
[----:B------:R-:W-:Y:S01]  /*4d00*/  IABS R89, R4 ;  /* 0x0000000400597213 */ /* 0x000fe20000000000 */
[----:B------:R-:W-:Y:S01]  /*4d10*/  IMAD.MOV R3, RZ, RZ, -R3 ;  /* 0x000000ffff037224 */ /* 0x000fe200078e0a03 */
[----:B------:R-:W-:Y:S01]  /*4d20*/  IABS R7, R5 ;  /* 0x0000000500077213 */ /* 0x000fe20000000000 */
[--C-:B------:R-:W-:Y:S01]  /*4d30*/  @!P6 IMAD.IADD R87, R87, 0x1, -R9.reuse ;  /* 0x000000015757e824 */ /* 0x100fe200078e0a09 */
[----:B------:R-:W-:Y:S01]  /*4d40*/  ISETP.GE.AND P5, PT, R6, RZ, PT ;  /* 0x000000ff0600720c */ /* 0x000fe20003fa6270 */
[C---:B------:R-:W-:Y:S02]  /*4d50*/  IMAD R88, R9.reuse, R3, R88 ;  /* 0x0000000309587224 */ /* 0x040fe400078e0258 */
[----:B------:R-:W-:Y:S01]  /*4d60*/  @!P4 IMAD.IADD R86, R86, 0x1, -R9 ;  /* 0x000000015656c824 */ /* 0x000fe200078e0a09 */
[----:B------:R-:W-:Y:S01]  /*4d70*/  ISETP.GT.U32.AND P6, PT, R9, R87, PT ;  /* 0x000000570900720c */ /* 0x000fe20003fc4070 */
[----:B------:R-:W-:Y:S01]  /*4d80*/  IMAD.HI.U32 R3, R8, R89, RZ ;  /* 0x0000005908037227 */ /* 0x000fe200078e00ff */
[----:B------:R-:W-:-:S03]  /*4d90*/  ISETP.GE.AND P4, PT, R5, RZ, PT ;  /* 0x000000ff0500720c */ /* 0x000fc60003f86270 */
[----:B------:R-:W-:Y:S01]  /*4da0*/  @!P1 IMAD.MOV R84, RZ, RZ, -R84 ;  /* 0x000000ffff549224 */ /* 0x000fe200078e0a54 */
[----:B------:R-:W-:Y:S01]  /*4db0*/  ISETP.GE.AND P1, PT, R4, RZ, PT ;  /* 0x000000ff0400720c */ /* 0x000fe20003f26270 */
[----:B------:R-:W-:Y:S02]  /*4dc0*/  IMAD.MOV R90, RZ, RZ, -R3 ;  /* 0x000000ffff5a7224 */ /* 0x000fe400078e0a03 */
[----:B------:R-:W-:Y:S01]  /*4dd0*/  @!P3 IMAD.MOV R86, RZ, RZ, -R86 ;  /* 0x000000ffff56b224 */ /* 0x000fe200078e0a56 */
[----:B------:R-:W-:Y:S01]  /*4de0*/  ISETP.GT.U32.AND P3, PT, R9, R88, PT ;  /* 0x000000580900720c */ /* 0x000fe20003f64070 */
[----:B------:R-:W-:-:S04]  /*4df0*/  IMAD.HI.U32 R4, R8, R7, RZ ;  /* 0x0000000708047227 */ /* 0x000fc800078e00ff */
[----:B------:R-:W-:Y:S02]  /*4e00*/  IMAD R89, R9, R90, R89 ;  /* 0x0000005a09597224 */ /* 0x000fe400078e0259 */
[----:B------:R-:W-:Y:S02]  /*4e10*/  IMAD.MOV R4, RZ, RZ, -R4 ;  /* 0x000000ffff047224 */ /* 0x000fe400078e0a04 */
[----:B------:R-:W-:Y:S01]  /*4e20*/  @!P6 IMAD.IADD R87, R87, 0x1, -R9 ;  /* 0x000000015757e824 */ /* 0x000fe200078e0a09 */
[C---:B------:R-:W-:Y:S01]  /*4e30*/  ISETP.GT.U32.AND P6, PT, R9.reuse, R89, PT ;  /* 0x000000590900720c */ /* 0x040fe20003fc4070 */
[----:B------:R-:W-:Y:S01]  /*4e40*/  IMAD R90, R9, R4, R7 ;  /* 0x00000004095a7224 */ /* 0x000fe200078e0207 */
[----:B------:R-:W-:Y:S01]  /*4e50*/  IADD3 R7, R195, 0x5d, RZ ;  /* 0x0000005dc3077810 */ /* 0x000fe20007ffe0ff */
[----:B------:R-:W-:Y:S02]  /*4e60*/  @!P3 IMAD.IADD R88, R88, 0x1, -R9 ;  /* 0x000000015858b824 */ /* 0x000fe400078e0a09 */
[----:B------:R-:W-:Y:S01]  /*4e70*/  IMAD.HI.U32 R5, R8, R91, RZ ;  /* 0x0000005b08057227 */ /* 0x000fe200078e00ff */
[----:B------:R-:W-:-:S03]  /*4e80*/  ISETP.GT.U32.AND P3, PT, R9, R90, PT ;  /* 0x0000005a0900720c */ /* 0x000fc60003f64070 */
[----:B------:R-:W-:-:S04]  /*4e90*/  IMAD.HI.U32 R6, R8, R93, RZ ;  /* 0x0000005d08067227 */ /* 0x000fc800078e00ff */
[----:B------:R-:W-:Y:S01]  /*4ea0*/  @!P6 IMAD.IADD R89, R89, 0x1, -R9 ;  /* 0x000000015959e824 */ /* 0x000fe200078e0a09 */
[C---:B------:R-:W-:Y:S01]  /*4eb0*/  ISETP.GT.U32.AND P6, PT, R9.reuse, R88, PT ;  /* 0x000000580900720c */ /* 0x040fe20003fc4070 */
[----:B------:R-:W-:Y:S02]  /*4ec0*/  IMAD.MOV R92, RZ, RZ, -R5 ;  /* 0x000000ffff5c7224 */ /* 0x000fe400078e0a05 */
[----:B------:R-:W-:Y:S02]  /*4ed0*/  IMAD.MOV R6, RZ, RZ, -R6 ;  /* 0x000000ffff067224 */ /* 0x000fe400078e0a06 */
[C---:B------:R-:W-:Y:S02]  /*4ee0*/  IMAD R91, R9.reuse, R92, R91 ;  /* 0x0000005c095b7224 */ /* 0x040fe400078e025b */
[----:B------:R-:W-:Y:S01]  /*4ef0*/  IMAD R92, R9, R6, R93 ;  /* 0x00000006095c7224 */ /* 0x000fe200078e025d */
[----:B------:R-:W-:Y:S01]  /*4f00*/  IABS R93, R7 ;  /* 0x00000007005d7213 */ /* 0x000fe20000000000 */
[----:B------:R-:W-:-:S02]  /*4f10*/  @!P3 IMAD.IADD R90, R90, 0x1, -R9 ;  /* 0x000000015a5ab824 */ /* 0x000fc400078e0a09 */
[----:B------:R-:W-:-:S03]  /*4f20*/  IMAD.HI.U32 R4, R8, R94, RZ ;  /* 0x0000005e08047227 */ /* 0x000fc600078e00ff */
[----:B------:R-:W-:Y:S01]  /*4f30*/  ISETP.GT.U32.AND P3, PT, R9, R90, PT ;  /* 0x0000005a0900720c */ /* 0x000fe20003f64070 */
[----:B------:R-:W-:-:S04]  /*4f40*/  IMAD.HI.U32 R3, R8, R93, RZ ;  /* 0x0000005d08037227 */ /* 0x000fc800078e00ff */
[----:B------:R-:W-:Y:S01]  /*4f50*/  @!P6 IMAD.IADD R88, R88, 0x1, -R9 ;  /* 0x000000015858e824 */ /* 0x000fe200078e0a09 */
[C---:B------:R-:W-:Y:S01]  /*4f60*/  ISETP.GT.U32.AND P6, PT, R9.reuse, R91, PT ;  /* 0x0000005b0900720c */ /* 0x040fe20003fc4070 */
[----:B------:R-:W-:Y:S02]  /*4f70*/  IMAD.MOV R6, RZ, RZ, -R3 ;  /* 0x000000ffff067224 */ /* 0x000fe400078e0a03 */
[----:B------:R-:W-:Y:S02]  /*4f80*/  IMAD.MOV R4, RZ, RZ, -R4 ;  /* 0x000000ffff047224 */ /* 0x000fe400078e0a04 */
[C---:B------:R-:W-:Y:S02]  /*4f90*/  IMAD R93, R9.reuse, R6, R93 ;  /* 0x00000006095d7224 */ /* 0x040fe400078e025d */
[C---:B------:R-:W-:Y:S02]  /*4fa0*/  IMAD R94, R9.reuse, R4, R94 ;  /* 0x00000004095e7224 */ /* 0x040fe400078e025e */
[----:B------:R-:W-:Y:S01]  /*4fb0*/  @!P3 IMAD.IADD R90, R90, 0x1, -R9 ;  /* 0x000000015a5ab824 */ /* 0x000fe200078e0a09 */
[C---:B------:R-:W-:Y:S01]  /*4fc0*/  ISETP.GT.U32.AND P3, PT, R9.reuse, R93, PT ;  /* 0x0000005d0900720c */ /* 0x040fe20003f64070 */
[----:B------:R-:W-:Y:S01]  /*4fd0*/  @!P5 IMAD.MOV R87, RZ, RZ, -R87 ;  /* 0x000000ffff57d224 */ /* 0x000fe200078e0a57 */
[----:B------:R-:W-:Y:S01]  /*4fe0*/  ISETP.GT.U32.AND P5, PT, R9, R89, PT ;  /* 0x000000590900720c */ /* 0x000fe20003fa4070 */
[----:B------:R-:W-:Y:S01]  /*4ff0*/  @!P6 IMAD.IADD R91, R91, 0x1, -R9 ;  /* 0x000000015b5be824 */ /* 0x000fe200078e0a09 */
[----:B------:R-:W-:Y:S01]  /*5000*/  ISETP.GT.U32.AND P6, PT, R9, R94, PT ;  /* 0x0000005e0900720c */ /* 0x000fe20003fc4070 */
[----:B------:R-:W-:-:S04]  /*5010*/  IMAD.HI.U32 R3, R8, R95, RZ ;  /* 0x0000005f08037227 */ /* 0x000fc800078e00ff */
[----:B------:R-:W-:Y:S02]  /*5020*/  IMAD.MOV R6, RZ, RZ, -R3 ;  /* 0x000000ffff067224 */ /* 0x000fe400078e0a03 */
[----:B------:R-:W-:-:S04]  /*5030*/  IMAD.HI.U32 R4, R8, R96, RZ ;  /* 0x0000006008047227 */ /* 0x000fc800078e00ff */
[----:B------:R-:W-:Y:S01]  /*5040*/  IMAD R95, R9, R6, R95 ;  /* 0x00000006095f7224 */ /* 0x000fe200078e025f */
[----:B------:R-:W-:Y:S01]  /*5050*/  IADD3 R6, R195, 0x63, RZ ;  /* 0x00000063c3067810 */ /* 0x000fe20007ffe0ff */
[--C-:B------:R-:W-:Y:S01]  /*5060*/  @!P3 IMAD.IADD R93, R93, 0x1, -R9.reuse ;  /* 0x000000015d5db824 */ /* 0x100fe200078e0a09 */
[----:B------:R-:W-:Y:S01]  /*5070*/  ISETP.GT.U32.AND P3, PT, R9, R91, PT ;  /* 0x0000005b0900720c */ /* 0x000fe20003f64070 */
[--C-:B------:R-:W-:Y:S01]  /*5080*/  @!P5 IMAD.IADD R89, R89, 0x1, -R9.reuse ;  /* 0x000000015959d824 */ /* 0x100fe200078e0a09 */
[C---:B------:R-:W-:Y:S01]  /*5090*/  ISETP.GT.U32.AND P5, PT, R9.reuse, R92, PT ;  /* 0x0000005c0900720c */ /* 0x040fe20003fa4070 */
[----:B------:R-:W-:Y:S01]  /*50a0*/  @!P6 IMAD.IADD R94, R94, 0x1, -R9 ;  /* 0x000000015e5ee824 */ /* 0x000fe200078e0a09 */
[C---:B------:R-:W-:Y:S01]  /*50b0*/  ISETP.GT.U32.AND P6, PT, R9.reuse, R93, PT ;  /* 0x0000005d0900720c */ /* 0x040fe20003fc4070 */
[----:B------:R-:W-:Y:S01]  /*50c0*/  @!P4 IMAD.MOV R90, RZ, RZ, -R90 ;  /* 0x000000ffff5ac224 */ /* 0x000fe200078e0a5a */
[----:B------:R-:W-:Y:S01]  /*50d0*/  ISETP.GT.U32.AND P4, PT, R9, R95, PT ;  /* 0x0000005f0900720c */ /* 0x000fe20003f84070 */
[----:B------:R-:W-:-:S04]  /*50e0*/  IMAD.HI.U32 R5, R8, R97, RZ ;  /* 0x0000006108057227 */ /* 0x000fc800078e00ff */
[----:B------:R-:W-:Y:S02]  /*50f0*/  IMAD.MOV R4, RZ, RZ, -R4 ;  /* 0x000000ffff047224 */ /* 0x000fe400078e0a04 */
[----:B------:R-:W-:Y:S01]  /*5100*/  IMAD.MOV R98, RZ, RZ, -R5 ;  /* 0x000000ffff627224 */ /* 0x000fe200078e0a05 */
[----:B------:R-:W-:Y:S01]  /*5110*/  IADD3 R5, R195, 0x62, RZ ;  /* 0x00000062c3057810 */ /* 0x000fe20007ffe0ff */
[C---:B------:R-:W-:Y:S02]  /*5120*/  IMAD R96, R9.reuse, R4, R96 ;  /* 0x0000000409607224 */ /* 0x040fe400078e0260 */
[C---:B------:R-:W-:Y:S01]  /*5130*/  IMAD R97, R9.reuse, R98, R97 ;  /* 0x0000006209617224 */ /* 0x040fe200078e0261 */
[----:B------:R-:W-:Y:S01]  /*5140*/  IABS R98, R5 ;  /* 0x0000000500627213 */ /* 0x000fe20000000000 */
[----:B------:R-:W-:Y:S01]  /*5150*/  @!P1 IMAD.MOV R89, RZ, RZ, -R89 ;  /* 0x000000ffff599224 */ /* 0x000fe200078e0a59 */
[----:B------:R-:W-:Y:S01]  /*5160*/  ISETP.GT.U32.AND P1, PT, R9, R94, PT ;  /* 0x0000005e0900720c */ /* 0x000fe20003f24070 */
[--C-:B------:R-:W-:Y:S01]  /*5170*/  @!P3 IMAD.IADD R91, R91, 0x1, -R9.reuse ;  /* 0x000000015b5bb824 */ /* 0x100fe200078e0a09 */
[----:B------:R-:W-:Y:S01]  /*5180*/  ISETP.GT.U32.AND P3, PT, R9, R96, PT ;  /* 0x000000600900720c */ /* 0x000fe20003f64070 */
[--C-:B------:R-:W-:Y:S01]  /*5190*/  @!P5 IMAD.IADD R92, R92, 0x1, -R9.reuse ;  /* 0x000000015c5cd824 */ /* 0x100fe200078e0a09 */
[----:B------:R-:W-:Y:S01]  /*51a0*/  ISETP.GE.AND P5, PT, R99, RZ, PT ;  /* 0x000000ff6300720c */ /* 0x000fe20003fa6270 */
[--C-:B------:R-:W-:Y:S01]  /*51b0*/  @!P6 IMAD.IADD R93, R93, 0x1, -R9.reuse ;  /* 0x000000015d5de824 */ /* 0x100fe200078e0a09 */
[----:B------:R-:W-:Y:S01]  /*51c0*/  ISETP.GT.U32.AND P6, PT, R9, R97, PT ;  /* 0x000000610900720c */ /* 0x000fe20003fc4070 */
[----:B------:R-:W-:Y:S01]  /*51d0*/  @!P4 IMAD.IADD R95, R95, 0x1, -R9 ;  /* 0x000000015f5fc824 */ /* 0x000fe200078e0a09 */
[----:B------:R-:W-:Y:S01]  /*51e0*/  ISETP.GE.AND P4, PT, R101, RZ, PT ;  /* 0x000000ff6500720c */ /* 0x000fe20003f86270 */
[----:B------:R-:W-:Y:S01]  /*51f0*/  IMAD.HI.U32 R3, R8, R98, RZ ;  /* 0x0000006208037227 */ /* 0x000fe200078e00ff */
[----:B------:R-:W-:-:S03]  /*5200*/  IABS R99, R6 ;  /* 0x0000000600637213 */ /* 0x000fc60000000000 */
[----:B------:R-:W-:Y:S02]  /*5210*/  IMAD.MOV R4, RZ, RZ, -R3 ;  /* 0x000000ffff047224 */ /* 0x000fe400078e0a03 */
[----:B------:R-:W-:Y:S01]  /*5220*/  @!P0 IMAD.MOV R88, RZ, RZ, -R88 ;  /* 0x000000ffff588224 */ /* 0x000fe200078e0a58 */
[----:B------:R-:W-:Y:S01]  /*5230*/  ISETP.GT.U32.AND P0, PT, R9, R92, PT ;  /* 0x0000005c0900720c */ /* 0x000fe20003f04070 */
[--C-:B------:R-:W-:Y:S01]  /*5240*/  @!P1 IMAD.IADD R94, R94, 0x1, -R9.reuse ;  /* 0x000000015e5e9824 */ /* 0x100fe200078e0a09 */
[----:B------:R-:W-:Y:S01]  /*5250*/  ISETP.GE.AND P1, PT, R7, RZ, PT ;  /* 0x000000ff0700720c */ /* 0x000fe20003f26270 */
[--C-:B------:R-:W-:Y:S01]  /*5260*/  @!P3 IMAD.IADD R96, R96, 0x1, -R9.reuse ;  /* 0x000000016060b824 */ /* 0x100fe200078e0a09 */
[----:B------:R-:W-:Y:S01]  /*5270*/  ISETP.GE.AND P3, PT, R102, RZ, PT ;  /* 0x000000ff6600720c */ /* 0x000fe20003f66270 */
[----:B------:R-:W-:Y:S01]  /*5280*/  IMAD R98, R9, R4, R98 ;  /* 0x0000000409627224 */ /* 0x000fe200078e0262 */
[----:B------:R-:W-:Y:S01]  /*5290*/  IADD3 R7, R195, 0x64, RZ ;  /* 0x00000064c3077810 */ /* 0x000fe20007ffe0ff */
[----:B------:R-:W-:Y:S01]  /*52a0*/  @!P6 IMAD.IADD R97, R97, 0x1, -R9 ;  /* 0x000000016161e824 */ /* 0x000fe200078e0a09 */
[C---:B------:R-:W-:Y:S01]  /*52b0*/  ISETP.GT.U32.AND P6, PT, R9.reuse, R95, PT ;  /* 0x0000005f0900720c */ /* 0x040fe20003fc4070 */
[----:B------:R-:W-:Y:S01]  /*52c0*/  @!P5 IMAD.MOV R91, RZ, RZ, -R91 ;  /* 0x000000ffff5bd224 */ /* 0x000fe200078e0a5b */
[C---:B------:R-:W-:Y:S01]  /*52d0*/  ISETP.GT.U32.AND P5, PT, R9.reuse, R96, PT ;  /* 0x000000600900720c */ /* 0x040fe20003fa4070 */
[----:B------:R-:W-:Y:S01]  /*52e0*/  @!P4 IMAD.MOV R94, RZ, RZ, -R94 ;  /* 0x000000ffff5ec224 */ /* 0x000fe200078e0a5e */
[----:B------:R-:W-:Y:S01]  /*52f0*/  ISETP.GT.U32.AND P4, PT, R9, R98, PT ;  /* 0x000000620900720c */ /* 0x000fe20003f84070 */
[----:B------:R-:W-:Y:S01]  /*5300*/  IMAD.HI.U32 R3, R8, R99, RZ ;  /* 0x0000006308037227 */ /* 0x000fe200078e00ff */
[----:B------:R-:W-:-:S03]  /*5310*/  IADD3 R102, R195, 0x65, RZ ;  /* 0x00000065c3667810 */ /* 0x000fc60007ffe0ff */
[----:B------:R-:W-:Y:S01]  /*5320*/  IMAD.MOV R4, RZ, RZ, -R3 ;  /* 0x000000ffff047224 */ /* 0x000fe200078e0a03 */
[----:B------:R-:W-:Y:S01]  /*5330*/  IABS R101, R102 ;  /* 0x0000006600657213 */ /* 0x000fe20000000000 */
[----:B------:R-:W-:Y:S01]  /*5340*/  @!P0 IMAD.IADD R92, R92, 0x1, -R9 ;  /* 0x000000015c5c8824 */ /* 0x000fe200078e0a09 */
[----:B------:R-:W-:Y:S01]  /*5350*/  ISETP.GE.AND P0, PT, R100, RZ, PT ;  /* 0x000000ff6400720c */ /* 0x000fe20003f06270 */
[----:B------:R-:W-:Y:S01]  /*5360*/  IMAD R99, R9, R4, R99 ;  /* 0x0000000409637224 */ /* 0x000fe200078e0263 */
[----:B------:R-:W-:Y:S01]  /*5370*/  IABS R100, R7 ;  /* 0x0000000700647213 */ /* 0x000fe20000000000 */
[--C-:B------:R-:W-:Y:S01]  /*5380*/  @!P6 IMAD.IADD R95, R95, 0x1, -R9.reuse ;  /* 0x000000015f5fe824 */ /* 0x100fe200078e0a09 */
[----:B------:R-:W-:Y:S01]  /*5390*/  ISETP.GE.AND P6, PT, R104, RZ, PT ;  /* 0x000000ff6800720c */ /* 0x000fe20003fc6270 */
[--C-:B------:R-:W-:Y:S01]  /*53a0*/  @!P5 IMAD.IADD R96, R96, 0x1, -R9.reuse ;  /* 0x000000016060d824 */ /* 0x100fe200078e0a09 */
[----:B------:R-:W-:Y:S01]  /*53b0*/  ISETP.GT.U32.AND P5, PT, R9, R99, PT ;  /* 0x000000630900720c */ /* 0x000fe20003fa4070 */
[----:B------:R-:W-:Y:S01]  /*53c0*/  @!P4 IMAD.IADD R98, R98, 0x1, -R9 ;  /* 0x000000016262c824 */ /* 0x000fe200078e0a09 */
[----:B------:R-:W-:Y:S01]  /*53d0*/  ISETP.GE.AND P4, PT, R6, RZ, PT ;  /* 0x000000ff0600720c */ /* 0x000fe20003f86270 */
[----:B------:R-:W-:Y:S01]  /*53e0*/  @!P3 IMAD.MOV R95, RZ, RZ, -R95 ;  /* 0x000000ffff5fb224 */ /* 0x000fe200078e0a5f */
[----:B------:R-:W-:Y:S01]  /*53f0*/  IADD3 R6, R195, 0x67, RZ ;  /* 0x00000067c3067810 */ /* 0x000fe20007ffe0ff */
[----:B------:R-:W-:Y:S01]  /*5400*/  IMAD.HI.U32 R3, R8, R100, RZ ;  /* 0x0000006408037227 */ /* 0x000fe200078e00ff */
[----:B------:R-:W-:-:S03]  /*5410*/  ISETP.GT.U32.AND P3, PT, R9, R98, PT ;  /* 0x000000620900720c */ /* 0x000fc60003f64070 */
[----:B------:R-:W-:Y:S01]  /*5420*/  @!P0 IMAD.MOV R92, RZ, RZ, -R92 ;  /* 0x000000ffff5c8224 */ /* 0x000fe200078e0a5c */
[----:B------:R-:W-:Y:S01]  /*5430*/  ISETP.GT.U32.AND P0, PT, R9, R97, PT ;  /* 0x000000610900720c */ /* 0x000fe20003f04070 */
[----:B------:R-:W-:Y:S02]  /*5440*/  IMAD.MOV R4, RZ, RZ, -R3 ;  /* 0x000000ffff047224 */ /* 0x000fe400078e0a03 */
[----:B------:R-:W-:Y:S02]  /*5450*/  @!P5 IMAD.IADD R99, R99, 0x1, -R9 ;  /* 0x000000016363d824 */ /* 0x000fe400078e0a09 */
[C---:B------:R-:W-:Y:S02]  /*5460*/  IMAD R100, R9.reuse, R4, R100 ;  /* 0x0000000409647224 */ /* 0x040fe400078e0264 */
[----:B------:R-:W-:Y:S01]  /*5470*/  IMAD.HI.U32 R3, R8, R101, RZ ;  /* 0x0000006508037227 */ /* 0x000fe200078e00ff */
[----:B------:R-:W-:-:S03]  /*5480*/  ISETP.GT.U32.AND P5, PT, R9, R99, PT ;  /* 0x000000630900720c */ /* 0x000fc60003fa4070 */
[--C-:B------:R-:W-:Y:S01]  /*5490*/  @!P3 IMAD.IADD R98, R98, 0x1, -R9.reuse ;  /* 0x000000016262b824 */ /* 0x100fe200078e0a09 */
[----:B------:R-:W-:Y:S01]  /*54a0*/  ISETP.GT.U32.AND P3, PT, R9, R100, PT ;  /* 0x000000640900720c */ /* 0x000fe20003f64070 */
[----:B------:R-:W-:Y:S01]  /*54b0*/  @!P0 IMAD.IADD R97, R97, 0x1, -R9 ;  /* 0x0000000161618824 */ /* 0x000fe200078e0a09 */
[----:B------:R-:W-:Y:S01]  /*54c0*/  ISETP.GE.AND P0, PT, R5, RZ, PT ;  /* 0x000000ff0500720c */ /* 0x000fe20003f06270 */
[----:B------:R-:W-:Y:S01]  /*54d0*/  @!P1 IMAD.MOV R93, RZ, RZ, -R93 ;  /* 0x000000ffff5d9224 */ /* 0x000fe200078e0a5d */
[----:B------:R-:W-:Y:S01]  /*54e0*/  ISETP.GE.AND P1, PT, R103, RZ, PT ;  /* 0x000000ff6700720c */ /* 0x000fe20003f26270 */
[----:B------:R-:W-:Y:S01]  /*54f0*/  IMAD.MOV R4, RZ, RZ, -R3 ;  /* 0x000000ffff047224 */ /* 0x000fe200078e0a03 */
[----:B------:R-:W-:Y:S01]  /*5500*/  IADD3 R3, R195, 0x66, RZ ;  /* 0x00000066c3037810 */ /* 0x000fe20007ffe0ff */
[----:B------:R-:W-:Y:S01]  /*5510*/  @!P6 IMAD.MOV R97, RZ, RZ, -R97 ;  /* 0x000000ffff61e224 */ /* 0x000fe200078e0a61 */
[----:B------:R-:W-:Y:S01]  /*5520*/  ISETP.GE.AND P6, PT, R102, RZ, PT ;  /* 0x000000ff6600720c */ /* 0x000fe20003fc6270 */
[----:B------:R-:W-:Y:S01]  /*5530*/  IMAD R101, R9, R4, R101 ;  /* 0x0000000409657224 */ /* 0x000fe200078e0265 */
[----:B------:R-:W-:Y:S01]  /*5540*/  IABS R102, R3 ;  /* 0x0000000300667213 */ /* 0x000fe20000000000 */
[--C-:B------:R-:W-:Y:S01]  /*5550*/  @!P5 IMAD.IADD R99, R99, 0x1, -R9.reuse ;  /* 0x000000016363d824 */ /* 0x100fe200078e0a09 */
[----:B------:R-:W-:Y:S01]  /*5560*/  IABS R103, R6 ;  /* 0x0000000600677213 */ /* 0x000fe20000000000 */
[----:B------:R-:W-:Y:S01]  /*5570*/  @!P3 IMAD.IADD R100, R100, 0x1, -R9 ;  /* 0x000000016464b824 */ /* 0x000fe200078e0a09 */
[----:B------:R-:W-:Y:S01]  /*5580*/  ISETP.GT.U32.AND P5, PT, R9, R101, PT ;  /* 0x000000650900720c */ /* 0x000fe20003fa4070 */
[----:B------:R-:W-:Y:S01]  /*5590*/  @!P0 IMAD.MOV R98, RZ, RZ, -R98 ;  /* 0x000000ffff628224 */ /* 0x000fe200078e0a62 */
[----:B------:R-:W-:Y:S01]  /*55a0*/  ISETP.GE.AND P0, PT, R3, RZ, PT ;  /* 0x000000ff0300720c */ /* 0x000fe20003f06270 */
[----:B------:R-:W-:Y:S01]  /*55b0*/  @!P1 IMAD.MOV R96, RZ, RZ, -R96 ;  /* 0x000000ffff609224 */ /* 0x000fe200078e0a60 */
[----:B------:R-:W-:Y:S01]  /*55c0*/  ISETP.GT.U32.AND P3, PT, R9, R100, PT ;  /* 0x000000640900720c */ /* 0x000fe20003f64070 */
[----:B------:R-:W-:Y:S01]  /*55d0*/  IMAD.HI.U32 R3, R8, R102, RZ ;  /* 0x0000006608037227 */ /* 0x000fe200078e00ff */
[----:B------:R-:W-:-:S02]  /*55e0*/  ISETP.GE.AND P1, PT, R7, RZ, PT ;  /* 0x000000ff0700720c */ /* 0x000fc40003f26270 */
[----:B------:R-:W-:Y:S01]  /*55f0*/  IADD3 R7, R195, 0x68, RZ ;  /* 0x00000068c3077810 */ /* 0x000fe20007ffe0ff */
[----:B------:R-:W-:Y:S02]  /*5600*/  IMAD.MOV R3, RZ, RZ, -R3 ;  /* 0x000000ffff037224 */ /* 0x000fe400078e0a03 */
[----:B------:R-:W-:Y:S01]  /*5610*/  IMAD.HI.U32 R4, R8, R103, RZ ;  /* 0x0000006708047227 */ /* 0x000fe200078e00ff */
[----:B------:R-:W-:-:S03]  /*5620*/  IABS R104, R7 ;  /* 0x0000000700687213 */ /* 0x000fc60000000000 */
[----:B------:R-:W-:Y:S02]  /*5630*/  @!P5 IMAD.IADD R101, R101, 0x1, -R9 ;  /* 0x000000016565d824 */ /* 0x000fe400078e0a09 */
[C---:B------:R-:W-:Y:S02]  /*5640*/  IMAD R102, R9.reuse, R3, R102 ;  /* 0x0000000309667224 */ /* 0x040fe400078e0266 */
[----:B------:R-:W-:Y:S01]  /*5650*/  IMAD.HI.U32 R5, R8, R104, RZ ;  /* 0x0000006808057227 */ /* 0x000fe200078e00ff */
[----:B------:R-:W-:-:S03]  /*5660*/  ISETP.GT.U32.AND P5, PT, R9, R101, PT ;  /* 0x000000650900720c */ /* 0x000fc60003fa4070 */
[----:B------:R-:W-:Y:S01]  /*5670*/  @!P3 IMAD.IADD R100, R100, 0x1, -R9 ;  /* 0x000000016464b824 */ /* 0x000fe200078e0a09 */
[C---:B------:R-:W-:Y:S01]  /*5680*/  ISETP.GT.U32.AND P3, PT, R9.reuse, R102, PT ;  /* 0x000000660900720c */ /* 0x040fe20003f64070 */
[----:B------:R-:W-:Y:S02]  /*5690*/  IMAD.MOV R5, RZ, RZ, -R5 ;  /* 0x000000ffff057224 */ /* 0x000fe400078e0a05 */
[----:B------:R-:W-:Y:S02]  /*56a0*/  IMAD.MOV R4, RZ, RZ, -R4 ;  /* 0x000000ffff047224 */ /* 0x000fe400078e0a04 */
[C---:B------:R-:W-:Y:S02]  /*56b0*/  IMAD R104, R9.reuse, R5, R104 ;  /* 0x0000000509687224 */ /* 0x040fe400078e0268 */
[----:B------:R-:W-:Y:S01]  /*56c0*/  @!P4 IMAD.MOV R99, RZ, RZ, -R99 ;  /* 0x000000ffff63c224 */ /* 0x000fe200078e0a63 */
[----:B------:R-:W-:Y:S01]  /*56d0*/  ISETP.GE.AND P4, PT, R6, RZ, PT ;  /* 0x000000ff0600720c */ /* 0x000fe20003f86270 */
[----:B------:R-:W-:Y:S01]  /*56e0*/  IMAD R103, R9, R4, R103 ;  /* 0x0000000409677224 */ /* 0x000fe200078e0267 */
[----:B------:R-:W-:Y:S01]  /*56f0*/  IADD3 R6, R195, 0x69, RZ ;  /* 0x00000069c3067810 */ /* 0x000fe20007ffe0ff */
[----:B------:R-:W-:Y:S01]  /*5700*/  @!P1 IMAD.MOV R100, RZ, RZ, -R100 ;  /* 0x000000ffff649224 */ /* 0x000fe200078e0a64 */
[----:B------:R-:W-:Y:S01]  /*5710*/  ISETP.GT.U32.AND P1, PT, R9, R104, PT ;  /* 0x000000680900720c */ /* 0x000fe20003f24070 */
[--C-:B------:R-:W-:Y:S01]  /*5720*/  @!P5 IMAD.IADD R101, R101, 0x1, -R9.reuse ;  /* 0x000000016565d824 */ /* 0x100fe200078e0a09 */
[----:B------:R-:W-:Y:S01]  /*5730*/  IABS R105, R6 ;  /* 0x0000000600697213 */ /* 0x000fe20000000000 */
[----:B------:R-:W-:Y:S01]  /*5740*/  @!P3 IMAD.IADD R102, R102, 0x1, -R9 ;  /* 0x000000016666b824 */ /* 0x000fe200078e0a09 */
[----:B------:R-:W-:Y:S01]  /*5750*/  ISETP.GT.U32.AND P5, PT, R9, R103, PT ;  /* 0x000000670900720c */ /* 0x000fe20003fa4070 */
[----:B------:R-:W-:Y:S01]  /*5760*/  @!P6 IMAD.MOV R101, RZ, RZ, -R101 ;  /* 0x000000ffff65e224 */ /* 0x000fe200078e0a65 */
[----:B------:R-:W-:Y:S01]  /*5770*/  ISETP.GE.AND P6, PT, R7, RZ, PT ;  /* 0x000000ff0700720c */ /* 0x000fe20003fc6270 */
[----:B------:R-:W-:Y:S01]  /*5780*/  IMAD.HI.U32 R3, R8, R105, RZ ;  /* 0x0000006908037227 */ /* 0x000fe200078e00ff */
[----:B------:R-:W-:-:S02]  /*5790*/  ISETP.GT.U32.AND P3, PT, R9, R102, PT ;  /* 0x000000660900720c */ /* 0x000fc40003f64070 */
[----:B------:R-:W-:Y:S01]  /*57a0*/  IADD3 R7, R195, 0x6f, RZ ;  /* 0x0000006fc3077810 */ /* 0x000fe20007ffe0ff */
[----:B------:R-:W-:Y:S02]  /*57b0*/  IMAD.MOV R4, RZ, RZ, -R3 ;  /* 0x000000ffff047224 */ /* 0x000fe400078e0a03 */
[----:B------:R-:W-:Y:S02]  /*57c0*/  @!P1 IMAD.IADD R104, R104, 0x1, -R9 ;  /* 0x0000000168689824 */ /* 0x000fe400078e0a09 */
[----:B------:R-:W-:Y:S02]  /*57d0*/  IMAD R105, R9, R4, R105 ;  /* 0x0000000409697224 */ /* 0x000fe400078e0269 */
[----:B------:R-:W-:Y:S01]  /*57e0*/  @!P5 IMAD.IADD R103, R103, 0x1, -R9 ;  /* 0x000000016767d824 */ /* 0x000fe200078e0a09 */
[----:B------:R-:W-:Y:S01]  /*57f0*/  ISETP.GT.U32.AND P1, PT, R9, R104, PT ;  /* 0x000000680900720c */ /* 0x000fe20003f24070 */
[----:B------:R-:W-:-:S03]  /*5800*/  IMAD.HI.U32 R4, R8, R107, RZ ;  /* 0x0000006b08047227 */ /* 0x000fc600078e00ff */
[C---:B------:R-:W-:Y:S01]  /*5810*/  ISETP.GT.U32.AND P5, PT, R9.reuse, R103, PT ;  /* 0x000000670900720c */ /* 0x040fe20003fa4070 */
[----:B------:R-:W-:Y:S01]  /*5820*/  @!P3 IMAD.IADD R102, R102, 0x1, -R9 ;  /* 0x000000016666b824 */ /* 0x000fe200078e0a09 */
[----:B------:R-:W-:Y:S01]  /*5830*/  ISETP.GT.U32.AND P3, PT, R9, R105, PT ;  /* 0x000000690900720c */ /* 0x000fe20003f64070 */
[----:B------:R-:W-:-:S04]  /*5840*/  IMAD.HI.U32 R3, R8, R106, RZ ;  /* 0x0000006a08037227 */ /* 0x000fc800078e00ff */
[----:B------:R-:W-:-:S04]  /*5850*/  IMAD.HI.U32 R5, R8, R108, RZ ;  /* 0x0000006c08057227 */ /* 0x000fc800078e00ff */
[----:B------:R-:W-:Y:S02]  /*5860*/  IMAD.MOV R4, RZ, RZ, -R4 ;  /* 0x000000ffff047224 */ /* 0x000fe400078e0a04 */
[----:B------:R-:W-:Y:S02]  /*5870*/  IMAD.MOV R3, RZ, RZ, -R3 ;  /* 0x000000ffff037224 */ /* 0x000fe400078e0a03 */
[----:B------:R-:W-:Y:S02]  /*5880*/  IMAD.MOV R5, RZ, RZ, -R5 ;  /* 0x000000ffff057224 */ /* 0x000fe400078e0a05 */
[C---:B------:R-:W-:Y:S02]  /*5890*/  IMAD R107, R9.reuse, R4, R107 ;  /* 0x00000004096b7224 */ /* 0x040fe400078e026b */
[C---:B------:R-:W-:Y:S02]  /*58a0*/  IMAD R106, R9.reuse, R3, R106 ;  /* 0x00000003096a7224 */ /* 0x040fe400078e026a */
[----:B------:R-:W-:Y:S01]  /*58b0*/  IMAD R108, R9, R5, R108 ;  /* 0x00000005096c7224 */ /* 0x000fe200078e026c */
[----:B------:R-:W-:Y:S01]  /*58c0*/  IADD3 R5, R195, 0x6e, RZ ;  /* 0x0000006ec3057810 */ /* 0x000fe20007ffe0ff */
[--C-:B------:R-:W-:Y:S01]  /*58d0*/  @!P1 IMAD.IADD R104, R104, 0x1, -R9.reuse ;  /* 0x0000000168689824 */ /* 0x100fe200078e0a09 */
[----:B------:R-:W-:Y:S01]  /*58e0*/  ISETP.GT.U32.AND P1, PT, R9, R107, PT ;  /* 0x0000006b0900720c */ /* 0x000fe20003f24070 */
[--C-:B------:R-:W-:Y:S01]  /*58f0*/  @!P5 IMAD.IADD R103, R103, 0x1, -R9.reuse ;  /* 0x000000016767d824 */ /* 0x100fe200078e0a09 */
[----:B------:R-:W-:Y:S01]  /*5900*/  ISETP.GE.AND P5, PT, R6, RZ, PT ;  /* 0x000000ff0600720c */ /* 0x000fe20003fa6270 */
[----:B------:R-:W-:Y:S01]  /*5910*/  @!P3 IMAD.IADD R105, R105, 0x1, -R9 ;  /* 0x000000016969b824 */ /* 0x000fe200078e0a09 */
[C---:B------:R-:W-:Y:S01]  /*5920*/  ISETP.GT.U32.AND P3, PT, R9.reuse, R106, PT ;  /* 0x0000006a0900720c */ /* 0x040fe20003f64070 */
[----:B------:R-:W-:Y:S01]  /*5930*/  @!P6 IMAD.MOV R104, RZ, RZ, -R104 ;  /* 0x000000ffff68e224 */ /* 0x000fe200078e0a68 */
[----:B------:R-:W-:Y:S01]  /*5940*/  ISETP.GT.U32.AND P6, PT, R9, R108, PT ;  /* 0x0000006c0900720c */ /* 0x000fe20003fc4070 */
[----:B------:R-:W-:Y:S01]  /*5950*/  @!P4 IMAD.MOV R103, RZ, RZ, -R103 ;  /* 0x000000ffff67c224 */ /* 0x000fe200078e0a67 */
[----:B------:R-:W-:Y:S01]  /*5960*/  IADD3 R6, R195, 0x6d, RZ ;  /* 0x0000006dc3067810 */ /* 0x000fe20007ffe0ff */
[----:B------:R-:W-:Y:S01]  /*5970*/  @!P0 IMAD.MOV R102, RZ, RZ, -R102 ;  /* 0x000000ffff668224 */ /* 0x000fe200078e0a66 */
[----:B------:R-:W-:Y:S01]  /*5980*/  ISETP.GE.AND P4, PT, R110, RZ, PT ;  /* 0x000000ff6e00720c */ /* 0x000fe20003f86270 */
[C---:B------:R-:W-:Y:S01]  /*5990*/  IMAD R0, R2.reuse, 0x2, R0 ;  /* 0x0000000202007824 */ /* 0x040fe200078e0200 */
[----:B------:R-:W-:Y:S01]  /*59a0*/  IABS R109, R6 ;  /* 0x00000006006d7213 */ /* 0x000fe20000000000 */
[----:B------:R-:W-:Y:S01]  /*59b0*/  @!P1 IMAD.IADD R107, R107, 0x1, -R9 ;  /* 0x000000016b6b9824 */ /* 0x000fe200078e0a09 */
[----:B------:R-:W-:Y:S01]  /*59c0*/  IABS R110, R5 ;  /* 0x00000005006e7213 */ /* 0x000fe20000000000 */
[----:B------:R-:W-:Y:S01]  /*59d0*/  IMAD R0, R2, 0x2, R0 ;  /* 0x0000000202007824 */ /* 0x000fe200078e0200 */
[----:B------:R-:W-:Y:S01]  /*59e0*/  ISETP.GT.U32.AND P0, PT, R9, R105, PT ;  /* 0x000000690900720c */ /* 0x000fe20003f04070 */
[----:B------:R-:W-:-:S03]  /*59f0*/  IMAD.HI.U32 R3, R8, R109, RZ ;  /* 0x0000006d08037227 */ /* 0x000fc600078e00ff */
[----:B------:R1:W-:Y:S01]  /*5a00*/  STL [R1+0xb0], R0 ;  /* 0x0000b00001007387 */ /* 0x0003e20000100800 */
[--C-:B------:R-:W-:Y:S01]  /*5a10*/  @!P3 IMAD.IADD R106, R106, 0x1, -R9.reuse ;  /* 0x000000016a6ab824 */ /* 0x100fe200078e0a09 */
[----:B------:R-:W-:Y:S01]  /*5a20*/  ISETP.GE.AND P3, PT, R112, RZ, PT ;  /* 0x000000ff7000720c */ /* 0x000fe20003f66270 */
[----:B------:R-:W-:Y:S01]  /*5a30*/  @!P6 IMAD.IADD R108, R108, 0x1, -R9 ;  /* 0x000000016c6ce824 */ /* 0x000fe200078e0a09 */
[C---:B------:R-:W-:Y:S01]  /*5a40*/  ISETP.GT.U32.AND P6, PT, R9.reuse, R107, PT ;  /* 0x0000006b0900720c */ /* 0x040fe20003fc4070 */
[----:B------:R-:W-:Y:S01]  /*5a50*/  IMAD.MOV R4, RZ, RZ, -R3 ;  /* 0x000000ffff047224 */ /* 0x000fe200078e0a03 */
[----:B------:R-:W-:Y:S01]  /*5a60*/  ISETP.GT.U32.AND P1, PT, R9, R106, PT ;  /* 0x0000006a0900720c */ /* 0x000fe20003f24070 */
[----:B------:R-:W-:Y:S01]  /*5a70*/  IMAD.HI.U32 R3, R8, R110, RZ ;  /* 0x0000006e08037227 */ /* 0x000fe200078e00ff */
[----:B------:R-:W-:-:S03]  /*5a80*/  IABS R112, R116 ;  /* 0x0000007400707213 */ /* 0x000fc60000000000 */
[----:B------:R-:W-:Y:S02]  /*5a90*/  IMAD.MOV R3, RZ, RZ, -R3 ;  /* 0x000000ffff037224 */ /* 0x000fe400078e0a03 */
[----:B------:R-:W-:Y:S01]  /*5aa0*/  @!P0 IMAD.IADD R105, R105, 0x1, -R9 ;  /* 0x0000000169698824 */ /* 0x000fe200078e0a09 */
[----:B------:R-:W-:Y:S01]  /*5ab0*/  ISETP.GE.AND P0, PT, R111, RZ, PT ;  /* 0x000000ff6f00720c */ /* 0x000fe20003f06270 */
[C---:B------:R-:W-:Y:S01]  /*5ac0*/  IMAD R110, R9.reuse, R3, R110 ;  /* 0x00000003096e7224 */ /* 0x040fe200078e026e */
[----:B------:R-:W-:Y:S01]  /*5ad0*/  IABS R111, R7 ;  /* 0x00000007006f7213 */ /* 0x000fe20000000000 */
[----:B------:R-:W-:Y:S02]  /*5ae0*/  IMAD R109, R9, R4, R109 ;  /* 0x00000004096d7224 */ /* 0x000fe400078e026d */
[----:B------:R-:W-:Y:S01]  /*5af0*/  @!P6 IMAD.IADD R107, R107, 0x1, -R9 ;  /* 0x000000016b6be824 */ /* 0x000fe200078e0a09 */
[C---:B------:R-:W-:Y:S01]  /*5b00*/  ISETP.GT.U32.AND P6, PT, R9.reuse, R110, PT ;  /* 0x0000006e0900720c */ /* 0x040fe20003fc4070 */
[----:B------:R-:W-:Y:S01]  /*5b10*/  @!P5 IMAD.MOV R105, RZ, RZ, -R105 ;  /* 0x000000ffff69d224 */ /* 0x000fe200078e0a69 */
[C---:B------:R-:W-:Y:S01]  /*5b20*/  ISETP.GT.U32.AND P5, PT, R9.reuse, R108, PT ;  /* 0x0000006c0900720c */ /* 0x040fe20003fa4070 */
[----:B------:R-:W-:Y:S01]  /*5b30*/  @!P1 IMAD.IADD R106, R106, 0x1, -R9 ;  /* 0x000000016a6a9824 */ /* 0x000fe200078e0a09 */
[----:B------:R-:W-:Y:S01]  /*5b40*/  ISETP.GT.U32.AND P1, PT, R9, R109, PT ;  /* 0x0000006d0900720c */ /* 0x000fe20003f24070 */
[----:B------:R-:W-:-:S04]  /*5b50*/  IMAD.HI.U32 R3, R8, R111, RZ ;  /* 0x0000006f08037227 */ /* 0x000fc800078e00ff */
[----:B------:R-:W-:-:S04]  /*5b60*/  IMAD.HI.U32 R4, R8, R112, RZ ;  /* 0x0000007008047227 */ /* 0x000fc800078e00ff */
[--C-:B------:R-:W-:Y:S02]  /*5b70*/  @!P6 IMAD.IADD R110, R110, 0x1, -R9.reuse ;  /* 0x000000016e6ee824 */ /* 0x100fe400078e0a09 */
[--C-:B------:R-:W-:Y:S01]  /*5b80*/  @!P5 IMAD.IADD R108, R108, 0x1, -R9.reuse ;  /* 0x000000016c6cd824 */ /* 0x100fe200078e0a09 */
[----:B------:R-:W-:Y:S01]  /*5b90*/  ISETP.GE.AND P5, PT, R6, RZ, PT ;  /* 0x000000ff0600720c */ /* 0x000fe20003fa6270 */
[----:B------:R-:W-:Y:S01]  /*5ba0*/  @!P1 IMAD.IADD R109, R109, 0x1, -R9 ;  /* 0x000000016d6d9824 */ /* 0x000fe200078e0a09 */
[----:B------:R-:W-:Y:S01]  /*5bb0*/  ISETP.GE.AND P1, PT, R5, RZ, PT ;  /* 0x000000ff0500720c */ /* 0x000fe20003f26270 */
[----:B------:R-:W-:Y:S01]  /*5bc0*/  IMAD.MOV R6, RZ, RZ, -R3 ;  /* 0x000000ffff067224 */ /* 0x000fe200078e0a03 */
[----:B------:R-:W-:Y:S01]  /*5bd0*/  ISETP.GT.U32.AND P6, PT, R9, R110, PT ;  /* 0x0000006e0900720c */ /* 0x000fe20003fc4070 */
[----:B------:R-:W-:-:S04]  /*5be0*/  IMAD.HI.U32 R5, R8, R113, RZ ;  /* 0x0000007108057227 */ /* 0x000fc800078e00ff */
[----:B------:R-:W-:Y:S02]  /*5bf0*/  IMAD.MOV R4, RZ, RZ, -R4 ;  /* 0x000000ffff047224 */ /* 0x000fe400078e0a04 */
[----:B------:R-:W-:Y:S02]  /*5c00*/  IMAD R111, R9, R6, R111 ;  /* 0x00000006096f7224 */ /* 0x000fe400078e026f */
[----:B------:R-:W-:Y:S01]  /*5c10*/  IMAD.MOV R6, RZ, RZ, -R5 ;  /* 0x000000ffff067224 */ /* 0x000fe200078e0a05 */
[----:B------:R-:W-:Y:S01]  /*5c20*/  IADD3 R5, R195, 0x72, RZ ;  /* 0x00000072c3057810 */ /* 0x000fe20007ffe0ff */
[C---:B------:R-:W-:Y:S02]  /*5c30*/  IMAD R112, R9.reuse, R4, R112 ;  /* 0x0000000409707224 */ /* 0x040fe400078e0270 */
[C---:B------:R-:W-:Y:S01]  /*5c40*/  IMAD R113, R9.reuse, R6, R113 ;  /* 0x0000000609717224 */ /* 0x040fe200078e0271 */
[----:B------:R-:W-:Y:S01]  /*5c50*/  IABS R114, R5 ;  /* 0x0000000500727213 */ /* 0x000fe20000000000 */
[----:B------:R-:W-:Y:S01]  /*5c60*/  @!P3 IMAD.MOV R108, RZ, RZ, -R108 ;  /* 0x000000ffff6cb224 */ /* 0x000fe200078e0a6c */
[C---:B------:R-:W-:Y:S01]  /*5c70*/  ISETP.GT.U32.AND P3, PT, R9.reuse, R112, PT ;  /* 0x000000700900720c */ /* 0x040fe20003f64070 */
[----:B------:R-:W-:Y:S01]  /*5c80*/  @!P6 IMAD.IADD R110, R110, 0x1, -R9 ;  /* 0x000000016e6ee824 */ /* 0x000fe200078e0a09 */
[----:B------:R-:W-:Y:S01]  /*5c90*/  ISETP.GT.U32.AND P6, PT, R9, R113, PT ;  /* 0x000000710900720c */ /* 0x000fe20003fc4070 */
[----:B------:R-:W-:Y:S01]  /*5ca0*/  @!P0 IMAD.MOV R107, RZ, RZ, -R107 ;  /* 0x000000ffff6b8224 */ /* 0x000fe200078e0a6b */
[----:B------:R-:W-:Y:S01]  /*5cb0*/  IADD3 R6, R195, 0x73, RZ ;  /* 0x00000073c3067810 */ /* 0x000fe20007ffe0ff */
[----:B------:R-:W-:Y:S01]  /*5cc0*/  IMAD.HI.U32 R3, R8, R114, RZ ;  /* 0x0000007208037227 */ /* 0x000fe200078e00ff */
[----:B------:R-:W-:-:S02]  /*5cd0*/  ISETP.GT.U32.AND P0, PT, R9, R111, PT ;  /* 0x0000006f0900720c */ /* 0x000fc40003f04070 */
[----:B------:R-:W-:Y:S01]  /*5ce0*/  IABS R115, R6 ;  /* 0x0000000600737213 */ /* 0x000fe20000000000 */
[----:B------:R-:W-:Y:S02]  /*5cf0*/  IMAD.MOV R4, RZ, RZ, -R3 ;  /* 0x000000ffff047224 */ /* 0x000fe400078e0a03 */
[----:B------:R-:W-:Y:S01]  /*5d00*/  @!P4 IMAD.MOV R106, RZ, RZ, -R106 ;  /* 0x000000ffff6ac224 */ /* 0x000fe200078e0a6a */
[----:B------:R-:W-:Y:S01]  /*5d10*/  ISETP.GT.U32.AND P4, PT, R9, R109, PT ;  /* 0x0000006d0900720c */ /* 0x000fe20003f84070 */
[--C-:B------:R-:W-:Y:S02]  /*5d20*/  @!P3 IMAD.IADD R112, R112, 0x1, -R9.reuse ;  /* 0x000000017070b824 */ /* 0x100fe400078e0a09 */
[----:B------:R-:W-:Y:S02]  /*5d30*/  @!P6 IMAD.IADD R113, R113, 0x1, -R9 ;  /* 0x000000017171e824 */ /* 0x000fe400078e0a09 */
[----:B------:R-:W-:Y:S01]  /*5d40*/  IMAD.HI.U32 R3, R8, R115, RZ ;  /* 0x0000007308037227 */ /* 0x000fe200078e00ff */
[----:B------:R-:W-:-:S03]  /*5d50*/  ISETP.GT.U32.AND P6, PT, R9, R112, PT ;  /* 0x000000700900720c */ /* 0x000fc60003fc4070 */
[----:B------:R-:W-:Y:S02]  /*5d60*/  IMAD R114, R9, R4, R114 ;  /* 0x0000000409727224 */ /* 0x000fe400078e0272 */
[----:B------:R-:W-:Y:S02]  /*5d70*/  IMAD.MOV R4, RZ, RZ, -R3 ;  /* 0x000000ffff047224 */ /* 0x000fe400078e0a03 */
[----:B------:R-:W-:Y:S01]  /*5d80*/  @!P0 IMAD.IADD R111, R111, 0x1, -R9 ;  /* 0x000000016f6f8824 */ /* 0x000fe200078e0a09 */
[----:B------:R-:W-:Y:S01]  /*5d90*/  ISETP.GE.AND P0, PT, R116, RZ, PT ;  /* 0x000000ff7400720c */ /* 0x000fe20003f06270 */
[----:B------:R-:W-:Y:S02]  /*5da0*/  IMAD R115, R9, R4, R115 ;  /* 0x0000000409737224 */ /* 0x000fe400078e0273 */
[--C-:B------:R-:W-:Y:S01]  /*5db0*/  @!P4 IMAD.IADD R109, R109, 0x1, -R9.reuse ;  /* 0x000000016d6dc824 */ /* 0x100fe200078e0a09 */
[C---:B------:R-:W-:Y:S01]  /*5dc0*/  ISETP.GT.U32.AND P3, PT, R9.reuse, R111, PT ;  /* 0x0000006f0900720c */ /* 0x040fe20003f64070 */
[----:B------:R-:W-:Y:S01]  /*5dd0*/  @!P6 IMAD.IADD R112, R112, 0x1, -R9 ;  /* 0x000000017070e824 */ /* 0x000fe200078e0a09 */
[----:B------:R-:W-:Y:S01]  /*5de0*/  ISETP.GT.U32.AND P6, PT, R9, R115, PT ;  /* 0x000000730900720c */ /* 0x000fe20003fc4070 */
[----:B------:R-:W-:Y:S01]  /*5df0*/  @!P5 IMAD.MOV R109, RZ, RZ, -R109 ;  /* 0x000000ffff6dd224 */ /* 0x000fe200078e0a6d */
[----:B------:R-:W-:Y:S01]  /*5e00*/  ISETP.GE.AND P4, PT, R7, RZ, PT ;  /* 0x000000ff0700720c */ /* 0x000fe20003f86270 */
[----:B------:R-:W-:Y:S01]  /*5e10*/  @!P1 IMAD.MOV R110, RZ, RZ, -R110 ;  /* 0x000000ffff6e9224 */ /* 0x000fe200078e0a6e */
[----:B------:R-:W-:Y:S01]  /*5e20*/  IADD3 R7, R195, 0x74, RZ ;  /* 0x00000074c3077810 */ /* 0x000fe20007ffe0ff */
[----:B-1----:R-:W-:Y:S01]  /*5e30*/  IMAD R0, R2, 0x2, R0 ;  /* 0x0000000202007824 */ /* 0x002fe200078e0200 */
[----:B------:R-:W-:Y:S01]  /*5e40*/  ISETP.GT.U32.AND P5, PT, R9, R113, PT ;  /* 0x000000710900720c */ /* 0x000fe20003fa4070 */
[----:B------:R-:W-:Y:S01]  /*5e50*/  @!P0 IMAD.MOV R112, RZ, RZ, -R112 ;  /* 0x000000ffff708224 */ /* 0x000fe200078e0a70 */
[----:B------:R-:W-:-:S02]  /*5e60*/  IABS R116, R7 ;  /* 0x0000000700747213 */ /* 0x000fc40000000000 */
[----:B------:R-:W-:Y:S01]  /*5e70*/  ISETP.GE.AND P0, PT, R6, RZ, PT ;  /* 0x000000ff0600720c */ /* 0x000fe20003f06270 */
[--C-:B------:R-:W-:Y:S01]  /*5e80*/  @!P3 IMAD.IADD R111, R111, 0x1, -R9.reuse ;  /* 0x000000016f6fb824 */ /* 0x100fe200078e0a09 */
[----:B------:R-:W-:Y:S01]  /*5e90*/  ISETP.GT.U32.AND P3, PT, R9, R114, PT ;  /* 0x000000720900720c */ /* 0x000fe20003f64070 */
[----:B------:R-:W-:Y:S01]  /*5ea0*/  @!P6 IMAD.IADD R115, R115, 0x1, -R9 ;  /* 0x000000017373e824 */ /* 0x000fe200078e0a09 */
[----:B------:R-:W-:Y:S01]  /*5eb0*/  IADD3 R6, R195, 0x78, RZ ;  /* 0x00000078c3067810 */ /* 0x000fe20007ffe0ff */
[C---:B------:R-:W-:Y:S01]  /*5ec0*/  IMAD.HI.U32 R3, R8.reuse, R116, RZ ;  /* 0x0000007408037227 */ /* 0x040fe200078e00ff */
[----:B------:R1:W-:Y:S02]  /*5ed0*/  STL [R1+0xa8], R0 ;  /* 0x0000a80001007387 */ /* 0x0003e40000100800 */
[----:B------:R-:W-:Y:S01]  /*5ee0*/  ISETP.GT.U32.AND P6, PT, R9, R115, PT ;  /* 0x000000730900720c */ /* 0x000fe20003fc4070 */
[----:B------:R-:W-:Y:S02]  /*5ef0*/  IMAD.MOV R4, RZ, RZ, -R3 ;  /* 0x000000ffff047224 */ /* 0x000fe400078e0a03 */
[----:B------:R-:W-:-:S04]  /*5f00*/  IMAD.HI.U32 R3, R8, R117, RZ ;  /* 0x0000007508037227 */ /* 0x000fc800078e00ff */
[----:B------:R-:W-:Y:S01]  /*5f10*/  @!P5 IMAD.IADD R113, R113, 0x1, -R9 ;  /* 0x000000017171d824 */ /* 0x000fe200078e0a09 */
[----:B------:R-:W-:Y:S01]  /*5f20*/  ISETP.GE.AND P5, PT, R118, RZ, PT ;  /* 0x000000ff7600720c */ /* 0x000fe20003fa6270 */
[----:B------:R-:W-:Y:S01]  /*5f30*/  IMAD R116, R9, R4, R116 ;  /* 0x0000000409747224 */ /* 0x000fe200078e0274 */
[----:B------:R-:W-:Y:S01]  /*5f40*/  IABS R118, R120 ;  /* 0x0000007800767213 */ /* 0x000fe20000000000 */
[----:B------:R-:W-:Y:S02]  /*5f50*/  IMAD.MOV R4, RZ, RZ, -R3 ;  /* 0x000000ffff047224 */ /* 0x000fe400078e0a03 */
[----:B------:R-:W-:Y:S01]  /*5f60*/  @!P3 IMAD.IADD R114, R114, 0x1, -R9 ;  /* 0x000000017272b824 */ /* 0x000fe200078e0a09 */
[----:B------:R-:W-:Y:S01]  /*5f70*/  ISETP.GE.AND P3, PT, R5, RZ, PT ;  /* 0x000000ff0500720c */ /* 0x000fe20003f66270 */
[----:B------:R-:W-:Y:S01]  /*5f80*/  IMAD R117, R9, R4, R117 ;  /* 0x0000000409757224 */ /* 0x000fe200078e0275 */
[----:B------:R-:W-:Y:S01]  /*5f90*/  IADD3 R5, R195, 0x77, RZ ;  /* 0x00000077c3057810 */ /* 0x000fe20007ffe0ff */
[----:B------:R-:W-:Y:S01]  /*5fa0*/  IMAD.HI.U32 R3, R8, R118, RZ ;  /* 0x0000007608037227 */ /* 0x000fe200078e00ff */
[----:B------:R-:W-:-:S03]  /*5fb0*/  ISETP.GT.U32.AND P1, PT, R9, R114, PT ;  /* 0x000000720900720c */ /* 0x000fc60003f24070 */
[----:B------:R-:W-:Y:S01]  /*5fc0*/  @!P6 IMAD.IADD R115, R115, 0x1, -R9 ;  /* 0x000000017373e824 */ /* 0x000fe200078e0a09 */
[C---:B------:R-:W-:Y:S01]  /*5fd0*/  ISETP.GT.U32.AND P6, PT, R9.reuse, R117, PT ;  /* 0x000000750900720c */ /* 0x040fe20003fc4070 */
[----:B------:R-:W-:Y:S02]  /*5fe0*/  IMAD.MOV R3, RZ, RZ, -R3 ;  /* 0x000000ffff037224 */ /* 0x000fe400078e0a03 */
[----:B------:R-:W-:Y:S01]  /*5ff0*/  @!P4 IMAD.MOV R111, RZ, RZ, -R111 ;  /* 0x000000ffff6fc224 */ /* 0x000fe200078e0a6f */
[C---:B------:R-:W-:Y:S01]  /*6000*/  ISETP.GT.U32.AND P4, PT, R9.reuse, R116, PT ;  /* 0x000000740900720c */ /* 0x040fe20003f84070 */
[C---:B------:R-:W-:Y:S02]  /*6010*/  IMAD R118, R9.reuse, R3, R118 ;  /* 0x0000000309767224 */ /* 0x040fe400078e0276 */
[----:B------:R-:W-:Y:S02]  /*6020*/  @!P0 IMAD.MOV R115, RZ, RZ, -R115 ;  /* 0x000000ffff738224 */ /* 0x000fe400078e0a73 */
[----:B------:R-:W-:Y:S01]  /*6030*/  @!P1 IMAD.IADD R114, R114, 0x1, -R9 ;  /* 0x0000000172729824 */ /* 0x000fe200078e0a09 */
[----:B------:R-:W-:Y:S01]  /*6040*/  ISETP.GT.U32.AND P0, PT, R9, R118, PT ;  /* 0x000000760900720c */ /* 0x000fe20003f04070 */
[----:B------:R-:W-:Y:S01]  /*6050*/  @!P5 IMAD.MOV R113, RZ, RZ, -R113 ;  /* 0x000000ffff71d224 */ /* 0x000fe200078e0a71 */
[----:B------:R-:W-:Y:S01]  /*6060*/  ISETP.GE.AND P1, PT, R119, RZ, PT ;  /* 0x000000ff7700720c */ /* 0x000fe20003f26270 */
[--C-:B------:R-:W-:Y:S01]  /*6070*/  @!P6 IMAD.IADD R117, R117, 0x1, -R9.reuse ;  /* 0x000000017575e824 */ /* 0x100fe200078e0a09 */
[----:B------:R-:W-:Y:S01]  /*6080*/  IABS R119, R5 ;  /* 0x0000000500777213 */ /* 0x000fe20000000000 */
[----:B------:R-:W-:Y:S01]  /*6090*/  @!P3 IMAD.MOV R114, RZ, RZ, -R114 ;  /* 0x000000ffff72b224 */ /* 0x000fe200078e0a72 */
[----:B------:R-:W-:Y:S01]  /*60a0*/  ISETP.GE.AND P5, PT, R7, RZ, PT ;  /* 0x000000ff0700720c */ /* 0x000fe20003fa6270 */
[----:B------:R-:W-:Y:S01]  /*60b0*/  @!P4 IMAD.IADD R116, R116, 0x1, -R9 ;  /* 0x000000017474c824 */ /* 0x000fe200078e0a09 */
[----:B------:R-:W-:Y:S01]  /*60c0*/  ISETP.GT.U32.AND P6, PT, R9, R117, PT ;  /* 0x000000750900720c */ /* 0x000fe20003fc4070 */
[----:B------:R-:W-:Y:S01]  /*60d0*/  IMAD.HI.U32 R3, R8, R119, RZ ;  /* 0x0000007708037227 */ /* 0x000fe200078e00ff */
[----:B------:R-:W-:-:S02]  /*60e0*/  IADD3 R7, R195, 0x79, RZ ;  /* 0x00000079c3077810 */ /* 0x000fc40007ffe0ff */
[----:B------:R-:W-:Y:S01]  /*60f0*/  ISETP.GE.AND P3, PT, R120, RZ, PT ;  /* 0x000000ff7800720c */ /* 0x000fe20003f66270 */
[----:B------:R-:W-:Y:S01]  /*6100*/  @!P0 IMAD.IADD R118, R118, 0x1, -R9 ;  /* 0x0000000176768824 */ /* 0x000fe200078e0a09 */
[C---:B------:R-:W-:Y:S01]  /*6110*/  ISETP.GT.U32.AND P4, PT, R9.reuse, R116, PT ;  /* 0x000000740900720c */ /* 0x040fe20003f84070 */
[----:B------:R-:W-:Y:S01]  /*6120*/  IMAD.MOV R4, RZ, RZ, -R3 ;  /* 0x000000ffff047224 */ /* 0x000fe200078e0a03 */
[----:B------:R-:W-:Y:S01]  /*6130*/  IABS R120, R6 ;  /* 0x0000000600787213 */ /* 0x000fe20000000000 */
[----:B-1----:R-:W-:Y:S01]  /*6140*/  IMAD R0, R2, 0x2, R0 ;  /* 0x0000000202007824 */ /* 0x002fe200078e0200 */
[----:B------:R-:W-:Y:S01]  /*6150*/  IABS R121, R7 ;  /* 0x0000000700797213 */ /* 0x000fe20000000000 */
[C---:B------:R-:W-:Y:S01]  /*6160*/  IMAD R119, R9.reuse, R4, R119 ;  /* 0x0000000409777224 */ /* 0x040fe200078e0277 */
[----:B------:R-:W-:Y:S01]  /*6170*/  ISETP.GT.U32.AND P0, PT, R9, R118, PT ;  /* 0x000000760900720c */ /* 0x000fe20003f04070 */
[----:B------:R-:W-:Y:S01]  /*6180*/  @!P6 IMAD.IADD R117, R117, 0x1, -R9 ;  /* 0x000000017575e824 */ /* 0x000fe200078e0a09 */
[----:B------:R1:W-:Y:S01]  /*6190*/  STL [R1+0xa4], R0 ;  /* 0x0000a40001007387 */ /* 0x0003e20000100800 */
[----:B------:R-:W-:Y:S01]  /*61a0*/  IMAD.HI.U32 R3, R8, R120, RZ ;  /* 0x0000007808037227 */ /* 0x000fe200078e00ff */
[----:B------:R-:W-:-:S03]  /*61b0*/  ISETP.GT.U32.AND P6, PT, R9, R119, PT ;  /* 0x000000770900720c */ /* 0x000fc60003fc4070 */
[----:B------:R-:W-:-:S04]  /*61c0*/  IMAD.HI.U32 R4, R8, R121, RZ ;  /* 0x0000007908047227 */ /* 0x000fc800078e00ff */
[----:B------:R-:W-:Y:S02]  /*61d0*/  IMAD.MOV R3, RZ, RZ, -R3 ;  /* 0x000000ffff037224 */ /* 0x000fe400078e0a03 */
[----:B------:R-:W-:Y:S02]  /*61e0*/  IMAD.MOV R4, RZ, RZ, -R4 ;  /* 0x000000ffff047224 */ /* 0x000fe400078e0a04 */
[----:B------:R-:W-:Y:S01]  /*61f0*/  @!P4 IMAD.IADD R116, R116, 0x1, -R9 ;  /* 0x000000017474c824 */ /* 0x000fe200078e0a09 */
[----:B------:R-:W-:Y:S01]  /*6200*/  ISETP.GE.AND P4, PT, R5, RZ, PT ;  /* 0x000000ff0500720c */ /* 0x000fe20003f86270 */
[----:B------:R-:W-:Y:S01]  /*6210*/  IMAD R120, R9, R3, R120 ;  /* 0x0000000309787224 */ /* 0x000fe200078e0278 */
[----:B------:R-:W-:Y:S01]  /*6220*/  IADD3 R5, R195, 0x7a, RZ ;  /* 0x0000007ac3057810 */ /* 0x000fe20007ffe0ff */
[C---:B------:R-:W-:Y:S02]  /*6230*/  IMAD R121, R9.reuse, R4, R121 ;  /* 0x0000000409797224 */ /* 0x040fe400078e0279 */
[--C-:B------:R-:W-:Y:S01]  /*6240*/  @!P0 IMAD.IADD R118, R118, 0x1, -R9.reuse ;  /* 0x0000000176768824 */ /* 0x100fe200078e0a09 */
[----:B------:R-:W-:Y:S01]  /*6250*/  ISETP.GT.U32.AND P0, PT, R9, R120, PT ;  /* 0x000000780900720c */ /* 0x000fe20003f04070 */
[----:B------:R-:W-:Y:S01]  /*6260*/  @!P6 IMAD.IADD R119, R119, 0x1, -R9 ;  /* 0x000000017777e824 */ /* 0x000fe200078e0a09 */
[----:B------:R-:W-:Y:S01]  /*6270*/  IABS R122, R5 ;  /* 0x00000005007a7213 */ /* 0x000fe20000000000 */
[----:B------:R-:W-:Y:S01]  /*6280*/  @!P3 IMAD.MOV R118, RZ, RZ, -R118 ;  /* 0x000000ffff76b224 */ /* 0x000fe200078e0a76 */
[C---:B------:R-:W-:Y:S01]  /*6290*/  ISETP.GT.U32.AND P3, PT, R9.reuse, R121, PT ;  /* 0x000000790900720c */ /* 0x040fe20003f64070 */
[----:B------:R-:W-:Y:S01]  /*62a0*/  @!P1 IMAD.MOV R117, RZ, RZ, -R117 ;  /* 0x000000ffff759224 */ /* 0x000fe200078e0a75 */
[----:B------:R-:W-:Y:S01]  /*62b0*/  ISETP.GT.U32.AND P6, PT, R9, R119, PT ;  /* 0x000000770900720c */ /* 0x000fe20003fc4070 */
[----:B------:R-:W-:Y:S01]  /*62c0*/  IMAD.HI.U32 R3, R8, R122, RZ ;  /* 0x0000007a08037227 */ /* 0x000fe200078e00ff */
[----:B------:R-:W-:-:S02]  /*62d0*/  ISETP.GE.AND P1, PT, R7, RZ, PT ;  /* 0x000000ff0700720c */ /* 0x000fc40003f26270 */
[----:B------:R-:W-:Y:S01]  /*62e0*/  IADD3 R7, R195, 0x7b, RZ ;  /* 0x0000007bc3077810 */ /* 0x000fe20007ffe0ff */
[----:B------:R-:W-:Y:S02]  /*62f0*/  IMAD.MOV R3, RZ, RZ, -R3 ;  /* 0x000000ffff037224 */ /* 0x000fe400078e0a03 */
[--C-:B------:R-:W-:Y:S01]  /*6300*/  @!P0 IMAD.IADD R120, R120, 0x1, -R9.reuse ;  /* 0x0000000178788824 */ /* 0x100fe200078e0a09 */
[----:B------:R-:W-:Y:S01]  /*6310*/  IABS R123, R7 ;  /* 0x00000007007b7213 */ /* 0x000fe20000000000 */
[----:B------:R-:W-:Y:S02]  /*6320*/  IMAD R122, R9, R3, R122 ;  /* 0x00000003097a7224 */ /* 0x000fe400078e027a */
[--C-:B------:R-:W-:Y:S01]  /*6330*/  @!P3 IMAD.IADD R121, R121, 0x1, -R9.reuse ;  /* 0x000000017979b824 */ /* 0x100fe200078e0a09 */
[----:B------:R-:W-:Y:S01]  /*6340*/  ISETP.GT.U32.AND P0, PT, R9, R120, PT ;  /* 0x000000780900720c */ /* 0x000fe20003f04070 */
[----:B------:R-:W-:Y:S01]  /*6350*/  @!P6 IMAD.IADD R119, R119, 0x1, -R9 ;  /* 0x000000017777e824 */ /* 0x000fe200078e0a09 */
[C---:B------:R-:W-:Y:S01]  /*6360*/  ISETP.GT.U32.AND P6, PT, R9.reuse, R122, PT ;  /* 0x0000007a0900720c */ /* 0x040fe20003fc4070 */
[----:B------:R-:W-:Y:S01]  /*6370*/  IMAD.HI.U32 R3, R8, R123, RZ ;  /* 0x0000007b08037227 */ /* 0x000fe200078e00ff */
[----:B------:R-:W-:-:S03]  /*6380*/  ISETP.GT.U32.AND P3, PT, R9, R121, PT ;  /* 0x000000790900720c */ /* 0x000fc60003f64070 */
[----:B------:R-:W-:Y:S01]  /*6390*/  @!P5 IMAD.MOV R116, RZ, RZ, -R116 ;  /* 0x000000ffff74d224 */ /* 0x000fe200078e0a74 */
[----:B------:R-:W-:Y:S01]  /*63a0*/  ISETP.GE.AND P5, PT, R6, RZ, PT ;  /* 0x000000ff0600720c */ /* 0x000fe20003fa6270 */
[----:B------:R-:W-:-:S04]  /*63b0*/  IMAD.HI.U32 R4, R8, R124, RZ ;  /* 0x0000007c08047227 */ /* 0x000fc800078e00ff */
[----:B------:R-:W-:Y:S02]  /*63c0*/  IMAD.MOV R6, RZ, RZ, -R3 ;  /* 0x000000ffff067224 */ /* 0x000fe400078e0a03 */
[----:B------:R-:W-:Y:S02]  /*63d0*/  IMAD.MOV R4, RZ, RZ, -R4 ;  /* 0x000000ffff047224 */ /* 0x000fe400078e0a04 */
[----:B------:R-:W-:Y:S01]  /*63e0*/  IMAD R123, R9, R6, R123 ;  /* 0x00000006097b7224 */ /* 0x000fe200078e027b */
[----:B------:R-:W-:Y:S01]  /*63f0*/  IADD3 R6, R195, 0x7f, RZ ;  /* 0x0000007fc3067810 */ /* 0x000fe20007ffe0ff */
[--C-:B------:R-:W-:Y:S01]  /*6400*/  @!P0 IMAD.IADD R120, R120, 0x1, -R9.reuse ;  /* 0x0000000178788824 */ /* 0x100fe200078e0a09 */
[----:B------:R-:W-:Y:S01]  /*6410*/  ISETP.GE.AND P0, PT, R7, RZ, PT ;  /* 0x000000ff0700720c */ /* 0x000fe20003f06270 */
[----:B------:R-:W-:Y:S01]  /*6420*/  IMAD R124, R9, R4, R124 ;  /* 0x00000004097c7224 */ /* 0x000fe200078e027c */
[----:B------:R-:W-:Y:S01]  /*6430*/  IADD3 R7, R195, 0x80, RZ ;  /* 0x00000080c3077810 */ /* 0x000fe20007ffe0ff */
[--C-:B------:R-:W-:Y:S01]  /*6440*/  @!P3 IMAD.IADD R121, R121, 0x1, -R9.reuse ;  /* 0x000000017979b824 */ /* 0x100fe200078e0a09 */
[----:B------:R-:W-:Y:S01]  /*6450*/  ISETP.GT.U32.AND P3, PT, R9, R123, PT ;  /* 0x0000007b0900720c */ /* 0x000fe20003f64070 */
[----:B------:R-:W-:-:S02]  /*6460*/  @!P6 IMAD.IADD R122, R122, 0x1, -R9 ;  /* 0x000000017a7ae824 */ /* 0x000fc400078e0a09 */
[----:B------:R-:W-:Y:S01]  /*6470*/  @!P4 IMAD.MOV R119, RZ, RZ, -R119 ;  /* 0x000000ffff77c224 */ /* 0x000fe200078e0a77 */
[----:B------:R-:W-:Y:S01]  /*6480*/  ISETP.GE.AND P4, PT, R5, RZ, PT ;  /* 0x000000ff0500720c */ /* 0x000fe20003f86270 */
[----:B------:R-:W-:Y:S01]  /*6490*/  @!P5 IMAD.MOV R120, RZ, RZ, -R120 ;  /* 0x000000ffff78d224 */ /* 0x000fe200078e0a78 */
[C---:B------:R-:W-:Y:S01]  /*64a0*/  ISETP.GT.U32.AND P5, PT, R9.reuse, R124, PT ;  /* 0x0000007c0900720c */ /* 0x040fe20003fa4070 */
[----:B------:R-:W-:Y:S01]  /*64b0*/  IMAD.HI.U32 R5, R8, R125, RZ ;  /* 0x0000007d08057227 */ /* 0x000fe200078e00ff */
[----:B------:R-:W-:-:S03]  /*64c0*/  ISETP.GT.U32.AND P6, PT, R9, R122, PT ;  /* 0x0000007a0900720c */ /* 0x000fc60003fc4070 */
[----:B------:R-:W-:Y:S01]  /*64d0*/  IMAD.MOV R126, RZ, RZ, -R5 ;  /* 0x000000ffff7e7224 */ /* 0x000fe200078e0a05 */
[----:B------:R-:W-:Y:S01]  /*64e0*/  IADD3 R5, R195, 0x7e, RZ ;  /* 0x0000007ec3057810 */ /* 0x000fe20007ffe0ff */
[----:B------:R-:W-:Y:S01]  /*64f0*/  @!P3 IMAD.IADD R123, R123, 0x1, -R9 ;  /* 0x000000017b7bb824 */ /* 0x000fe200078e0a09 */
[----:B------:R-:W-:Y:S01]  /*6500*/  ISETP.GE.AND P3, PT, R128, RZ, PT ;  /* 0x000000ff8000720c */ /* 0x000fe20003f66270 */
[----:B------:R-:W-:Y:S01]  /*6510*/  IMAD R125, R9, R126, R125 ;  /* 0x0000007e097d7224 */ /* 0x000fe200078e027d */
[----:B------:R-:W-:Y:S01]  /*6520*/  IABS R126, R5 ;  /* 0x00000005007e7213 */ /* 0x000fe20000000000 */
[----:B------:R-:W-:Y:S01]  /*6530*/  @!P1 IMAD.MOV R121, RZ, RZ, -R121 ;  /* 0x000000ffff799224 */ /* 0x000fe200078e0a79 */
[----:B------:R-:W-:Y:S01]  /*6540*/  ISETP.GE.AND P1, PT, R127, RZ, PT ;  /* 0x000000ff7f00720c */ /* 0x000fe20003f26270 */
[--C-:B------:R-:W-:Y:S01]  /*6550*/  @!P5 IMAD.IADD R124, R124, 0x1, -R9.reuse ;  /* 0x000000017c7cd824 */ /* 0x100fe200078e0a09 */
[C---:B------:R-:W-:Y:S01]  /*6560*/  ISETP.GT.U32.AND P5, PT, R9.reuse, R123, PT ;  /* 0x0000007b0900720c */ /* 0x040fe20003fa4070 */
[----:B------:R-:W-:Y:S01]  /*6570*/  @!P6 IMAD.IADD R122, R122, 0x1, -R9 ;  /* 0x000000017a7ae824 */ /* 0x000fe200078e0a09 */
[----:B------:R-:W-:Y:S01]  /*6580*/  ISETP.GT.U32.AND P6, PT, R9, R125, PT ;  /* 0x0000007d0900720c */ /* 0x000fe20003fc4070 */
[----:B------:R-:W-:Y:S01]  /*6590*/  IMAD.HI.U32 R3, R8, R126, RZ ;  /* 0x0000007e08037227 */ /* 0x000fe200078e00ff */
[----:B------:R-:W-:-:S02]  /*65a0*/  IABS R127, R6 ;  /* 0x00000006007f7213 */ /* 0x000fc40000000000 */
[----:B------:R-:W-:Y:S01]  /*65b0*/  IABS R128, R7 ;  /* 0x0000000700807213 */ /* 0x000fe20000000000 */
[----:B------:R-:W-:Y:S02]  /*65c0*/  IMAD.MOV R4, RZ, RZ, -R3 ;  /* 0x000000ffff047224 */ /* 0x000fe400078e0a03 */
[----:B------:R-:W-:-:S04]  /*65d0*/  IMAD.HI.U32 R3, R8, R127, RZ ;  /* 0x0000007f08037227 */ /* 0x000fc800078e00ff */
[----:B------:R-:W-:Y:S02]  /*65e0*/  IMAD R126, R9, R4, R126 ;  /* 0x00000004097e7224 */ /* 0x000fe400078e027e */
[--C-:B------:R-:W-:Y:S02]  /*65f0*/  @!P5 IMAD.IADD R123, R123, 0x1, -R9.reuse ;  /* 0x000000017b7bd824 */ /* 0x100fe400078e0a09 */
[----:B------:R-:W-:Y:S01]  /*6600*/  @!P6 IMAD.IADD R125, R125, 0x1, -R9 ;  /* 0x000000017d7de824 */ /* 0x000fe200078e0a09 */
[C---:B------:R-:W-:Y:S01]  /*6610*/  ISETP.GT.U32.AND P5, PT, R9.reuse, R126, PT ;  /* 0x0000007e0900720c */ /* 0x040fe20003fa4070 */
[----:B------:R-:W-:Y:S01]  /*6620*/  IMAD.MOV R4, RZ, RZ, -R3 ;  /* 0x000000ffff047224 */ /* 0x000fe200078e0a03 */
[----:B------:R-:W-:Y:S01]  /*6630*/  ISETP.GT.U32.AND P6, PT, R9, R124, PT ;  /* 0x0000007c0900720c */ /* 0x000fe20003fc4070 */
[----:B------:R-:W-:-:S04]  /*6640*/  IMAD.HI.U32 R3, R8, R128, RZ ;  /* 0x0000008008037227 */ /* 0x000fc800078e00ff */
[C---:B------:R-:W-:Y:S02]  /*6650*/  IMAD R127, R9.reuse, R4, R127 ;  /* 0x00000004097f7224 */ /* 0x040fe400078e027f */
[----:B------:R-:W-:Y:S02]  /*6660*/  @!P0 IMAD.MOV R123, RZ, RZ, -R123 ;  /* 0x000000ffff7b8224 */ /* 0x000fe400078e0a7b */
[----:B------:R-:W-:Y:S02]  /*6670*/  IMAD.MOV R4, RZ, RZ, -R3 ;  /* 0x000000ffff047224 */ /* 0x000fe400078e0a03 */
[--C-:B------:R-:W-:Y:S01]  /*6680*/  @!P5 IMAD.IADD R126, R126, 0x1, -R9.reuse ;  /* 0x000000017e7ed824 */ /* 0x100fe200078e0a09 */
[----:B------:R-:W-:Y:S01]  /*6690*/  ISETP.GE.AND P5, PT, R6, RZ, PT ;  /* 0x000000ff0600720c */ /* 0x000fe20003fa6270 */
[----:B------:R-:W-:Y:S01]  /*66a0*/  @!P6 IMAD.IADD R124, R124, 0x1, -R9 ;  /* 0x000000017c7ce824 */ /* 0x000fe200078e0a09 */
[C---:B------:R-:W-:Y:S01]  /*66b0*/  ISETP.GT.U32.AND P6, PT, R9.reuse, R127, PT ;  /* 0x0000007f0900720c */ /* 0x040fe20003fc4070 */
[----:B------:R-:W-:Y:S01]  /*66c0*/  IMAD.HI.U32 R3, R8, R129, RZ ;  /* 0x0000008108037227 */ /* 0x000fe200078e00ff */
[----:B------:R-:W-:-:S03]  /*66d0*/  ISETP.GT.U32.AND P0, PT, R9, R126, PT ;  /* 0x0000007e0900720c */ /* 0x000fc60003f04070 */
[----:B------:R-:W-:Y:S01]  /*66e0*/  @!P4 IMAD.MOV R122, RZ, RZ, -R122 ;  /* 0x000000ffff7ac224 */ /* 0x000fe200078e0a7a */
[C---:B------:R-:W-:Y:S01]  /*66f0*/  ISETP.GT.U32.AND P4, PT, R9.reuse, R125, PT ;  /* 0x0000007d0900720c */ /* 0x040fe20003f84070 */
[----:B------:R-:W-:Y:S02]  /*6700*/  IMAD R128, R9, R4, R128 ;  /* 0x0000000409807224 */ /* 0x000fe400078e0280 */
[----:B------:R-:W-:Y:S02]  /*6710*/  IMAD.MOV R4, RZ, RZ, -R3 ;  /* 0x000000ffff047224 */ /* 0x000fe400078e0a03 */
[----:B------:R-:W-:-:S04]  /*6720*/  IMAD.HI.U32 R3, R8, R130, RZ ;  /* 0x0000008208037227 */ /* 0x000fc800078e00ff */
[----:B------:R-:W-:Y:S02]  /*6730*/  IMAD R129, R9, R4, R129 ;  /* 0x0000000409817224 */ /* 0x000fe400078e0281 */
[--C-:B------:R-:W-:Y:S02]  /*6740*/  @!P6 IMAD.IADD R127, R127, 0x1, -R9.reuse ;  /* 0x000000017f7fe824 */ /* 0x100fe400078e0a09 */
[--C-:B------:R-:W-:Y:S01]  /*6750*/  @!P0 IMAD.IADD R126, R126, 0x1, -R9.reuse ;  /* 0x000000017e7e8824 */ /* 0x100fe200078e0a09 */
[----:B------:R-:W-:Y:S01]  /*6760*/  ISETP.GT.U32.AND P0, PT, R9, R129, PT ;  /* 0x000000810900720c */ /* 0x000fe20003f04070 */
[----:B------:R-:W-:Y:S01]  /*6770*/  @!P4 IMAD.IADD R125, R125, 0x1, -R9 ;  /* 0x000000017d7dc824 */ /* 0x000fe200078e0a09 */
[----:B------:R-:W-:Y:S01]  /*6780*/  ISETP.GT.U32.AND P6, PT, R9, R127, PT ;  /* 0x0000007f0900720c */ /* 0x000fe20003fc4070 */
[----:B------:R-:W-:Y:S01]  /*6790*/  @!P1 IMAD.MOV R124, RZ, RZ, -R124 ;  /* 0x000000ffff7c9224 */ /* 0x000fe200078e0a7c */
[----:B------:R-:W-:Y:S01]  /*67a0*/  ISETP.GE.AND P4, PT, R5, RZ, PT ;  /* 0x000000ff0500720c */ /* 0x000fe20003f86270 */
[----:B------:R-:W-:Y:S01]  /*67b0*/  IMAD.MOV R3, RZ, RZ, -R3 ;  /* 0x000000ffff037224 */ /* 0x000fe200078e0a03 */
[----:B------:R-:W-:Y:S01]  /*67c0*/  ISETP.GT.U32.AND P1, PT, R9, R128, PT ;  /* 0x000000800900720c */ /* 0x000fe20003f24070 */
[----:B------:R-:W-:Y:S01]  /*67d0*/  @!P3 IMAD.MOV R125, RZ, RZ, -R125 ;  /* 0x000000ffff7db224 */ /* 0x000fe200078e0a7d */
[----:B------:R-:W-:Y:S01]  /*67e0*/  IADD3 R5, R195, 0x83, RZ ;  /* 0x00000083c3057810 */ /* 0x000fe20007ffe0ff */
[----:B------:R-:W-:Y:S01]  /*67f0*/  IMAD R130, R9, R3, R130 ;  /* 0x0000000309827224 */ /* 0x000fe200078e0282 */
[----:B------:R-:W-:Y:S01]  /*6800*/  ISETP.GE.AND P3, PT, R7, RZ, PT ;  /* 0x000000ff0700720c */ /* 0x000fe20003f66270 */
[----:B-1----:R-:W-:Y:S01]  /*6810*/  IMAD R0, R2, 0x2, R0 ;  /* 0x0000000202007824 */ /* 0x002fe200078e0200 */
[----:B------:R-:W-:Y:S01]  /*6820*/  IABS R131, R5 ;  /* 0x0000000500837213 */ /* 0x000fe20000000000 */
[--C-:B------:R-:W-:Y:S01]  /*6830*/  @!P0 IMAD.IADD R129, R129, 0x1, -R9.reuse ;  /* 0x0000000181818824 */ /* 0x100fe200078e0a09 */
[----:B------:R-:W-:Y:S01]  /*6840*/  IADD3 R7, R195, 0x84, RZ ;  /* 0x00000084c3077810 */ /* 0x000fe20007ffe0ff */
[--C-:B------:R-:W-:Y:S01]  /*6850*/  @!P6 IMAD.IADD R127, R127, 0x1, -R9.reuse ;  /* 0x000000017f7fe824 */ /* 0x100fe200078e0a09 */
[C---:B------:R-:W-:Y:S01]  /*6860*/  ISETP.GT.U32.AND P6, PT, R9.reuse, R130, PT ;  /* 0x000000820900720c */ /* 0x040fe20003fc4070 */
[----:B------:R-:W-:Y:S01]  /*6870*/  @!P4 IMAD.MOV R126, RZ, RZ, -R126 ;  /* 0x000000ffff7ec224 */ /* 0x000fe200078e0a7e */
[----:B------:R-:W-:Y:S01]  /*6880*/  ISETP.GT.U32.AND P4, PT, R9, R129, PT ;  /* 0x000000810900720c */ /* 0x000fe20003f84070 */
[----:B------:R-:W-:Y:S01]  /*6890*/  @!P1 IMAD.IADD R128, R128, 0x1, -R9 ;  /* 0x0000000180809824 */ /* 0x000fe200078e0a09 */
[----:B------:R-:W-:Y:S01]  /*68a0*/  IABS R132, R7 ;  /* 0x0000000700847213 */ /* 0x000fe20000000000 */
[C---:B------:R-:W-:Y:S01]  /*68b0*/  IMAD.HI.U32 R3, R8.reuse, R131, RZ ;  /* 0x0000008308037227 */ /* 0x040fe200078e00ff */
[----:B------:R-:W-:Y:S01]  /*68c0*/  ISETP.GE.AND P1, PT, R133, RZ, PT ;  /* 0x000000ff8500720c */ /* 0x000fe20003f26270 */
[----:B------:R1:W-:Y:S01]  /*68d0*/  STL [R1+0xcc], R0 ;  /* 0x0000cc0001007387 */ /* 0x0003e20000100800 */
[----:B------:R-:W-:Y:S01]  /*68e0*/  ISETP.GT.U32.AND P0, PT, R9, R128, PT ;  /* 0x000000800900720c */ /* 0x000fe20003f04070 */
[----:B------:R-:W-:Y:S01]  /*68f0*/  IMAD.MOV R6, RZ, RZ, -R3 ;  /* 0x000000ffff067224 */ /* 0x000fe200078e0a03 */
[----:B------:R-:W-:Y:S01]  /*6900*/  IABS R133, R138 ;  /* 0x0000008a00857213 */ /* 0x000fe20000000000 */
        /* <DEDUP_REMOVED lines=8> */
[----:B------:R-:W-:Y:S01]  /*6990*/  @!P0 IMAD.IADD R128, R128, 0x1, -R9 ;  /* 0x0000000180808824 */ /* 0x000fe200078e0a09 */
[----:B------:R-:W-:Y:S01]  /*69a0*/  ISETP.GE.AND P0, PT, R5, RZ, PT ;  /* 0x000000ff0500720c */ /* 0x000fe20003f06270 */
[----:B------:R-:W-:Y:S01]  /*69b0*/  IMAD R132, R9, R4, R132 ;  /* 0x0000000409847224 */ /* 0x000fe200078e0284 */
[----:B------:R-:W-:Y:S01]  /*69c0*/  IADD3 R5, R195, 0x86, RZ ;  /* 0x00000086c3057810 */ /* 0x000fe20007ffe0ff */
[----:B------:R-:W-:Y:S02]  /*69d0*/  IMAD.MOV R4, RZ, RZ, -R3 ;  /* 0x000000ffff047224 */ /* 0x000fe400078e0a03 */
[----:B------:R-:W-:Y:S01]  /*69e0*/  @!P5 IMAD.MOV R127, RZ, RZ, -R127 ;  /* 0x000000ffff7fd224 */ /* 0x000fe200078e0a7f */
[----:B------:R-:W-:Y:S01]  /*69f0*/  ISETP.GE.AND P5, PT, R134, RZ, PT ;  /* 0x000000ff8600720c */ /* 0x000fe20003fa6270 */
[----:B------:R-:W-:Y:S01]  /*6a00*/  IMAD R133, R9, R4, R133 ;  /* 0x0000000409857224 */ /* 0x000fe200078e0285 */
[----:B------:R-:W-:Y:S01]  /*6a10*/  IABS R134, R5 ;  /* 0x0000000500867213 */ /* 0x000fe20000000000 */
[----:B------:R-:W-:-:S02]  /*6a20*/  @!P4 IMAD.IADD R131, R131, 0x1, -R9 ;  /* 0x000000018383c824 */ /* 0x000fc400078e0a09 */
[----:B------:R-:W-:Y:S01]  /*6a30*/  @!P6 IMAD.IADD R130, R130, 0x1, -R9 ;  /* 0x000000018282e824 */ /* 0x000fe200078e0a09 */
[C---:B------:R-:W-:Y:S01]  /*6a40*/  ISETP.GT.U32.AND P4, PT, R9.reuse, R133, PT ;  /* 0x000000850900720c */ /* 0x040fe20003f84070 */
[----:B------:R-:W-:Y:S01]  /*6a50*/  IMAD.HI.U32 R3, R8, R134, RZ ;  /* 0x0000008608037227 */ /* 0x000fe200078e00ff */
[----:B------:R-:W-:-:S03]  /*6a60*/  ISETP.GT.U32.AND P6, PT, R9, R132, PT ;  /* 0x000000840900720c */ /* 0x000fc60003fc4070 */
[----:B------:R-:W-:Y:S01]  /*6a70*/  @!P3 IMAD.MOV R128, RZ, RZ, -R128 ;  /* 0x000000ffff80b224 */ /* 0x000fe200078e0a80 */
[----:B------:R-:W-:Y:S01]  /*6a80*/  ISETP.GT.U32.AND P3, PT, R9, R131, PT ;  /* 0x000000830900720c */ /* 0x000fe20003f64070 */
[----:B------:R-:W-:Y:S02]  /*6a90*/  IMAD.MOV R4, RZ, RZ, -R3 ;  /* 0x000000ffff047224 */ /* 0x000fe400078e0a03 */
[----:B------:R-:W-:-:S04]  /*6aa0*/  IMAD.HI.U32 R3, R8, R135, RZ ;  /* 0x0000008708037227 */ /* 0x000fc800078e00ff */
[----:B------:R-:W-:Y:S02]  /*6ab0*/  IMAD R134, R9, R4, R134 ;  /* 0x0000000409867224 */ /* 0x000fe400078e0286 */
[----:B------:R-:W-:Y:S02]  /*6ac0*/  IMAD.MOV R6, RZ, RZ, -R3 ;  /* 0x000000ffff067224 */ /* 0x000fe400078e0a03 */
[--C-:B------:R-:W-:Y:S02]  /*6ad0*/  @!P4 IMAD.IADD R133, R133, 0x1, -R9.reuse ;  /* 0x000000018585c824 */ /* 0x100fe400078e0a09 */
[----:B------:R-:W-:Y:S01]  /*6ae0*/  @!P6 IMAD.IADD R132, R132, 0x1, -R9 ;  /* 0x000000018484e824 */ /* 0x000fe200078e0a09 */
[----:B------:R-:W-:Y:S01]  /*6af0*/  ISETP.GE.AND P6, PT, R7, RZ, PT ;  /* 0x000000ff0700720c */ /* 0x000fe20003fc6270 */
[----:B------:R-:W-:Y:S01]  /*6b00*/  IMAD R135, R9, R6, R135 ;  /* 0x0000000609877224 */ /* 0x000fe200078e0287 */
[----:B------:R-:W-:Y:S01]  /*6b10*/  IADD3 R6, R195, 0x8a, RZ ;  /* 0x0000008ac3067810 */ /* 0x000fe20007ffe0ff */
[----:B------:R-:W-:Y:S01]  /*6b20*/  @!P5 IMAD.MOV R130, RZ, RZ, -R130 ;  /* 0x000000ffff82d224 */ /* 0x000fe200078e0a82 */
[C---:B------:R-:W-:Y:S01]  /*6b30*/  ISETP.GT.U32.AND P5, PT, R9.reuse, R134, PT ;  /* 0x000000860900720c */ /* 0x040fe20003fa4070 */
[----:B------:R-:W-:Y:S01]  /*6b40*/  @!P1 IMAD.MOV R129, RZ, RZ, -R129 ;  /* 0x000000ffff819224 */ /* 0x000fe200078e0a81 */
[----:B------:R-:W-:Y:S01]  /*6b50*/  ISETP.GT.U32.AND P1, PT, R9, R133, PT ;  /* 0x000000850900720c */ /* 0x000fe20003f24070 */
[----:B------:R-:W-:Y:S01]  /*6b60*/  @!P3 IMAD.IADD R131, R131, 0x1, -R9 ;  /* 0x000000018383b824 */ /* 0x000fe200078e0a09 */
[C---:B------:R-:W-:Y:S01]  /*6b70*/  ISETP.GT.U32.AND P4, PT, R9.reuse, R132, PT ;  /* 0x000000840900720c */ /* 0x040fe20003f84070 */
[----:B------:R-:W-:Y:S01]  /*6b80*/  IMAD.HI.U32 R4, R8, R136, RZ ;  /* 0x0000008808047227 */ /* 0x000fe200078e00ff */
[----:B------:R-:W-:-:S02]  /*6b90*/  ISETP.GT.U32.AND P3, PT, R9, R135, PT ;  /* 0x000000870900720c */ /* 0x000fc40003f64070 */
[----:B------:R-:W-:Y:S01]  /*6ba0*/  IADD3 R7, R195, 0x8b, RZ ;  /* 0x0000008bc3077810 */ /* 0x000fe20007ffe0ff */
[----:B------:R-:W-:Y:S02]  /*6bb0*/  IMAD.MOV R4, RZ, RZ, -R4 ;  /* 0x000000ffff047224 */ /* 0x000fe400078e0a04 */
[----:B------:R-:W-:Y:S01]  /*6bc0*/  IMAD.HI.U32 R3, R8, R137, RZ ;  /* 0x0000008908037227 */ /* 0x000fe200078e00ff */
[----:B------:R-:W-:-:S03]  /*6bd0*/  IABS R139, R7 ;  /* 0x00000007008b7213 */ /* 0x000fc60000000000 */
[----:B------:R-:W-:Y:S02]  /*6be0*/  IMAD R136, R9, R4, R136 ;  /* 0x0000000409887224 */ /* 0x000fe400078e0288 */
[----:B------:R-:W-:Y:S02]  /*6bf0*/  IMAD.MOV R4, RZ, RZ, -R3 ;  /* 0x000000ffff047224 */ /* 0x000fe400078e0a03 */
[--C-:B------:R-:W-:Y:S01]  /*6c00*/  @!P5 IMAD.IADD R134, R134, 0x1, -R9.reuse ;  /* 0x000000018686d824 */ /* 0x100fe200078e0a09 */
[----:B------:R-:W-:Y:S01]  /*6c10*/  ISETP.GE.AND P5, PT, R5, RZ, PT ;  /* 0x000000ff0500720c */ /* 0x000fe20003fa6270 */
[--C-:B------:R-:W-:Y:S01]  /*6c20*/  @!P1 IMAD.IADD R133, R133, 0x1, -R9.reuse ;  /* 0x0000000185859824 */ /* 0x100fe200078e0a09 */
[----:B------:R-:W-:Y:S01]  /*6c30*/  ISETP.GE.AND P1, PT, R138, RZ, PT ;  /* 0x000000ff8a00720c */ /* 0x000fe20003f26270 */
[----:B------:R-:W-:Y:S01]  /*6c40*/  @!P4 IMAD.IADD R132, R132, 0x1, -R9 ;  /* 0x000000018484c824 */ /* 0x000fe200078e0a09 */
[----:B------:R-:W-:Y:S01]  /*6c50*/  IABS R138, R6 ;  /* 0x00000006008a7213 */ /* 0x000fe20000000000 */
[C---:B------:R-:W-:Y:S01]  /*6c60*/  IMAD R137, R9.reuse, R4, R137 ;  /* 0x0000000409897224 */ /* 0x040fe200078e0289 */
[----:B------:R-:W-:Y:S01]  /*6c70*/  ISETP.GT.U32.AND P4, PT, R9, R136, PT ;  /* 0x000000880900720c */ /* 0x000fe20003f84070 */
[----:B------:R-:W-:Y:S01]  /*6c80*/  @!P3 IMAD.IADD R135, R135, 0x1, -R9 ;  /* 0x000000018787b824 */ /* 0x000fe200078e0a09 */
[C---:B------:R-:W-:Y:S01]  /*6c90*/  ISETP.GT.U32.AND P3, PT, R9.reuse, R134, PT ;  /* 0x000000860900720c */ /* 0x040fe20003f64070 */
[----:B------:R-:W-:Y:S01]  /*6ca0*/  @!P6 IMAD.MOV R132, RZ, RZ, -R132 ;  /* 0x000000ffff84e224 */ /* 0x000fe200078e0a84 */
[----:B------:R-:W-:Y:S01]  /*6cb0*/  ISETP.GT.U32.AND P6, PT, R9, R137, PT ;  /* 0x000000890900720c */ /* 0x000fe20003fc4070 */
[----:B------:R-:W-:Y:S01]  /*6cc0*/  IMAD.HI.U32 R3, R8, R138, RZ ;  /* 0x0000008a08037227 */ /* 0x000fe200078e00ff */
[----:B------:R-:W-:-:S03]  /*6cd0*/  IADD3 R5, R195, 0x8c, RZ ;  /* 0x0000008cc3057810 */ /* 0x000fc60007ffe0ff */
[----:B------:R-:W-:Y:S02]  /*6ce0*/  IMAD.MOV R4, RZ, RZ, -R3 ;  /* 0x000000ffff047224 */ /* 0x000fe400078e0a03 */
[----:B------:R-:W-:-:S04]  /*6cf0*/  IMAD.HI.U32 R3, R8, R139, RZ ;  /* 0x0000008b08037227 */ /* 0x000fc800078e00ff */
[--C-:B------:R-:W-:Y:S01]  /*6d00*/  @!P3 IMAD.IADD R134, R134, 0x1, -R9.reuse ;  /* 0x000000018686b824 */ /* 0x100fe200078e0a09 */
[----:B------:R-:W-:Y:S01]  /*6d10*/  ISETP.GE.AND P3, PT, R141, RZ, PT ;  /* 0x000000ff8d00720c */ /* 0x000fe20003f66270 */
[----:B------:R-:W-:Y:S02]  /*6d20*/  IMAD R138, R9, R4, R138 ;  /* 0x00000004098a7224 */ /* 0x000fe400078e028a */
[--C-:B------:R-:W-:Y:S02]  /*6d30*/  @!P6 IMAD.IADD R137, R137, 0x1, -R9.reuse ;  /* 0x000000018989e824 */ /* 0x100fe400078e0a09 */
[----:B------:R-:W-:Y:S01]  /*6d40*/  @!P5 IMAD.MOV R134, RZ, RZ, -R134 ;  /* 0x000000ffff86d224 */ /* 0x000fe200078e0a86 */
[C---:B------:R-:W-:Y:S01]  /*6d50*/  ISETP.GT.U32.AND P5, PT, R9.reuse, R138, PT ;  /* 0x0000008a0900720c */ /* 0x040fe20003fa4070 */
[----:B------:R-:W-:Y:S01]  /*6d60*/  @!P4 IMAD.IADD R136, R136, 0x1, -R9 ;  /* 0x000000018888c824 */ /* 0x000fe200078e0a09 */
[----:B------:R-:W-:Y:S01]  /*6d70*/  ISETP.GT.U32.AND P6, PT, R9, R137, PT ;  /* 0x000000890900720c */ /* 0x000fe20003fc4070 */
[----:B------:R-:W-:-:S02]  /*6d80*/  IMAD.MOV R4, RZ, RZ, -R3 ;  /* 0x000000ffff047224 */ /* 0x000fc400078e0a03 */
[----:B------:R-:W-:Y:S01]  /*6d90*/  @!P0 IMAD.MOV R131, RZ, RZ, -R131 ;  /* 0x000000ffff838224 */ /* 0x000fe200078e0a83 */
[C---:B------:R-:W-:Y:S01]  /*6da0*/  ISETP.GT.U32.AND P4, PT, R9.reuse, R136, PT ;  /* 0x000000880900720c */ /* 0x040fe20003f84070 */
[----:B------:R-:W-:Y:S01]  /*6db0*/  @!P1 IMAD.MOV R133, RZ, RZ, -R133 ;  /* 0x000000ffff859224 */ /* 0x000fe200078e0a85 */
[C---:B------:R-:W-:Y:S01]  /*6dc0*/  ISETP.GT.U32.AND P0, PT, R9.reuse, R135, PT ;  /* 0x000000870900720c */ /* 0x040fe20003f04070 */
[----:B------:R-:W-:Y:S01]  /*6dd0*/  IMAD R139, R9, R4, R139 ;  /* 0x00000004098b7224 */ /* 0x000fe200078e028b */
[----:B------:R-:W-:Y:S01]  /*6de0*/  ISETP.GE.AND P1, PT, R140, RZ, PT ;  /* 0x000000ff8c00720c */ /* 0x000fe20003f26270 */
[----:B-1----:R-:W-:Y:S01]  /*6df0*/  IMAD R0, R2, 0x2, R0 ;  /* 0x0000000202007824 */ /* 0x002fe200078e0200 */
[----:B------:R-:W-:Y:S01]  /*6e00*/  IABS R140, R5 ;  /* 0x00000005008c7213 */ /* 0x000fe20000000000 */
[--C-:B------:R-:W-:Y:S02]  /*6e10*/  @!P5 IMAD.IADD R138, R138, 0x1, -R9.reuse ;  /* 0x000000018a8ad824 */ /* 0x100fe400078e0a09 */
[--C-:B------:R-:W-:Y:S01]  /*6e20*/  @!P6 IMAD.IADD R137, R137, 0x1, -R9.reuse ;  /* 0x000000018989e824 */ /* 0x100fe200078e0a09 */
[C---:B------:R-:W-:Y:S01]  /*6e30*/  ISETP.GT.U32.AND P6, PT, R9.reuse, R139, PT ;  /* 0x0000008b0900720c */ /* 0x040fe20003fc4070 */
[----:B------:R-:W-:Y:S01]  /*6e40*/  IMAD.HI.U32 R3, R8, R140, RZ ;  /* 0x0000008c08037227 */ /* 0x000fe200078e00ff */
[----:B------:R-:W-:Y:S01]  /*6e50*/  ISETP.GT.U32.AND P5, PT, R9, R138, PT ;  /* 0x0000008a0900720c */ /* 0x000fe20003fa4070 */
[----:B------:R1:W-:Y:S02]  /*6e60*/  STL [R1+0x8c], R0 ;  /* 0x00008c0001007387 */ /* 0x0003e40000100800 */
[----:B------:R-:W-:Y:S01]  /*6e70*/  @!P4 IMAD.IADD R136, R136, 0x1, -R9 ;  /* 0x000000018888c824 */ /* 0x000fe200078e0a09 */
[----:B------:R-:W-:Y:S01]  /*6e80*/  ISETP.GE.AND P4, PT, R6, RZ, PT ;  /* 0x000000ff0600720c */ /* 0x000fe20003f86270 */
[----:B------:R-:W-:-:S02]  /*6e90*/  IMAD.MOV R4, RZ, RZ, -R3 ;  /* 0x000000ffff047224 */ /* 0x000fc400078e0a03 */
[--C-:B------:R-:W-:Y:S01]  /*6ea0*/  @!P0 IMAD.IADD R135, R135, 0x1, -R9.reuse ;  /* 0x0000000187878824 */ /* 0x100fe200078e0a09 */
[----:B------:R-:W-:Y:S01]  /*6eb0*/  ISETP.GE.AND P0, PT, R142, RZ, PT ;  /* 0x000000ff8e00720c */ /* 0x000fe20003f06270 */
[----:B------:R-:W-:Y:S01]  /*6ec0*/  @!P3 IMAD.MOV R136, RZ, RZ, -R136 ;  /* 0x000000ffff88b224 */ /* 0x000fe200078e0a88 */
[----:B------:R-:W-:Y:S01]  /*6ed0*/  ISETP.GE.AND P3, PT, R5, RZ, PT ;  /* 0x000000ff0500720c */ /* 0x000fe20003f66270 */
[----:B------:R-:W-:Y:S01]  /*6ee0*/  IMAD R140, R9, R4, R140 ;  /* 0x00000004098c7224 */ /* 0x000fe200078e028c */
[----:B------:R-:W-:Y:S01]  /*6ef0*/  IADD3 R5, R195, 0x8d, RZ ;  /* 0x0000008dc3057810 */ /* 0x000fe20007ffe0ff */
[--C-:B------:R-:W-:Y:S02]  /*6f00*/  @!P6 IMAD.IADD R139, R139, 0x1, -R9.reuse ;  /* 0x000000018b8be824 */ /* 0x100fe400078e0a09 */
[----:B------:R-:W-:Y:S01]  /*6f10*/  @!P5 IMAD.IADD R138, R138, 0x1, -R9 ;  /* 0x000000018a8ad824 */ /* 0x000fe200078e0a09 */
[----:B------:R-:W-:Y:S01]  /*6f20*/  IABS R141, R5 ;  /* 0x00000005008d7213 */ /* 0x000fe20000000000 */
[----:B------:R-:W-:Y:S01]  /*6f30*/  @!P1 IMAD.MOV R135, RZ, RZ, -R135 ;  /* 0x000000ffff879224 */ /* 0x000fe200078e0a87 */
[----:B------:R-:W-:Y:S01]  /*6f40*/  ISETP.GT.U32.AND P5, PT, R9, R140, PT ;  /* 0x0000008c0900720c */ /* 0x000fe20003fa4070 */
[----:B------:R-:W-:Y:S01]  /*6f50*/  @!P4 IMAD.MOV R138, RZ, RZ, -R138 ;  /* 0x000000ffff8ac224 */ /* 0x000fe200078e0a8a */
[----:B------:R-:W-:Y:S01]  /*6f60*/  ISETP.GE.AND P1, PT, R7, RZ, PT ;  /* 0x000000ff0700720c */ /* 0x000fe20003f26270 */
[----:B------:R-:W-:Y:S01]  /*6f70*/  IMAD.HI.U32 R3, R8, R141, RZ ;  /* 0x0000008d08037227 */ /* 0x000fe200078e00ff */
[----:B------:R-:W-:-:S02]  /*6f80*/  IADD3 R7, R195, 0x8e, RZ ;  /* 0x0000008ec3077810 */ /* 0x000fc40007ffe0ff */
[----:B------:R-:W-:Y:S01]  /*6f90*/  ISETP.GT.U32.AND P6, PT, R9, R139, PT ;  /* 0x0000008b0900720c */ /* 0x000fe20003fc4070 */
[----:B------:R-:W-:Y:S01]  /*6fa0*/  @!P0 IMAD.MOV R137, RZ, RZ, -R137 ;  /* 0x000000ffff898224 */ /* 0x000fe200078e0a89 */
[----:B------:R-:W-:Y:S01]  /*6fb0*/  IABS R142, R7 ;  /* 0x00000007008e7213 */ /* 0x000fe20000000000 */
[----:B------:R-:W-:Y:S01]  /*6fc0*/  IMAD.MOV R6, RZ, RZ, -R3 ;  /* 0x000000ffff067224 */ /* 0x000fe200078e0a03 */
[----:B------:R-:W-:Y:S01]  /*6fd0*/  ISETP.GE.AND P0, PT, R5, RZ, PT ;  /* 0x000000ff0500720c */ /* 0x000fe20003f06270 */
[----:B-1----:R-:W-:Y:S01]  /*6fe0*/  IMAD R0, R2, 0x2, R0 ;  /* 0x0000000202007824 */ /* 0x002fe200078e0200 */
[----:B------:R-:W-:Y:S01]  /*6ff0*/  IADD3 R5, R195, 0x8f, RZ ;  /* 0x0000008fc3057810 */ /* 0x000fe20007ffe0ff */
[----:B------:R-:W-:-:S03]  /*7000*/  IMAD.HI.U32 R4, R8, R142, RZ ;  /* 0x0000008e08047227 */ /* 0x000fc600078e00ff */
[----:B------:R-:W-:Y:S01]  /*7010*/  IABS R143, R5 ;  /* 0x00000005008f7213 */ /* 0x000fe20000000000 */
[----:B------:R-:W-:Y:S01]  /*7020*/  IMAD R141, R9, R6, R141 ;  /* 0x00000006098d7224 */ /* 0x000fe200078e028d */
[----:B------:R-:W-:Y:S01]  /*7030*/  IADD3 R6, R195, 0x90, RZ ;  /* 0x00000090c3067810 */ /* 0x000fe20007ffe0ff */
[--C-:B------:R-:W-:Y:S01]  /*7040*/  @!P5 IMAD.IADD R140, R140, 0x1, -R9.reuse ;  /* 0x000000018c8cd824 */ /* 0x100fe200078e0a09 */
[----:B------:R1:W-:Y:S01]  /*7050*/  STL [R1+0x80], R0 ;  /* 0x0000800001007387 */ /* 0x0003e20000100800 */
[----:B------:R-:W-:Y:S01]  /*7060*/  IMAD.MOV R4, RZ, RZ, -R4 ;  /* 0x000000ffff047224 */ /* 0x000fe200078e0a04 */
[----:B------:R-:W-:Y:S01]  /*7070*/  IABS R144, R6 ;  /* 0x0000000600907213 */ /* 0x000fe20000000000 */
[----:B------:R-:W-:Y:S01]  /*7080*/  @!P6 IMAD.IADD R139, R139, 0x1, -R9 ;  /* 0x000000018b8be824 */ /* 0x000fe200078e0a09 */
[C---:B------:R-:W-:Y:S01]  /*7090*/  ISETP.GT.U32.AND P6, PT, R9.reuse, R141, PT ;  /* 0x0000008d0900720c */ /* 0x040fe20003fc4070 */
[----:B------:R-:W-:Y:S01]  /*70a0*/  IMAD.HI.U32 R3, R8, R143, RZ ;  /* 0x0000008f08037227 */ /* 0x000fe200078e00ff */
[----:B------:R-:W-:-:S03]  /*70b0*/  ISETP.GT.U32.AND P4, PT, R9, R140, PT ;  /* 0x0000008c0900720c */ /* 0x000fc60003f84070 */
[C---:B------:R-:W-:Y:S02]  /*70c0*/  IMAD R142, R9.reuse, R4, R142 ;  /* 0x00000004098e7224 */ /* 0x040fe400078e028e */
[----:B------:R-:W-:Y:S02]  /*70d0*/  IMAD.MOV R4, RZ, RZ, -R3 ;  /* 0x000000ffff047224 */ /* 0x000fe400078e0a03 */
[----:B------:R-:W-:Y:S01]  /*70e0*/  IMAD.HI.U32 R3, R8, R144, RZ ;  /* 0x0000009008037227 */ /* 0x000fe200078e00ff */
[----:B------:R-:W-:-:S03]  /*70f0*/  ISETP.GT.U32.AND P5, PT, R9, R142, PT ;  /* 0x0000008e0900720c */ /* 0x000fc60003fa4070 */
[----:B------:R-:W-:Y:S02]  /*7100*/  IMAD R143, R9, R4, R143 ;  /* 0x00000004098f7224 */ /* 0x000fe400078e028f */
[--C-:B------:R-:W-:Y:S02]  /*7110*/  @!P6 IMAD.IADD R141, R141, 0x1, -R9.reuse ;  /* 0x000000018d8de824 */ /* 0x100fe400078e0a09 */
[----:B------:R-:W-:Y:S01]  /*7120*/  @!P4 IMAD.IADD R140, R140, 0x1, -R9 ;  /* 0x000000018c8cc824 */ /* 0x000fe200078e0a09 */
[C---:B------:R-:W-:Y:S01]  /*7130*/  ISETP.GT.U32.AND P4, PT, R9.reuse, R143, PT ;  /* 0x0000008f0900720c */ /* 0x040fe20003f84070 */
[----:B------:R-:W-:Y:S01]  /*7140*/  IMAD.MOV R3, RZ, RZ, -R3 ;  /* 0x000000ffff037224 */ /* 0x000fe200078e0a03 */
[----:B------:R-:W-:Y:S01]  /*7150*/  ISETP.GT.U32.AND P6, PT, R9, R141, PT ;  /* 0x0000008d0900720c */ /* 0x000fe20003fc4070 */
[----:B------:R-:W-:Y:S01]  /*7160*/  @!P1 IMAD.MOV R139, RZ, RZ, -R139 ;  /* 0x000000ffff8b9224 */ /* 0x000fe200078e0a8b */
[----:B------:R-:W-:Y:S01]  /*7170*/  ISETP.GE.AND P1, PT, R7, RZ, PT ;  /* 0x000000ff0700720c */ /* 0x000fe20003f26270 */
[----:B------:R-:W-:Y:S01]  /*7180*/  @!P5 IMAD.IADD R142, R142, 0x1, -R9 ;  /* 0x000000018e8ed824 */ /* 0x000fe200078e0a09 */
[----:B------:R-:W-:Y:S01]  /*7190*/  IADD3 R7, R195, 0x92, RZ ;  /* 0x00000092c3077810 */ /* 0x000fe20007ffe0ff */
[----:B------:R-:W-:-:S03]  /*71a0*/  IMAD.HI.U32 R4, R8, R145, RZ ;  /* 0x0000009108047227 */ /* 0x000fc600078e00ff */
[C---:B------:R-:W-:Y:S01]  /*71b0*/  ISETP.GT.U32.AND P5, PT, R9.reuse, R142, PT ;  /* 0x0000008e0900720c */ /* 0x040fe20003fa4070 */
[----:B------:R-:W-:Y:S01]  /*71c0*/  IMAD R144, R9, R3, R144 ;  /* 0x0000000309907224 */ /* 0x000fe200078e0290 */
[----:B------:R-:W-:Y:S01]  /*71d0*/  IABS R146, R7 ;  /* 0x0000000700927213 */ /* 0x000fe20000000000 */
[--C-:B------:R-:W-:Y:S02]  /*71e0*/  @!P4 IMAD.IADD R143, R143, 0x1, -R9.reuse ;  /* 0x000000018f8fc824 */ /* 0x100fe400078e0a09 */
[----:B------:R-:W-:Y:S02]  /*71f0*/  IMAD.MOV R4, RZ, RZ, -R4 ;  /* 0x000000ffff047224 */ /* 0x000fe400078e0a04 */
[----:B------:R-:W-:Y:S01]  /*7200*/  @!P6 IMAD.IADD R141, R141, 0x1, -R9 ;  /* 0x000000018d8de824 */ /* 0x000fe200078e0a09 */
[C---:B------:R-:W-:Y:S01]  /*7210*/  ISETP.GT.U32.AND P6, PT, R9.reuse, R144, PT ;  /* 0x000000900900720c */ /* 0x040fe20003fc4070 */
[----:B------:R-:W-:Y:S01]  /*7220*/  @!P3 IMAD.MOV R140, RZ, RZ, -R140 ;  /* 0x000000ffff8cb224 */ /* 0x000fe200078e0a8c */
[C---:B------:R-:W-:Y:S01]  /*7230*/  ISETP.GT.U32.AND P4, PT, R9.reuse, R143, PT ;  /* 0x0000008f0900720c */ /* 0x040fe20003f84070 */
[----:B------:R-:W-:Y:S01]  /*7240*/  IMAD R145, R9, R4, R145 ;  /* 0x0000000409917224 */ /* 0x000fe200078e0291 */
[----:B------:R-:W-:Y:S01]  /*7250*/  ISETP.GE.AND P3, PT, R5, RZ, PT ;  /* 0x000000ff0500720c */ /* 0x000fe20003f66270 */
[----:B------:R-:W-:Y:S01]  /*7260*/  IMAD.HI.U32 R3, R8, R146, RZ ;  /* 0x0000009208037227 */ /* 0x000fe200078e00ff */
[----:B------:R-:W-:-:S03]  /*7270*/  IADD3 R5, R195, 0x93, RZ ;  /* 0x00000093c3057810 */ /* 0x000fc60007ffe0ff */
[----:B------:R-:W-:Y:S01]  /*7280*/  @!P5 IMAD.IADD R142, R142, 0x1, -R9 ;  /* 0x000000018e8ed824 */ /* 0x000fe200078e0a09 */
[----:B------:R-:W-:Y:S01]  /*7290*/  ISETP.GT.U32.AND P5, PT, R9, R145, PT ;  /* 0x000000910900720c */ /* 0x000fe20003fa4070 */
[----:B------:R-:W-:Y:S01]  /*72a0*/  IMAD.MOV R4, RZ, RZ, -R3 ;  /* 0x000000ffff047224 */ /* 0x000fe200078e0a03 */
[----:B------:R-:W-:Y:S01]  /*72b0*/  IABS R147, R5 ;  /* 0x0000000500937213 */ /* 0x000fe20000000000 */
[--C-:B------:R-:W-:Y:S02]  /*72c0*/  @!P6 IMAD.IADD R144, R144, 0x1, -R9.reuse ;  /* 0x000000019090e824 */ /* 0x100fe400078e0a09 */
[----:B------:R-:W-:Y:S01]  /*72d0*/  @!P4 IMAD.IADD R143, R143, 0x1, -R9 ;  /* 0x000000018f8fc824 */ /* 0x000fe200078e0a09 */
[----:B------:R-:W-:Y:S01]  /*72e0*/  ISETP.GE.AND P4, PT, R7, RZ, PT ;  /* 0x000000ff0700720c */ /* 0x000fe20003f86270 */
[C---:B------:R-:W-:Y:S01]  /*72f0*/  IMAD R146, R9.reuse, R4, R146 ;  /* 0x0000000409927224 */ /* 0x040fe200078e0292 */
[----:B------:R-:W-:Y:S01]  /*7300*/  ISETP.GT.U32.AND P6, PT, R9, R144, PT ;  /* 0x000000900900720c */ /* 0x000fe20003fc4070 */
[----:B------:R-:W-:Y:S01]  /*7310*/  @!P3 IMAD.MOV R143, RZ, RZ, -R143 ;  /* 0x000000ffff8fb224 */ /* 0x000fe200078e0a8f */
[----:B------:R-:W-:Y:S01]  /*7320*/  IADD3 R7, R195, 0x95, RZ ;  /* 0x00000095c3077810 */ /* 0x000fe20007ffe0ff */
[----:B------:R-:W-:Y:S01]  /*7330*/  @!P0 IMAD.MOV R141, RZ, RZ, -R141 ;  /* 0x000000ffff8d8224 */ /* 0x000fe200078e0a8d */
[----:B------:R-:W-:Y:S01]  /*7340*/  ISETP.GT.U32.AND P3, PT, R9, R146, PT ;  /* 0x000000920900720c */ /* 0x000fe20003f64070 */
[----:B------:R-:W-:Y:S01]  /*7350*/  @!P5 IMAD.IADD R145, R145, 0x1, -R9 ;  /* 0x000000019191d824 */ /* 0x000fe200078e0a09 */
[----:B------:R-:W-:Y:S01]  /*7360*/  ISETP.GE.AND P0, PT, R6, RZ, PT ;  /* 0x000000ff0600720c */ /* 0x000fe20003f06270 */
[----:B------:R-:W-:Y:S01]  /*7370*/  IMAD.HI.U32 R3, R8, R147, RZ ;  /* 0x0000009308037227 */ /* 0x000fe200078e00ff */
[----:B------:R-:W-:-:S02]  /*7380*/  IADD3 R6, R195, 0x94, RZ ;  /* 0x00000094c3067810 */ /* 0x000fc40007ffe0ff */
[----:B------:R-:W-:Y:S01]  /*7390*/  ISETP.GT.U32.AND P5, PT, R9, R145, PT ;  /* 0x000000910900720c */ /* 0x000fe20003fa4070 */
[----:B------:R-:W-:Y:S01]  /*73a0*/  IMAD.MOV R4, RZ, RZ, -R3 ;  /* 0x000000ffff047224 */ /* 0x000fe200078e0a03 */
[----:B------:R-:W-:Y:S01]  /*73b0*/  IABS R149, R7 ;  /* 0x0000000700957213 */ /* 0x000fe20000000000 */
[--C-:B------:R-:W-:Y:S01]  /*73c0*/  @!P6 IMAD.IADD R144, R144, 0x1, -R9.reuse ;  /* 0x000000019090e824 */ /* 0x100fe200078e0a09 */
[----:B------:R-:W-:Y:S01]  /*73d0*/  ISETP.GE.AND P6, PT, R5, RZ, PT ;  /* 0x000000ff0500720c */ /* 0x000fe20003fc6270 */
[----:B------:R-:W-:Y:S01]  /*73e0*/  @!P1 IMAD.MOV R142, RZ, RZ, -R142 ;  /* 0x000000ffff8e9224 */ /* 0x000fe200078e0a8e */
[----:B------:R-:W-:Y:S01]  /*73f0*/  ISETP.GE.AND P1, PT, R148, RZ, PT ;  /* 0x000000ff9400720c */ /* 0x000fe20003f26270 */
[----:B------:R-:W-:Y:S01]  /*7400*/  @!P3 IMAD.IADD R146, R146, 0x1, -R9 ;  /* 0x000000019292b824 */ /* 0x000fe200078e0a09 */
[----:B------:R-:W-:Y:S01]  /*7410*/  IABS R148, R6 ;  /* 0x0000000600947213 */ /* 0x000fe20000000000 */
[C---:B------:R-:W-:Y:S01]  /*7420*/  IMAD R147, R9.reuse, R4, R147 ;  /* 0x0000000409937224 */ /* 0x040fe200078e0293 */
[----:B------:R-:W-:Y:S01]  /*7430*/  ISETP.GE.AND P3, PT, R6, RZ, PT ;  /* 0x000000ff0600720c */ /* 0x000fe20003f66270 */
[----:B------:R-:W-:Y:S01]  /*7440*/  @!P0 IMAD.MOV R144, RZ, RZ, -R144 ;  /* 0x000000ffff908224 */ /* 0x000fe200078e0a90 */
[----:B------:R-:W-:Y:S01]  /*7450*/  ISETP.GT.U32.AND P0, PT, R9, R146, PT ;  /* 0x000000920900720c */ /* 0x000fe20003f04070 */
[----:B------:R-:W-:Y:S01]  /*7460*/  @!P5 IMAD.IADD R145, R145, 0x1, -R9 ;  /* 0x000000019191d824 */ /* 0x000fe200078e0a09 */
[----:B------:R-:W-:Y:S01]  /*7470*/  ISETP.GT.U32.AND P5, PT, R9, R147, PT ;  /* 0x000000930900720c */ /* 0x000fe20003fa4070 */
[----:B------:R-:W-:-:S04]  /*7480*/  IMAD.HI.U32 R3, R8, R148, RZ ;  /* 0x0000009408037227 */ /* 0x000fc800078e00ff */
[----:B------:R-:W-:Y:S02]  /*7490*/  IMAD.MOV R3, RZ, RZ, -R3 ;  /* 0x000000ffff037224 */ /* 0x000fe400078e0a03 */
[----:B------:R-:W-:-:S04]  /*74a0*/  IMAD.HI.U32 R4, R8, R149, RZ ;  /* 0x0000009508047227 */ /* 0x000fc800078e00ff */
[--C-:B------:R-:W-:Y:S01]  /*74b0*/  @!P0 IMAD.IADD R146, R146, 0x1, -R9.reuse ;  /* 0x0000000192928824 */ /* 0x100fe200078e0a09 */
[----:B------:R-:W-:Y:S01]  /*74c0*/  ISETP.GE.AND P0, PT, R151, RZ, PT ;  /* 0x000000ff9700720c */ /* 0x000fe20003f06270 */
[----:B------:R-:W-:Y:S01]  /*74d0*/  IMAD R148, R9, R3, R148 ;  /* 0x0000000309947224 */ /* 0x000fe200078e0294 */
[----:B------:R-:W-:Y:S01]  /*74e0*/  IADD3 R3, R195, 0x97, RZ ;  /* 0x00000097c3037810 */ /* 0x000fe20007ffe0ff */
[----:B------:R-:W-:Y:S02]  /*74f0*/  @!P5 IMAD.IADD R147, R147, 0x1, -R9 ;  /* 0x000000019393d824 */ /* 0x000fe400078e0a09 */
[----:B------:R-:W-:Y:S01]  /*7500*/  @!P4 IMAD.MOV R146, RZ, RZ, -R146 ;  /* 0x000000ffff92c224 */ /* 0x000fe200078e0a92 */
[C---:B------:R-:W-:Y:S01]  /*7510*/  ISETP.GT.U32.AND P4, PT, R9.reuse, R148, PT ;  /* 0x000000940900720c */ /* 0x040fe20003f84070 */
[----:B------:R-:W-:Y:S01]  /*7520*/  IMAD.MOV R4, RZ, RZ, -R4 ;  /* 0x000000ffff047224 */ /* 0x000fe200078e0a04 */
[----:B------:R-:W-:Y:S01]  /*7530*/  ISETP.GT.U32.AND P5, PT, R9, R147, PT ;  /* 0x000000930900720c */ /* 0x000fe20003fa4070 */
[----:B------:R-:W-:Y:S01]  /*7540*/  IMAD.HI.U32 R5, R8, R150, RZ ;  /* 0x0000009608057227 */ /* 0x000fe200078e00ff */
[----:B------:R-:W-:-:S03]  /*7550*/  IABS R151, R3 ;  /* 0x0000000300977213 */ /* 0x000fc60000000000 */
[----:B------:R-:W-:Y:S02]  /*7560*/  IMAD R149, R9, R4, R149 ;  /* 0x0000000409957224 */ /* 0x000fe400078e0295 */
[----:B------:R-:W-:Y:S02]  /*7570*/  IMAD.MOV R5, RZ, RZ, -R5 ;  /* 0x000000ffff057224 */ /* 0x000fe400078e0a05 */
[----:B------:R-:W-:Y:S01]  /*7580*/  @!P1 IMAD.MOV R145, RZ, RZ, -R145 ;  /* 0x000000ffff919224 */ /* 0x000fe200078e0a91 */
[----:B------:R-:W-:Y:S01]  /*7590*/  ISETP.GE.AND P1, PT, R7, RZ, PT ;  /* 0x000000ff0700720c */ /* 0x000fe20003f26270 */
[--C-:B------:R-:W-:Y:S01]  /*75a0*/  @!P4 IMAD.IADD R148, R148, 0x1, -R9.reuse ;  /* 0x000000019494c824 */ /* 0x100fe200078e0a09 */
[----:B------:R-:W-:Y:S01]  /*75b0*/  IADD3 R7, R195, 0x98, RZ ;  /* 0x00000098c3077810 */ /* 0x000fe20007ffe0ff */
[----:B------:R-:W-:Y:S01]  /*75c0*/  @!P5 IMAD.IADD R147, R147, 0x1, -R9 ;  /* 0x000000019393d824 */ /* 0x000fe200078e0a09 */
[----:B------:R-:W-:Y:S01]  /*75d0*/  ISETP.GE.AND P5, PT, R3, RZ, PT ;  /* 0x000000ff0300720c */ /* 0x000fe20003fa6270 */
[C---:B------:R-:W-:Y:S01]  /*75e0*/  IMAD R150, R9.reuse, R5, R150 ;  /* 0x0000000509967224 */ /* 0x040fe200078e0296 */
[C---:B------:R-:W-:Y:S01]  /*75f0*/  ISETP.GT.U32.AND P4, PT, R9.reuse, R148, PT ;  /* 0x000000940900720c */ /* 0x040fe20003f84070 */
[----:B------:R-:W-:Y:S01]  /*7600*/  @!P6 IMAD.MOV R147, RZ, RZ, -R147 ;  /* 0x000000ffff93e224 */ /* 0x000fe200078e0a93 */
[----:B------:R-:W-:Y:S01]  /*7610*/  ISETP.GT.U32.AND P6, PT, R9, R149, PT ;  /* 0x000000950900720c */ /* 0x000fe20003fc4070 */
[----:B------:R-:W-:Y:S01]  /*7620*/  IMAD.HI.U32 R3, R8, R151, RZ ;  /* 0x0000009708037227 */ /* 0x000fe200078e00ff */
[----:B------:R-:W-:-:S03]  /*7630*/  IABS R152, R7 ;  /* 0x0000000700987213 */ /* 0x000fc60000000000 */
[----:B------:R-:W-:Y:S02]  /*7640*/  IMAD.MOV R6, RZ, RZ, -R3 ;  /* 0x000000ffff067224 */ /* 0x000fe400078e0a03 */
[----:B------:R-:W-:-:S04]  /*7650*/  IMAD.HI.U32 R3, R8, R152, RZ ;  /* 0x0000009808037227 */ /* 0x000fc800078e00ff */
[--C-:B------:R-:W-:Y:S01]  /*7660*/  @!P4 IMAD.IADD R148, R148, 0x1, -R9.reuse ;  /* 0x000000019494c824 */ /* 0x100fe200078e0a09 */
[----:B------:R-:W-:Y:S01]  /*7670*/  ISETP.GT.U32.AND P4, PT, R9, R150, PT ;  /* 0x000000960900720c */ /* 0x000fe20003f84070 */
[----:B------:R-:W-:Y:S02]  /*7680*/  @!P6 IMAD.IADD R149, R149, 0x1, -R9 ;  /* 0x000000019595e824 */ /* 0x000fe400078e0a09 */
[C---:B------:R-:W-:Y:S02]  /*7690*/  IMAD R151, R9.reuse, R6, R151 ;  /* 0x0000000609977224 */ /* 0x040fe400078e0297 */
[----:B------:R-:W-:Y:S01]  /*76a0*/  IMAD.HI.U32 R5, R8, R154, RZ ;  /* 0x0000009a08057227 */ /* 0x000fe200078e00ff */
[----:B------:R-:W-:-:S03]  /*76b0*/  ISETP.GT.U32.AND P6, PT, R9, R149, PT ;  /* 0x000000950900720c */ /* 0x000fc60003fc4070 */
[----:B------:R-:W-:-:S04]  /*76c0*/  IMAD.HI.U32 R6, R8, R155, RZ ;  /* 0x0000009b08067227 */ /* 0x000fc800078e00ff */
[----:B------:R-:W-:Y:S02]  /*76d0*/  @!P4 IMAD.IADD R150, R150, 0x1, -R9 ;  /* 0x000000019696c824 */ /* 0x000fe400078e0a09 */
[----:B------:R-:W-:Y:S02]  /*76e0*/  IMAD.MOV R3, RZ, RZ, -R3 ;  /* 0x000000ffff037224 */ /* 0x000fe400078e0a03 */
[----:B------:R-:W-:Y:S01]  /*76f0*/  IMAD.MOV R5, RZ, RZ, -R5 ;  /* 0x000000ffff057224 */ /* 0x000fe200078e0a05 */
[----:B------:R-:W-:Y:S01]  /*7700*/  ISETP.GT.U32.AND P4, PT, R9, R150, PT ;  /* 0x000000960900720c */ /* 0x000fe20003f84070 */
[----:B------:R-:W-:Y:S01]  /*7710*/  @!P6 IMAD.IADD R149, R149, 0x1, -R9 ;  /* 0x000000019595e824 */ /* 0x000fe200078e0a09 */
[C---:B------:R-:W-:Y:S01]  /*7720*/  ISETP.GT.U32.AND P6, PT, R9.reuse, R151, PT ;  /* 0x000000970900720c */ /* 0x040fe20003fc4070 */
[----:B------:R-:W-:Y:S02]  /*7730*/  IMAD R152, R9, R3, R152 ;  /* 0x0000000309987224 */ /* 0x000fe400078e0298 */
[----:B------:R-:W-:-:S02]  /*7740*/  IMAD.MOV R6, RZ, RZ, -R6 ;  /* 0x000000ffff067224 */ /* 0x000fc400078e0a06 */
[----:B------:R-:W-:Y:S02]  /*7750*/  IMAD R154, R9, R5, R154 ;  /* 0x00000005099a7224 */ /* 0x000fe400078e029a */
[----:B------:R-:W-:-:S04]  /*7760*/  IMAD.HI.U32 R4, R8, R153, RZ ;  /* 0x0000009908047227 */ /* 0x000fc800078e00ff */
[----:B------:R-:W-:Y:S01]  /*7770*/  IMAD R155, R9, R6, R155 ;  /* 0x00000006099b7224 */ /* 0x000fe200078e029b */
[----:B------:R-:W-:Y:S01]  /*7780*/  IADD3 R6, R195, 0x9e, RZ ;  /* 0x0000009ec3067810 */ /* 0x000fe20007ffe0ff */
[----:B------:R-:W-:Y:S01]  /*7790*/  @!P3 IMAD.MOV R148, RZ, RZ, -R148 ;  /* 0x000000ffff94b224 */ /* 0x000fe200078e0a94 */
[C---:B------:R-:W-:Y:S01]  /*77a0*/  ISETP.GT.U32.AND P3, PT, R9.reuse, R152, PT ;  /* 0x000000980900720c */ /* 0x040fe20003f64070 */
[--C-:B------:R-:W-:Y:S01]  /*77b0*/  @!P4 IMAD.IADD R150, R150, 0x1, -R9.reuse ;  /* 0x000000019696c824 */ /* 0x100fe200078e0a09 */
[----:B------:R-:W-:Y:S01]  /*77c0*/  ISETP.GT.U32.AND P4, PT, R9, R154, PT ;  /* 0x0000009a0900720c */ /* 0x000fe20003f84070 */
[----:B------:R-:W-:Y:S01]  /*77d0*/  IMAD.MOV R4, RZ, RZ, -R4 ;  /* 0x000000ffff047224 */ /* 0x000fe200078e0a04 */
[----:B------:R-:W-:Y:S01]  /*77e0*/  IABS R158, R6 ;  /* 0x00000006009e7213 */ /* 0x000fe20000000000 */
[----:B------:R-:W-:Y:S01]  /*77f0*/  @!P6 IMAD.IADD R151, R151, 0x1, -R9 ;  /* 0x000000019797e824 */ /* 0x000fe200078e0a09 */
[C---:B------:R-:W-:Y:S01]  /*7800*/  ISETP.GT.U32.AND P6, PT, R9.reuse, R155, PT ;  /* 0x0000009b0900720c */ /* 0x040fe20003fc4070 */
[----:B------:R-:W-:-:S02]  /*7810*/  IMAD R153, R9, R4, R153 ;  /* 0x0000000409997224 */ /* 0x000fc400078e0299 */
[----:B------:R-:W-:Y:S02]  /*7820*/  @!P1 IMAD.MOV R149, RZ, RZ, -R149 ;  /* 0x000000ffff959224 */ /* 0x000fe400078e0a95 */
[----:B------:R-:W-:Y:S01]  /*7830*/  IMAD.HI.U32 R3, R8, R156, RZ ;  /* 0x0000009c08037227 */ /* 0x000fe200078e00ff */
[----:B------:R-:W-:-:S03]  /*7840*/  ISETP.GT.U32.AND P1, PT, R9, R153, PT ;  /* 0x000000990900720c */ /* 0x000fc60003f24070 */
[--C-:B------:R-:W-:Y:S01]  /*7850*/  @!P3 IMAD.IADD R152, R152, 0x1, -R9.reuse ;  /* 0x000000019898b824 */ /* 0x100fe200078e0a09 */
[----:B------:R-:W-:Y:S01]  /*7860*/  ISETP.GT.U32.AND P3, PT, R9, R151, PT ;  /* 0x000000970900720c */ /* 0x000fe20003f64070 */
[--C-:B------:R-:W-:Y:S02]  /*7870*/  @!P4 IMAD.IADD R154, R154, 0x1, -R9.reuse ;  /* 0x000000019a9ac824 */ /* 0x100fe400078e0a09 */
[----:B------:R-:W-:Y:S02]  /*7880*/  @!P6 IMAD.IADD R155, R155, 0x1, -R9 ;  /* 0x000000019b9be824 */ /* 0x000fe400078e0a09 */
[----:B------:R-:W-:Y:S01]  /*7890*/  IMAD.MOV R5, RZ, RZ, -R3 ;  /* 0x000000ffff057224 */ /* 0x000fe200078e0a03 */
[----:B------:R-:W-:Y:S01]  /*78a0*/  ISETP.GT.U32.AND P6, PT, R9, R154, PT ;  /* 0x0000009a0900720c */ /* 0x000fe20003fc4070 */
[----:B------:R-:W-:-:S04]  /*78b0*/  IMAD.HI.U32 R3, R8, R158, RZ ;  /* 0x0000009e08037227 */ /* 0x000fc800078e00ff */
[----:B------:R-:W-:Y:S01]  /*78c0*/  IMAD R156, R9, R5, R156 ;  /* 0x00000005099c7224 */ /* 0x000fe200078e029c */
[----:B------:R-:W-:Y:S01]  /*78d0*/  IADD3 R5, R195, 0x9f, RZ ;  /* 0x0000009fc3057810 */ /* 0x000fe20007ffe0ff */
[----:B------:R-:W-:Y:S02]  /*78e0*/  IMAD.MOV R3, RZ, RZ, -R3 ;  /* 0x000000ffff037224 */ /* 0x000fe400078e0a03 */
[----:B------:R-:W-:Y:S01]  /*78f0*/  @!P1 IMAD.IADD R153, R153, 0x1, -R9 ;  /* 0x0000000199999824 */ /* 0x000fe200078e0a09 */
[C---:B------:R-:W-:Y:S01]  /*7900*/  ISETP.GT.U32.AND P1, PT, R9.reuse, R152, PT ;  /* 0x000000980900720c */ /* 0x040fe20003f24070 */
[----:B------:R-:W-:Y:S01]  /*7910*/  IMAD.HI.U32 R4, R8, R157, RZ ;  /* 0x0000009d08047227 */ /* 0x000fe200078e00ff */
[----:B------:R-:W-:Y:S02]  /*7920*/  IABS R159, R5 ;  /* 0x00000005009f7213 */ /* 0x000fe40000000000 */
[C---:B------:R-:W-:Y:S01]  /*7930*/  ISETP.GT.U32.AND P4, PT, R9.reuse, R153, PT ;  /* 0x000000990900720c */ /* 0x040fe20003f84070 */
[----:B------:R-:W-:-:S02]  /*7940*/  IMAD R158, R9, R3, R158 ;  /* 0x00000003099e7224 */ /* 0x000fc400078e029e */
[--C-:B------:R-:W-:Y:S01]  /*7950*/  @!P3 IMAD.IADD R151, R151, 0x1, -R9.reuse ;  /* 0x000000019797b824 */ /* 0x100fe200078e0a09 */
[C---:B------:R-:W-:Y:S01]  /*7960*/  ISETP.GT.U32.AND P3, PT, R9.reuse, R156, PT ;  /* 0x0000009c0900720c */ /* 0x040fe20003f64070 */
[----:B------:R-:W-:Y:S02]  /*7970*/  IMAD.MOV R4, RZ, RZ, -R4 ;  /* 0x000000ffff047224 */ /* 0x000fe400078e0a04 */
[----:B------:R-:W-:Y:S01]  /*7980*/  @!P6 IMAD.IADD R154, R154, 0x1, -R9 ;  /* 0x000000019a9ae824 */ /* 0x000fe200078e0a09 */
[C---:B------:R-:W-:Y:S01]  /*7990*/  ISETP.GT.U32.AND P6, PT, R9.reuse, R158, PT ;  /* 0x0000009e0900720c */ /* 0x040fe20003fc4070 */
[----:B------:R-:W-:Y:S01]  /*79a0*/  @!P0 IMAD.MOV R150, RZ, RZ, -R150 ;  /* 0x000000ffff968224 */ /* 0x000fe200078e0a96 */
[C---:B------:R-:W-:Y:S01]  /*79b0*/  ISETP.GT.U32.AND P0, PT, R9.reuse, R155, PT ;  /* 0x0000009b0900720c */ /* 0x040fe20003f04070 */
[----:B------:R-:W-:Y:S02]  /*79c0*/  IMAD R157, R9, R4, R157 ;  /* 0x00000004099d7224 */ /* 0x000fe400078e029d */
[----:B------:R-:W-:-:S02]  /*79d0*/  @!P1 IMAD.IADD R152, R152, 0x1, -R9 ;  /* 0x0000000198989824 */ /* 0x000fc400078e0a09 */
[--C-:B------:R-:W-:Y:S01]  /*79e0*/  @!P4 IMAD.IADD R153, R153, 0x1, -R9.reuse ;  /* 0x000000019999c824 */ /* 0x100fe200078e0a09 */
[----:B------:R-:W-:Y:S01]  /*79f0*/  ISETP.GT.U32.AND P1, PT, R9, R157, PT ;  /* 0x0000009d0900720c */ /* 0x000fe20003f24070 */
[--C-:B------:R-:W-:Y:S01]  /*7a00*/  @!P3 IMAD.IADD R156, R156, 0x1, -R9.reuse ;  /* 0x000000019c9cb824 */ /* 0x100fe200078e0a09 */
[----:B------:R-:W-:Y:S01]  /*7a10*/  ISETP.GE.AND P4, PT, R7, RZ, PT ;  /* 0x000000ff0700720c */ /* 0x000fe20003f86270 */
[----:B------:R-:W-:Y:S01]  /*7a20*/  IMAD.HI.U32 R3, R8, R159, RZ ;  /* 0x0000009f08037227 */ /* 0x000fe200078e00ff */
[----:B------:R-:W-:Y:S02]  /*7a30*/  ISETP.GE.AND P3, PT, R161, RZ, PT ;  /* 0x000000ffa100720c */ /* 0x000fe40003f66270 */
[----:B------:R-:W-:Y:S01]  /*7a40*/  IADD3 R7, R195, 0xa0, RZ ;  /* 0x000000a0c3077810 */ /* 0x000fe20007ffe0ff */
[----:B------:R-:W-:Y:S01]  /*7a50*/  @!P6 IMAD.IADD R158, R158, 0x1, -R9 ;  /* 0x000000019e9ee824 */ /* 0x000fe200078e0a09 */
[----:B------:R-:W-:Y:S01]  /*7a60*/  ISETP.GT.U32.AND P6, PT, R9, R156, PT ;  /* 0x0000009c0900720c */ /* 0x000fe20003fc4070 */
[----:B------:R-:W-:-:S02]  /*7a70*/  IMAD.MOV R4, RZ, RZ, -R3 ;  /* 0x000000ffff047224 */ /* 0x000fc400078e0a03 */
[----:B------:R-:W-:Y:S01]  /*7a80*/  @!P0 IMAD.IADD R155, R155, 0x1, -R9 ;  /* 0x000000019b9b8824 */ /* 0x000fe200078e0a09 */
[----:B------:R-:W-:Y:S01]  /*7a90*/  ISETP.GE.AND P0, PT, R160, RZ, PT ;  /* 0x000000ffa000720c */ /* 0x000fe20003f06270 */
[----:B------:R-:W-:Y:S01]  /*7aa0*/  IMAD R159, R9, R4, R159 ;  /* 0x00000004099f7224 */ /* 0x000fe200078e029f */
[----:B------:R-:W-:Y:S01]  /*7ab0*/  IABS R160, R7 ;  /* 0x0000000700a07213 */ /* 0x000fe20000000000 */
[--C-:B------:R-:W-:Y:S01]  /*7ac0*/  @!P1 IMAD.IADD R157, R157, 0x1, -R9.reuse ;  /* 0x000000019d9d9824 */ /* 0x100fe200078e0a09 */
[----:B------:R-:W-:Y:S01]  /*7ad0*/  ISETP.GE.AND P1, PT, R162, RZ, PT ;  /* 0x000000ffa200720c */ /* 0x000fe20003f26270 */
[----:B------:R-:W-:Y:S01]  /*7ae0*/  @!P4 IMAD.MOV R152, RZ, RZ, -R152 ;  /* 0x000000ffff98c224 */ /* 0x000fe200078e0a98 */
[C---:B------:R-:W-:Y:S01]  /*7af0*/  ISETP.GT.U32.AND P4, PT, R9.reuse, R158, PT ;  /* 0x0000009e0900720c */ /* 0x040fe20003f84070 */
[----:B------:R-:W-:Y:S01]  /*7b00*/  @!P3 IMAD.MOV R154, RZ, RZ, -R154 ;  /* 0x000000ffff9ab224 */ /* 0x000fe200078e0a9a */
[----:B------:R-:W-:Y:S01]  /*7b10*/  ISETP.GT.U32.AND P3, PT, R9, R159, PT ;  /* 0x0000009f0900720c */ /* 0x000fe20003f64070 */
[----:B------:R-:W-:Y:S01]  /*7b20*/  @!P6 IMAD.IADD R156, R156, 0x1, -R9 ;  /* 0x000000019c9ce824 */ /* 0x000fe200078e0a09 */
[----:B------:R-:W-:Y:S01]  /*7b30*/  ISETP.GE.AND P6, PT, R6, RZ, PT ;  /* 0x000000ff0600720c */ /* 0x000fe20003fc6270 */
[----:B------:R-:W-:Y:S01]  /*7b40*/  IMAD.HI.U32 R3, R8, R160, RZ ;  /* 0x000000a008037227 */ /* 0x000fe200078e00ff */
[----:B------:R-:W-:-:S03]  /*7b50*/  IADD3 R4, R195, 0xa2, RZ ;  /* 0x000000a2c3047810 */ /* 0x000fc60007ffe0ff */
[----:B------:R-:W-:Y:S01]  /*7b60*/  @!P5 IMAD.MOV R151, RZ, RZ, -R151 ;  /* 0x000000ffff97d224 */ /* 0x000fe200078e0a97 */
[----:B------:R-:W-:Y:S01]  /*7b70*/  ISETP.GT.U32.AND P5, PT, R9, R157, PT ;  /* 0x0000009d0900720c */ /* 0x000fe20003fa4070 */
[----:B------:R-:W-:Y:S01]  /*7b80*/  @!P0 IMAD.MOV R153, RZ, RZ, -R153 ;  /* 0x000000ffff998224 */ /* 0x000fe200078e0a99 */
[----:B------:R-:W-:Y:S01]  /*7b90*/  ISETP.GE.AND P0, PT, R163, RZ, PT ;  /* 0x000000ffa300720c */ /* 0x000fe20003f06270 */
[----:B------:R-:W-:Y:S01]  /*7ba0*/  IMAD.MOV R3, RZ, RZ, -R3 ;  /* 0x000000ffff037224 */ /* 0x000fe200078e0a03 */
[----:B------:R-:W-:Y:S01]  /*7bb0*/  IABS R162, R4 ;  /* 0x0000000400a27213 */ /* 0x000fe20000000000 */
[----:B------:R-:W-:Y:S01]  /*7bc0*/  @!P1 IMAD.MOV R155, RZ, RZ, -R155 ;  /* 0x000000ffff9b9224 */ /* 0x000fe200078e0a9b */
[----:B------:R-:W-:Y:S01]  /*7bd0*/  ISETP.GE.AND P1, PT, R164, RZ, PT ;  /* 0x000000ffa400720c */ /* 0x000fe20003f26270 */
[--C-:B------:R-:W-:Y:S01]  /*7be0*/  @!P4 IMAD.IADD R158, R158, 0x1, -R9.reuse ;  /* 0x000000019e9ec824 */ /* 0x100fe200078e0a09 */
[----:B------:R-:W-:Y:S01]  /*7bf0*/  ISETP.GE.AND P4, PT, R7, RZ, PT ;  /* 0x000000ff0700720c */ /* 0x000fe20003f86270 */
[----:B------:R-:W-:Y:S01]  /*7c00*/  IMAD R160, R9, R3, R160 ;  /* 0x0000000309a07224 */ /* 0x000fe200078e02a0 */
[----:B------:R-:W-:Y:S01]  /*7c10*/  IADD3 R3, R195, 0xa1, RZ ;  /* 0x000000a1c3037810 */ /* 0x000fe20007ffe0ff */
[--C-:B------:R-:W-:Y:S01]  /*7c20*/  @!P3 IMAD.IADD R159, R159, 0x1, -R9.reuse ;  /* 0x000000019f9fb824 */ /* 0x100fe200078e0a09 */
[----:B------:R-:W-:Y:S01]  /*7c30*/  IADD3 R7, R195, 0xa4, RZ ;  /* 0x000000a4c3077810 */ /* 0x000fe20007ffe0ff */
[----:B------:R-:W-:Y:S01]  /*7c40*/  @!P6 IMAD.MOV R158, RZ, RZ, -R158 ;  /* 0x000000ffff9ee224 */ /* 0x000fe200078e0a9e */
[----:B------:R-:W-:Y:S01]  /*7c50*/  IABS R161, R3 ;  /* 0x0000000300a17213 */ /* 0x000fe20000000000 */
[----:B------:R-:W-:Y:S01]  /*7c60*/  @!P5 IMAD.IADD R157, R157, 0x1, -R9 ;  /* 0x000000019d9dd824 */ /* 0x000fe200078e0a09 */
[C---:B------:R-:W-:Y:S01]  /*7c70*/  ISETP.GT.U32.AND P3, PT, R9.reuse, R159, PT ;  /* 0x0000009f0900720c */ /* 0x040fe20003f64070 */
[----:B------:R-:W-:Y:S01]  /*7c80*/  @!P0 IMAD.MOV R156, RZ, RZ, -R156 ;  /* 0x000000ffff9c8224 */ /* 0x000fe200078e0a9c */
[----:B------:R-:W-:Y:S01]  /*7c90*/  ISETP.GT.U32.AND P6, PT, R9, R160, PT ;  /* 0x000000a00900720c */ /* 0x000fe20003fc4070 */
[----:B------:R-:W-:Y:S01]  /*7ca0*/  @!P1 IMAD.MOV R157, RZ, RZ, -R157 ;  /* 0x000000ffff9d9224 */ /* 0x000fe200078e0a9d */
[----:B------:R-:W-:Y:S01]  /*7cb0*/  ISETP.GE.AND P5, PT, R5, RZ, PT ;  /* 0x000000ff0500720c */ /* 0x000fe20003fa6270 */
[----:B------:R-:W-:Y:S01]  /*7cc0*/  IMAD.HI.U32 R6, R8, R165, RZ ;  /* 0x000000a508067227 */ /* 0x000fe200078e00ff */
[----:B------:R-:W-:-:S02]  /*7cd0*/  ISETP.GE.AND P0, PT, R3, RZ, PT ;  /* 0x000000ff0300720c */ /* 0x000fc40003f06270 */
[----:B------:R-:W-:Y:S01]  /*7ce0*/  ISETP.GE.AND P1, PT, R4, RZ, PT ;  /* 0x000000ff0400720c */ /* 0x000fe20003f26270 */
[----:B------:R-:W-:Y:S01]  /*7cf0*/  IMAD.HI.U32 R3, R8, R161, RZ ;  /* 0x000000a108037227 */ /* 0x000fe200078e00ff */
[----:B------:R-:W-:Y:S02]  /*7d00*/  IADD3 R5, R195, 0xa3, RZ ;  /* 0x000000a3c3057810 */ /* 0x000fe40007ffe0ff */
[----:B------:R-:W-:Y:S01]  /*7d10*/  IABS R164, R7 ;  /* 0x0000000700a47213 */ /* 0x000fe20000000000 */
[----:B------:R-:W-:Y:S01]  /*7d20*/  IMAD.MOV R4, RZ, RZ, -R3 ;  /* 0x000000ffff047224 */ /* 0x000fe200078e0a03 */
[----:B------:R-:W-:Y:S01]  /*7d30*/  IABS R163, R5 ;  /* 0x0000000500a37213 */ /* 0x000fe20000000000 */
[----:B------:R-:W-:Y:S01]  /*7d40*/  @!P3 IMAD.IADD R159, R159, 0x1, -R9 ;  /* 0x000000019f9fb824 */ /* 0x000fe200078e0a09 */
[----:B------:R-:W-:Y:S01]  /*7d50*/  ISETP.GE.AND P3, PT, R5, RZ, PT ;  /* 0x000000ff0500720c */ /* 0x000fe20003f66270 */
[----:B------:R-:W-:Y:S02]  /*7d60*/  IMAD R161, R9, R4, R161 ;  /* 0x0000000409a17224 */ /* 0x000fe400078e02a1 */
[----:B------:R-:W-:-:S02]  /*7d70*/  @!P6 IMAD.IADD R160, R160, 0x1, -R9 ;  /* 0x00000001a0a0e824 */ /* 0x000fc400078e0a09 */
[----:B------:R-:W-:Y:S01]  /*7d80*/  @!P5 IMAD.MOV R159, RZ, RZ, -R159 ;  /* 0x000000ffff9fd224 */ /* 0x000fe200078e0a9f */
[C---:B------:R-:W-:Y:S01]  /*7d90*/  ISETP.GT.U32.AND P5, PT, R9.reuse, R161, PT ;  /* 0x000000a10900720c */ /* 0x040fe20003fa4070 */
[----:B------:R-:W-:Y:S01]  /*7da0*/  IMAD.HI.U32 R3, R8, R162, RZ ;  /* 0x000000a208037227 */ /* 0x000fe200078e00ff */
[----:B------:R-:W-:-:S03]  /*7db0*/  ISETP.GT.U32.AND P6, PT, R9, R160, PT ;  /* 0x000000a00900720c */ /* 0x000fc60003fc4070 */
[----:B------:R-:W-:-:S04]  /*7dc0*/  IMAD.HI.U32 R4, R8, R163, RZ ;  /* 0x000000a308047227 */ /* 0x000fc800078e00ff */
[----:B------:R-:W-:Y:S02]  /*7dd0*/  IMAD.MOV R3, RZ, RZ, -R3 ;  /* 0x000000ffff037224 */ /* 0x000fe400078e0a03 */
[----:B------:R-:W-:Y:S02]  /*7de0*/  IMAD.MOV R4, RZ, RZ, -R4 ;  /* 0x000000ffff047224 */ /* 0x000fe400078e0a04 */
[C---:B------:R-:W-:Y:S02]  /*7df0*/  IMAD R162, R9.reuse, R3, R162 ;  /* 0x0000000309a27224 */ /* 0x040fe400078e02a2 */
[C---:B------:R-:W-:Y:S02]  /*7e00*/  IMAD R163, R9.reuse, R4, R163 ;  /* 0x0000000409a37224 */ /* 0x040fe400078e02a3 */
[--C-:B------:R-:W-:Y:S01]  /*7e10*/  @!P6 IMAD.IADD R160, R160, 0x1, -R9.reuse ;  /* 0x00000001a0a0e824 */ /* 0x100fe200078e0a09 */
[----:B------:R-:W-:Y:S01]  /*7e20*/  ISETP.GT.U32.AND P6, PT, R9, R162, PT ;  /* 0x000000a20900720c */ /* 0x000fe20003fc4070 */
[----:B------:R-:W-:Y:S01]  /*7e30*/  @!P5 IMAD.IADD R161, R161, 0x1, -R9 ;  /* 0x00000001a1a1d824 */ /* 0x000fe200078e0a09 */
[----:B------:R-:W-:Y:S01]  /*7e40*/  ISETP.GT.U32.AND P5, PT, R9, R163, PT ;  /* 0x000000a30900720c */ /* 0x000fe20003fa4070 */
[----:B------:R-:W-:-:S02]  /*7e50*/  IMAD.MOV R6, RZ, RZ, -R6 ;  /* 0x000000ffff067224 */ /* 0x000fc400078e0a06 */
[----:B------:R-:W-:-:S04]  /*7e60*/  IMAD.HI.U32 R5, R8, R164, RZ ;  /* 0x000000a408057227 */ /* 0x000fc800078e00ff */
[----:B------:R-:W-:Y:S01]  /*7e70*/  IMAD R165, R9, R6, R165 ;  /* 0x0000000609a57224 */ /* 0x000fe200078e02a5 */
[----:B------:R-:W-:Y:S01]  /*7e80*/  IADD3 R6, R195, 0xa6, RZ ;  /* 0x000000a6c3067810 */ /* 0x000fe20007ffe0ff */
[----:B------:R-:W-:Y:S02]  /*7e90*/  IMAD.MOV R5, RZ, RZ, -R5 ;  /* 0x000000ffff057224 */ /* 0x000fe400078e0a05 */
[--C-:B------:R-:W-:Y:S01]  /*7ea0*/  @!P6 IMAD.IADD R162, R162, 0x1, -R9.reuse ;  /* 0x00000001a2a2e824 */ /* 0x100fe200078e0a09 */
[----:B------:R-:W-:Y:S01]  /*7eb0*/  IABS R166, R6 ;  /* 0x0000000600a67213 */ /* 0x000fe20000000000 */
[----:B------:R-:W-:Y:S01]  /*7ec0*/  @!P5 IMAD.IADD R163, R163, 0x1, -R9 ;  /* 0x00000001a3a3d824 */ /* 0x000fe200078e0a09 */
[C---:B------:R-:W-:Y:S01]  /*7ed0*/  ISETP.GT.U32.AND P6, PT, R9.reuse, R161, PT ;  /* 0x000000a10900720c */ /* 0x040fe20003fc4070 */
[C---:B------:R-:W-:Y:S02]  /*7ee0*/  IMAD R164, R9.reuse, R5, R164 ;  /* 0x0000000509a47224 */ /* 0x040fe400078e02a4 */
[----:B------:R-:W-:Y:S01]  /*7ef0*/  IMAD.HI.U32 R3, R8, R166, RZ ;  /* 0x000000a608037227 */ /* 0x000fe200078e00ff */
[----:B------:R-:W-:-:S03]  /*7f00*/  ISETP.GT.U32.AND P5, PT, R9, R163, PT ;  /* 0x000000a30900720c */ /* 0x000fc60003fa4070 */
[----:B------:R-:W-:Y:S02]  /*7f10*/  IMAD.MOV R3, RZ, RZ, -R3 ;  /* 0x000000ffff037224 */ /* 0x000fe400078e0a03 */
[----:B------:R-:W-:-:S04]  /*7f20*/  IMAD.HI.U32 R4, R8, R167, RZ ;  /* 0x000000a708047227 */ /* 0x000fc800078e00ff */
[--C-:B------:R-:W-:Y:S01]  /*7f30*/  @!P6 IMAD.IADD R161, R161, 0x1, -R9.reuse ;  /* 0x00000001a1a1e824 */ /* 0x100fe200078e0a09 */
[C---:B------:R-:W-:Y:S01]  /*7f40*/  ISETP.GT.U32.AND P6, PT, R9.reuse, R164, PT ;  /* 0x000000a40900720c */ /* 0x040fe20003fc4070 */
[C---:B------:R-:W-:Y:S02]  /*7f50*/  IMAD R166, R9.reuse, R3, R166 ;  /* 0x0000000309a67224 */ /* 0x040fe400078e02a6 */
[----:B------:R-:W-:Y:S01]  /*7f60*/  @!P4 IMAD.MOV R160, RZ, RZ, -R160 ;  /* 0x000000ffffa0c224 */ /* 0x000fe200078e0aa0 */
[----:B------:R-:W-:Y:S01]  /*7f70*/  ISETP.GT.U32.AND P4, PT, R9, R162, PT ;  /* 0x000000a20900720c */ /* 0x000fe20003f84070 */
[----:B------:R-:W-:Y:S01]  /*7f80*/  @!P5 IMAD.IADD R163, R163, 0x1, -R9 ;  /* 0x00000001a3a3d824 */ /* 0x000fe200078e0a09 */
[----:B------:R-:W-:Y:S01]  /*7f90*/  ISETP.GT.U32.AND P5, PT, R9, R166, PT ;  /* 0x000000a60900720c */ /* 0x000fe20003fa4070 */
[----:B------:R-:W-:Y:S02]  /*7fa0*/  IMAD.MOV R4, RZ, RZ, -R4 ;  /* 0x000000ffff047224 */ /* 0x000fe400078e0a04 */
[----:B------:R-:W-:-:S04]  /*7fb0*/  IMAD.HI.U32 R3, R8, R168, RZ ;  /* 0x000000a808037227 */ /* 0x000fc800078e00ff */
[C---:B------:R-:W-:Y:S02]  /*7fc0*/  IMAD R167, R9.reuse, R4, R167 ;  /* 0x0000000409a77224 */ /* 0x040fe400078e02a7 */
[----:B------:R-:W-:Y:S02]  /*7fd0*/  IMAD.MOV R3, RZ, RZ, -R3 ;  /* 0x000000ffff037224 */ /* 0x000fe400078e0a03 */
[--C-:B------:R-:W-:Y:S01]  /*7fe0*/  @!P6 IMAD.IADD R164, R164, 0x1, -R9.reuse ;  /* 0x00000001a4a4e824 */ /* 0x100fe200078e0a09 */
[C---:B------:R-:W-:Y:S01]  /*7ff0*/  ISETP.GT.U32.AND P6, PT, R9.reuse, R167, PT ;  /* 0x000000a70900720c */ /* 0x040fe20003fc4070 */
[--C-:B------:R-:W-:Y:S01]  /*8000*/  @!P4 IMAD.IADD R162, R162, 0x1, -R9.reuse ;  /* 0x00000001a2a2c824 */ /* 0x100fe200078e0a09 */
[C---:B------:R-:W-:Y:S01]  /*8010*/  ISETP.GT.U32.AND P4, PT, R9.reuse, R165, PT ;  /* 0x000000a50900720c */ /* 0x040fe20003f84070 */
[C---:B------:R-:W-:Y:S02]  /*8020*/  IMAD R168, R9.reuse, R3, R168 ;  /* 0x0000000309a87224 */ /* 0x040fe400078e02a8 */
[----:B------:R-:W-:Y:S01]  /*8030*/  @!P5 IMAD.IADD R166, R166, 0x1, -R9 ;  /* 0x00000001a6a6d824 */ /* 0x000fe200078e0a09 */
[----:B------:R-:W-:Y:S01]  /*8040*/  ISETP.GT.U32.AND P5, PT, R9, R164, PT ;  /* 0x000000a40900720c */ /* 0x000fe20003fa4070 */
[----:B------:R-:W-:-:S04]  /*8050*/  IMAD.HI.U32 R5, R8, R170, RZ ;  /* 0x000000aa08057227 */ /* 0x000fc800078e00ff */
[----:B------:R-:W-:Y:S01]  /*8060*/  @!P1 IMAD.MOV R162, RZ, RZ, -R162 ;  /* 0x000000ffffa29224 */ /* 0x000fe200078e0aa2 */
[C---:B------:R-:W-:Y:S01]  /*8070*/  ISETP.GT.U32.AND P1, PT, R9.reuse, R166, PT ;  /* 0x000000a60900720c */ /* 0x040fe20003f24070 */
[----:B------:R-:W-:Y:S01]  /*8080*/  @!P3 IMAD.MOV R163, RZ, RZ, -R163 ;  /* 0x000000ffffa3b224 */ /* 0x000fe200078e0aa3 */
[----:B------:R-:W-:Y:S01]  /*8090*/  ISETP.GT.U32.AND P3, PT, R9, R168, PT ;  /* 0x000000a80900720c */ /* 0x000fe20003f64070 */
[----:B------:R-:W-:Y:S02]  /*80a0*/  IMAD.MOV R5, RZ, RZ, -R5 ;  /* 0x000000ffff057224 */ /* 0x000fe400078e0a05 */
[----:B------:R-:W-:-:S04]  /*80b0*/  IMAD.HI.U32 R4, R8, R169, RZ ;  /* 0x000000a908047227 */ /* 0x000fc800078e00ff */
[----:B------:R-:W-:Y:S01]  /*80c0*/  IMAD R170, R9, R5, R170 ;  /* 0x0000000509aa7224 */ /* 0x000fe200078e02aa */
[----:B------:R-:W-:Y:S01]  /*80d0*/  IADD3 R5, R195, 0xab, RZ ;  /* 0x000000abc3057810 */ /* 0x000fe20007ffe0ff */
[--C-:B------:R-:W-:Y:S02]  /*80e0*/  @!P6 IMAD.IADD R167, R167, 0x1, -R9.reuse ;  /* 0x00000001a7a7e824 */ /* 0x100fe400078e0a09 */
[----:B------:R-:W-:Y:S01]  /*80f0*/  IMAD.MOV R4, RZ, RZ, -R4 ;  /* 0x000000ffff047224 */ /* 0x000fe200078e0a04 */
[----:B------:R-:W-:Y:S01]  /*8100*/  IABS R171, R5 ;  /* 0x0000000500ab7213 */ /* 0x000fe20000000000 */
[----:B------:R-:W-:Y:S01]  /*8110*/  @!P4 IMAD.IADD R165, R165, 0x1, -R9 ;  /* 0x00000001a5a5c824 */ /* 0x000fe200078e0a09 */
[C---:B------:R-:W-:Y:S01]  /*8120*/  ISETP.GT.U32.AND P6, PT, R9.reuse, R167, PT ;  /* 0x000000a70900720c */ /* 0x040fe20003fc4070 */
[----:B------:R-:W-:Y:S01]  /*8130*/  IMAD R169, R9, R4, R169 ;  /* 0x0000000409a97224 */ /* 0x000fe200078e02a9 */
[----:B------:R-:W-:Y:S01]  /*8140*/  ISETP.GE.AND P4, PT, R7, RZ, PT ;  /* 0x000000ff0700720c */ /* 0x000fe20003f86270 */
[--C-:B------:R-:W-:Y:S01]  /*8150*/  @!P1 IMAD.IADD R166, R166, 0x1, -R9.reuse ;  /* 0x00000001a6a69824 */ /* 0x100fe200078e0a09 */
[----:B------:R-:W-:Y:S01]  /*8160*/  ISETP.GT.U32.AND P1, PT, R9, R170, PT ;  /* 0x000000aa0900720c */ /* 0x000fe20003f24070 */
[----:B------:R-:W-:Y:S01]  /*8170*/  @!P3 IMAD.IADD R168, R168, 0x1, -R9 ;  /* 0x00000001a8a8b824 */ /* 0x000fe200078e0a09 */
[----:B------:R-:W-:Y:S01]  /*8180*/  ISETP.GE.AND P3, PT, R173, RZ, PT ;  /* 0x000000ffad00720c */ /* 0x000fe20003f66270 */
[----:B------:R-:W-:Y:S01]  /*8190*/  IMAD.HI.U32 R3, R8, R171, RZ ;  /* 0x000000ab08037227 */ /* 0x000fe200078e00ff */
[----:B------:R-:W-:-:S03]  /*81a0*/  IADD3 R7, R195, 0xac, RZ ;  /* 0x000000acc3077810 */ /* 0x000fc60007ffe0ff */
[----:B------:R-:W-:Y:S01]  /*81b0*/  @!P0 IMAD.MOV R161, RZ, RZ, -R161 ;  /* 0x000000ffffa18224 */ /* 0x000fe200078e0aa1 */
[C---:B------:R-:W-:Y:S01]  /*81c0*/  ISETP.GT.U32.AND P0, PT, R9.reuse, R165, PT ;  /* 0x000000a50900720c */ /* 0x040fe20003f04070 */
[----:B------:R-:W-:Y:S01]  /*81d0*/  @!P5 IMAD.IADD R164, R164, 0x1, -R9 ;  /* 0x00000001a4a4d824 */ /* 0x000fe200078e0a09 */
[----:B------:R-:W-:Y:S01]  /*81e0*/  ISETP.GT.U32.AND P5, PT, R9, R169, PT ;  /* 0x000000a90900720c */ /* 0x000fe20003fa4070 */
[----:B------:R-:W-:Y:S02]  /*81f0*/  IMAD.MOV R4, RZ, RZ, -R3 ;  /* 0x000000ffff047224 */ /* 0x000fe400078e0a03 */
[----:B------:R-:W-:Y:S01]  /*8200*/  @!P6 IMAD.IADD R167, R167, 0x1, -R9 ;  /* 0x00000001a7a7e824 */ /* 0x000fe200078e0a09 */
[----:B------:R-:W-:Y:S01]  /*8210*/  ISETP.GE.AND P6, PT, R6, RZ, PT ;  /* 0x000000ff0600720c */ /* 0x000fe20003fc6270 */
[----:B------:R-:W-:Y:S01]  /*8220*/  IMAD R171, R9, R4, R171 ;  /* 0x0000000409ab7224 */ /* 0x000fe200078e02ab */
[----:B------:R-:W-:Y:S01]  /*8230*/  IADD3 R6, R195, 0xad, RZ ;  /* 0x000000adc3067810 */ /* 0x000fe20007ffe0ff */
[----:B------:R-:W-:Y:S01]  /*8240*/  @!P1 IMAD.IADD R170, R170, 0x1, -R9 ;  /* 0x00000001aaaa9824 */ /* 0x000fe200078e0a09 */
[C---:B------:R-:W-:Y:S01]  /*8250*/  ISETP.GT.U32.AND P1, PT, R9.reuse, R168, PT ;  /* 0x000000a80900720c */ /* 0x040fe20003f24070 */
[----:B------:R-:W-:Y:S01]  /*8260*/  @!P3 IMAD.MOV R167, RZ, RZ, -R167 ;  /* 0x000000ffffa7b224 */ /* 0x000fe200078e0aa7 */
[----:B------:R-:W-:Y:S01]  /*8270*/  ISETP.GT.U32.AND P3, PT, R9, R171, PT ;  /* 0x000000ab0900720c */ /* 0x000fe20003f64070 */
[--C-:B------:R-:W-:Y:S01]  /*8280*/  @!P0 IMAD.IADD R165, R165, 0x1, -R9.reuse ;  /* 0x00000001a5a58824 */ /* 0x100fe200078e0a09 */
[----:B------:R-:W-:Y:S01]  /*8290*/  ISETP.GE.AND P0, PT, R172, RZ, PT ;  /* 0x000000ffac00720c */ /* 0x000fe20003f06270 */
[----:B------:R-:W-:Y:S01]  /*82a0*/  @!P5 IMAD.IADD R169, R169, 0x1, -R9 ;  /* 0x00000001a9a9d824 */ /* 0x000fe200078e0a09 */
[----:B------:R-:W-:Y:S01]  /*82b0*/  IABS R172, R7 ;  /* 0x0000000700ac7213 */ /* 0x000fe20000000000 */
[----:B------:R-:W-:Y:S01]  /*82c0*/  @!P4 IMAD.MOV R164, RZ, RZ, -R164 ;  /* 0x000000ffffa4c224 */ /* 0x000fe200078e0aa4 */
[----:B------:R-:W-:Y:S01]  /*82d0*/  ISETP.GE.AND P5, PT, R174, RZ, PT ;  /* 0x000000ffae00720c */ /* 0x000fe20003fa6270 */
[----:B------:R-:W-:Y:S01]  /*82e0*/  @!P6 IMAD.MOV R166, RZ, RZ, -R166 ;  /* 0x000000ffffa6e224 */ /* 0x000fe200078e0aa6 */
[----:B------:R-:W-:Y:S01]  /*82f0*/  ISETP.GT.U32.AND P4, PT, R9, R169, PT ;  /* 0x000000a90900720c */ /* 0x000fe20003f84070 */
[----:B------:R-:W-:Y:S01]  /*8300*/  IMAD.HI.U32 R3, R8, R172, RZ ;  /* 0x000000ac08037227 */ /* 0x000fe200078e00ff */
[----:B------:R-:W-:-:S02]  /*8310*/  IABS R173, R6 ;  /* 0x0000000600ad7213 */ /* 0x000fc40000000000 */
[----:B------:R-:W-:Y:S01]  /*8320*/  ISETP.GE.AND P6, PT, R175, RZ, PT ;  /* 0x000000ffaf00720c */ /* 0x000fe20003fc6270 */
[----:B------:R-:W-:Y:S01]  /*8330*/  IMAD.MOV R3, RZ, RZ, -R3 ;  /* 0x000000ffff037224 */ /* 0x000fe200078e0a03 */
[----:B------:R-:W-:Y:S01]  /*8340*/  IADD3 R175, R195, 0xae, RZ ;  /* 0x000000aec3af7810 */ /* 0x000fe20007ffe0ff */
[--C-:B------:R-:W-:Y:S01]  /*8350*/  @!P1 IMAD.IADD R168, R168, 0x1, -R9.reuse ;  /* 0x00000001a8a89824 */ /* 0x100fe200078e0a09 */
[----:B------:R-:W-:Y:S01]  /*8360*/  ISETP.GE.AND P1, PT, R176, RZ, PT ;  /* 0x000000ffb000720c */ /* 0x000fe20003f26270 */
[----:B------:R-:W-:Y:S01]  /*8370*/  @!P3 IMAD.IADD R171, R171, 0x1, -R9 ;  /* 0x00000001ababb824 */ /* 0x000fe200078e0a09 */
[----:B------:R-:W-:Y:S01]  /*8380*/  IABS R174, R175 ;  /* 0x000000af00ae7213 */ /* 0x000fe20000000000 */
[----:B------:R-:W-:Y:S01]  /*8390*/  IMAD R172, R9, R3, R172 ;  /* 0x0000000309ac7224 */ /* 0x000fe200078e02ac */
[----:B------:R-:W-:Y:S01]  /*83a0*/  ISETP.GE.AND P3, PT, R7, RZ, PT ;  /* 0x000000ff0700720c */ /* 0x000fe20003f66270 */
[----:B------:R-:W-:Y:S01]  /*83b0*/  @!P5 IMAD.MOV R168, RZ, RZ, -R168 ;  /* 0x000000ffffa8d224 */ /* 0x000fe200078e0aa8 */
[----:B------:R-:W-:Y:S01]  /*83c0*/  ISETP.GT.U32.AND P5, PT, R9, R171, PT ;  /* 0x000000ab0900720c */ /* 0x000fe20003fa4070 */
[----:B------:R-:W-:Y:S01]  /*83d0*/  IMAD.HI.U32 R3, R8, R173, RZ ;  /* 0x000000ad08037227 */ /* 0x000fe200078e00ff */
[----:B------:R-:W-:-:S03]  /*83e0*/  IADD3 R7, R195, 0xb0, RZ ;  /* 0x000000b0c3077810 */ /* 0x000fc60007ffe0ff */
[----:B------:R-:W-:Y:S01]  /*83f0*/  @!P4 IMAD.IADD R169, R169, 0x1, -R9 ;  /* 0x00000001a9a9c824 */ /* 0x000fe200078e0a09 */
[C---:B------:R-:W-:Y:S01]  /*8400*/  ISETP.GT.U32.AND P4, PT, R9.reuse, R172, PT ;  /* 0x000000ac0900720c */ /* 0x040fe20003f84070 */
[----:B------:R-:W-:Y:S01]  /*8410*/  IMAD.MOV R4, RZ, RZ, -R3 ;  /* 0x000000ffff047224 */ /* 0x000fe200078e0a03 */
[----:B------:R-:W-:Y:S01]  /*8420*/  IABS R176, R7 ;  /* 0x0000000700b07213 */ /* 0x000fe20000000000 */
[----:B------:R-:W-:Y:S01]  /*8430*/  @!P0 IMAD.MOV R165, RZ, RZ, -R165 ;  /* 0x000000ffffa58224 */ /* 0x000fe200078e0aa5 */
[C---:B------:R-:W-:Y:S01]  /*8440*/  ISETP.GT.U32.AND P0, PT, R9.reuse, R170, PT ;  /* 0x000000aa0900720c */ /* 0x040fe20003f04070 */
[----:B------:R-:W-:Y:S01]  /*8450*/  IMAD R173, R9, R4, R173 ;  /* 0x0000000409ad7224 */ /* 0x000fe200078e02ad */
[----:B------:R-:W-:Y:S01]  /*8460*/  IADD3 R4, R195, 0xaf, RZ ;  /* 0x000000afc3047810 */ /* 0x000fe20007ffe0ff */
[----:B------:R-:W-:Y:S02]  /*8470*/  @!P5 IMAD.IADD R171, R171, 0x1, -R9 ;  /* 0x00000001ababd824 */ /* 0x000fe400078e0a09 */
[----:B------:R-:W-:Y:S01]  /*8480*/  @!P6 IMAD.MOV R169, RZ, RZ, -R169 ;  /* 0x000000ffffa9e224 */ /* 0x000fe200078e0aa9 */
[----:B------:R-:W-:Y:S01]  /*8490*/  ISETP.GT.U32.AND P5, PT, R9, R173, PT ;  /* 0x000000ad0900720c */ /* 0x000fe20003fa4070 */
[----:B------:R-:W-:-:S04]  /*84a0*/  IMAD.HI.U32 R3, R8, R174, RZ ;  /* 0x000000ae08037227 */ /* 0x000fc800078e00ff */
[--C-:B------:R-:W-:Y:S01]  /*84b0*/  @!P4 IMAD.IADD R172, R172, 0x1, -R9.reuse ;  /* 0x00000001acacc824 */ /* 0x100fe200078e0a09 */
[----:B------:R-:W-:Y:S01]  /*84c0*/  ISETP.GE.AND P4, PT, R6, RZ, PT ;  /* 0x000000ff0600720c */ /* 0x000fe20003f86270 */
[----:B------:R-:W-:Y:S01]  /*84d0*/  @!P0 IMAD.IADD R170, R170, 0x1, -R9 ;  /* 0x00000001aaaa8824 */ /* 0x000fe200078e0a09 */
[----:B------:R-:W-:Y:S01]  /*84e0*/  ISETP.GE.AND P0, PT, R5, RZ, PT ;  /* 0x000000ff0500720c */ /* 0x000fe20003f06270 */
[----:B------:R-:W-:Y:S01]  /*84f0*/  IMAD.MOV R3, RZ, RZ, -R3 ;  /* 0x000000ffff037224 */ /* 0x000fe200078e0a03 */
[----:B------:R-:W-:Y:S01]  /*8500*/  ISETP.GT.U32.AND P6, PT, R9, R172, PT ;  /* 0x000000ac0900720c */ /* 0x000fe20003fc4070 */
[----:B------:R-:W-:Y:S01]  /*8510*/  @!P1 IMAD.MOV R170, RZ, RZ, -R170 ;  /* 0x000000ffffaa9224 */ /* 0x000fe200078e0aaa */
[----:B------:R-:W-:Y:S01]  /*8520*/  ISETP.GE.AND P1, PT, R175, RZ, PT ;  /* 0x000000ffaf00720c */ /* 0x000fe20003f26270 */
[----:B------:R-:W-:Y:S01]  /*8530*/  @!P5 IMAD.IADD R173, R173, 0x1, -R9 ;  /* 0x00000001adadd824 */ /* 0x000fe200078e0a09 */
[----:B------:R-:W-:Y:S01]  /*8540*/  IABS R175, R4 ;  /* 0x0000000400af7213 */ /* 0x000fe20000000000 */
[----:B------:R-:W-:-:S02]  /*8550*/  IMAD R174, R9, R3, R174 ;  /* 0x0000000309ae7224 */ /* 0x000fc400078e02ae */
[----:B------:R-:W-:Y:S01]  /*8560*/  IMAD.HI.U32 R5, R8, R177, RZ ;  /* 0x000000b108057227 */ /* 0x000fe200078e00ff */
[----:B------:R-:W-:-:S03]  /*8570*/  ISETP.GT.U32.AND P5, PT, R9, R173, PT ;  /* 0x000000ad0900720c */ /* 0x000fc60003fa4070 */
[----:B------:R-:W-:-:S04]  /*8580*/  IMAD.HI.U32 R3, R8, R175, RZ ;  /* 0x000000af08037227 */ /* 0x000fc800078e00ff */
[----:B------:R-:W-:Y:S01]  /*8590*/  @!P6 IMAD.IADD R172, R172, 0x1, -R9 ;  /* 0x00000001acace824 */ /* 0x000fe200078e0a09 */
[C---:B------:R-:W-:Y:S01]  /*85a0*/  ISETP.GT.U32.AND P6, PT, R9.reuse, R174, PT ;  /* 0x000000ae0900720c */ /* 0x040fe20003fc4070 */
[----:B------:R-:W-:Y:S02]  /*85b0*/  IMAD.MOV R6, RZ, RZ, -R3 ;  /* 0x000000ffff067224 */ /* 0x000fe400078e0a03 */
[----:B------:R-:W-:Y:S01]  /*85c0*/  @!P0 IMAD.MOV R171, RZ, RZ, -R171 ;  /* 0x000000ffffab8224 */ /* 0x000fe200078e0aab */
[----:B------:R-:W-:Y:S01]  /*85d0*/  ISETP.GE.AND P0, PT, R4, RZ, PT ;  /* 0x000000ff0400720c */ /* 0x000fe20003f06270 */
[----:B------:R-:W-:Y:S02]  /*85e0*/  IMAD R175, R9, R6, R175 ;  /* 0x0000000609af7224 */ /* 0x000fe400078e02af */
[----:B------:R-:W-:Y:S02]  /*85f0*/  @!P5 IMAD.IADD R173, R173, 0x1, -R9 ;  /* 0x00000001adadd824 */ /* 0x000fe400078e0a09 */
[----:B------:R-:W-:Y:S01]  /*8600*/  @!P3 IMAD.MOV R172, RZ, RZ, -R172 ;  /* 0x000000ffffacb224 */ /* 0x000fe200078e0aac */
[----:B------:R-:W-:Y:S01]  /*8610*/  ISETP.GT.U32.AND P5, PT, R9, R175, PT ;  /* 0x000000af0900720c */ /* 0x000fe20003fa4070 */
[----:B------:R-:W-:Y:S01]  /*8620*/  IMAD.HI.U32 R4, R8, R176, RZ ;  /* 0x000000b008047227 */ /* 0x000fe200078e00ff */
[----:B------:R-:W-:-:S02]  /*8630*/  ISETP.GE.AND P3, PT, R7, RZ, PT ;  /* 0x000000ff0700720c */ /* 0x000fc40003f66270 */
[----:B------:R-:W-:Y:S01]  /*8640*/  IADD3 R7, R195, 0xb2, RZ ;  /* 0x000000b2c3077810 */ /* 0x000fe20007ffe0ff */
[----:B------:R-:W-:Y:S02]  /*8650*/  @!P6 IMAD.IADD R174, R174, 0x1, -R9 ;  /* 0x00000001aeaee824 */ /* 0x000fe400078e0a09 */
[----:B------:R-:W-:Y:S01]  /*8660*/  IMAD.MOV R6, RZ, RZ, -R5 ;  /* 0x000000ffff067224 */ /* 0x000fe200078e0a05 */
[----:B------:R-:W-:Y:S01]  /*8670*/  IABS R178, R7 ;  /* 0x0000000700b27213 */ /* 0x000fe20000000000 */
[----:B------:R-:W-:Y:S01]  /*8680*/  IMAD.MOV R4, RZ, RZ, -R4 ;  /* 0x000000ffff047224 */ /* 0x000fe200078e0a04 */
[C---:B------:R-:W-:Y:S01]  /*8690*/  ISETP.GT.U32.AND P6, PT, R9.reuse, R174, PT ;  /* 0x000000ae0900720c */ /* 0x040fe20003fc4070 */
[----:B------:R-:W-:Y:S02]  /*86a0*/  IMAD R177, R9, R6, R177 ;  /* 0x0000000609b17224 */ /* 0x000fe400078e02b1 */
[----:B------:R-:W-:Y:S02]  /*86b0*/  @!P5 IMAD.IADD R175, R175, 0x1, -R9 ;  /* 0x00000001afafd824 */ /* 0x000fe400078e0a09 */
[C---:B------:R-:W-:Y:S01]  /*86c0*/  IMAD R176, R9.reuse, R4, R176 ;  /* 0x0000000409b07224 */ /* 0x040fe200078e02b0 */
[C---:B------:R-:W-:Y:S01]  /*86d0*/  ISETP.GT.U32.AND P5, PT, R9.reuse, R177, PT ;  /* 0x000000b10900720c */ /* 0x040fe20003fa4070 */
[----:B------:R-:W-:Y:S01]  /*86e0*/  @!P4 IMAD.MOV R173, RZ, RZ, -R173 ;  /* 0x000000ffffadc224 */ /* 0x000fe200078e0aad */
[----:B------:R-:W-:Y:S01]  /*86f0*/  ISETP.GT.U32.AND P4, PT, R9, R175, PT ;  /* 0x000000af0900720c */ /* 0x000fe20003f84070 */
[----:B------:R-:W-:-:S04]  /*8700*/  IMAD.HI.U32 R3, R8, R178, RZ ;  /* 0x000000b208037227 */ /* 0x000fc800078e00ff */
[----:B------:R-:W-:Y:S01]  /*8710*/  @!P6 IMAD.IADD R174, R174, 0x1, -R9 ;  /* 0x00000001aeaee824 */ /* 0x000fe200078e0a09 */
[----:B------:R-:W-:Y:S01]  /*8720*/  ISETP.GT.U32.AND P6, PT, R9, R176, PT ;  /* 0x000000b00900720c */ /* 0x000fe20003fc4070 */
[----:B------:R-:W-:Y:S02]  /*8730*/  IMAD.MOV R3, RZ, RZ, -R3 ;  /* 0x000000ffff037224 */ /* 0x000fe400078e0a03 */
[----:B------:R-:W-:-:S04]  /*8740*/  IMAD.HI.U32 R4, R8, R180, RZ ;  /* 0x000000b408047227 */ /* 0x000fc800078e00ff */
[----:B------:R-:W-:Y:S02]  /*8750*/  IMAD R178, R9, R3, R178 ;  /* 0x0000000309b27224 */ /* 0x000fe400078e02b2 */
[--C-:B------:R-:W-:Y:S02]  /*8760*/  @!P4 IMAD.IADD R175, R175, 0x1, -R9.reuse ;  /* 0x00000001afafc824 */ /* 0x100fe400078e0a09 */
[--C-:B------:R-:W-:Y:S01]  /*8770*/  @!P5 IMAD.IADD R177, R177, 0x1, -R9.reuse ;  /* 0x00000001b1b1d824 */ /* 0x100fe200078e0a09 */
[C---:B------:R-:W-:Y:S01]  /*8780*/  ISETP.GT.U32.AND P4, PT, R9.reuse, R178, PT ;  /* 0x000000b20900720c */ /* 0x040fe20003f84070 */
[----:B------:R-:W-:Y:S02]  /*8790*/  @!P6 IMAD.IADD R176, R176, 0x1, -R9 ;  /* 0x00000001b0b0e824 */ /* 0x000fe400078e0a09 */
[----:B------:R-:W-:Y:S01]  /*87a0*/  IMAD.HI.U32 R3, R8, R179, RZ ;  /* 0x000000b308037227 */ /* 0x000fe200078e00ff */
[C---:B------:R-:W-:Y:S02]  /*87b0*/  ISETP.GT.U32.AND P5, PT, R9.reuse, R177, PT ;  /* 0x000000b10900720c */ /* 0x040fe40003fa4070 */
[----:B------:R-:W-:Y:S01]  /*87c0*/  ISETP.GT.U32.AND P6, PT, R9, R176, PT ;  /* 0x000000b00900720c */ /* 0x000fe20003fc4070 */
[----:B------:R-:W-:-:S02]  /*87d0*/  IMAD.MOV R4, RZ, RZ, -R4 ;  /* 0x000000ffff047224 */ /* 0x000fc400078e0a04 */
[----:B------:R-:W-:Y:S02]  /*87e0*/  IMAD.MOV R6, RZ, RZ, -R3 ;  /* 0x000000ffff067224 */ /* 0x000fe400078e0a03 */
[----:B------:R-:W-:Y:S02]  /*87f0*/  IMAD R180, R9, R4, R180 ;  /* 0x0000000409b47224 */ /* 0x000fe400078e02b4 */
[----:B------:R-:W-:Y:S02]  /*8800*/  @!P4 IMAD.IADD R178, R178, 0x1, -R9 ;  /* 0x00000001b2b2c824 */ /* 0x000fe400078e0a09 */
[----:B------:R-:W-:-:S04]  /*8810*/  IMAD.HI.U32 R5, R8, R181, RZ ;  /* 0x000000b508057227 */ /* 0x000fc800078e00ff */
[C---:B------:R-:W-:Y:S02]  /*8820*/  IMAD R179, R9.reuse, R6, R179 ;  /* 0x0000000609b37224 */ /* 0x040fe400078e02b3 */
[----:B------:R-:W-:Y:S01]  /*8830*/  @!P0 IMAD.MOV R175, RZ, RZ, -R175 ;  /* 0x000000ffffaf8224 */ /* 0x000fe200078e0aaf */
[----:B------:R-:W-:Y:S01]  /*8840*/  ISETP.GT.U32.AND P0, PT, R9, R178, PT ;  /* 0x000000b20900720c */ /* 0x000fe20003f04070 */
[----:B------:R-:W-:Y:S01]  /*8850*/  @!P5 IMAD.IADD R177, R177, 0x1, -R9 ;  /* 0x00000001b1b1d824 */ /* 0x000fe200078e0a09 */
[----:B------:R-:W-:Y:S01]  /*8860*/  ISETP.GT.U32.AND P5, PT, R9, R180, PT ;  /* 0x000000b40900720c */ /* 0x000fe20003fa4070 */
[----:B------:R-:W-:Y:S01]  /*8870*/  IMAD.MOV R6, RZ, RZ, -R5 ;  /* 0x000000ffff067224 */ /* 0x000fe200078e0a05 */
[----:B------:R-:W-:Y:S01]  /*8880*/  IADD3 R5, R195, 0xb6, RZ ;  /* 0x000000b6c3057810 */ /* 0x000fe20007ffe0ff */
[----:B------:R-:W-:Y:S01]  /*8890*/  @!P1 IMAD.MOV R174, RZ, RZ, -R174 ;  /* 0x000000ffffae9224 */ /* 0x000fe200078e0aae */
[----:B------:R-:W-:Y:S01]  /*88a0*/  ISETP.GE.AND P1, PT, R182, RZ, PT ;  /* 0x000000ffb600720c */ /* 0x000fe20003f26270 */
[----:B------:R-:W-:Y:S01]  /*88b0*/  @!P6 IMAD.IADD R176, R176, 0x1, -R9 ;  /* 0x00000001b0b0e824 */ /* 0x000fe200078e0a09 */
[----:B------:R-:W-:Y:S01]  /*88c0*/  ISETP.GE.AND P6, PT, R7, RZ, PT ;  /* 0x000000ff0700720c */ /* 0x000fe20003fc6270 */
[----:B------:R-:W-:Y:S01]  /*88d0*/  IMAD R181, R9, R6, R181 ;  /* 0x0000000609b57224 */ /* 0x000fe200078e02b5 */
[----:B------:R-:W-:Y:S01]  /*88e0*/  IABS R182, R5 ;  /* 0x0000000500b67213 */ /* 0x000fe20000000000 */
[----:B------:R-:W-:Y:S01]  /*88f0*/  @!P3 IMAD.MOV R176, RZ, RZ, -R176 ;  /* 0x000000ffffb0b224 */ /* 0x000fe200078e0ab0 */
[----:B------:R-:W-:Y:S01]  /*8900*/  IADD3 R6, R195, 0xb7, RZ ;  /* 0x000000b7c3067810 */ /* 0x000fe20007ffe0ff */
[----:B------:R-:W-:Y:S01]  /*8910*/  @!P0 IMAD.IADD R178, R178, 0x1, -R9 ;  /* 0x00000001b2b28824 */ /* 0x000fe200078e0a09 */
[----:B------:R-:W-:Y:S01]  /*8920*/  ISETP.GE.AND P3, PT, R183, RZ, PT ;  /* 0x000000ffb700720c */ /* 0x000fe20003f66270 */
[----:B------:R-:W-:Y:S01]  /*8930*/  IMAD.HI.U32 R3, R8, R182, RZ ;  /* 0x000000b608037227 */ /* 0x000fe200078e00ff */
[----:B------:R-:W-:-:S02]  /*8940*/  IABS R183, R6 ;  /* 0x0000000600b77213 */ /* 0x000fc40000000000 */
[----:B------:R-:W-:Y:S01]  /*8950*/  ISETP.GT.U32.AND P4, PT, R9, R179, PT ;  /* 0x000000b30900720c */ /* 0x000fe20003f84070 */
[----:B------:R-:W-:Y:S01]  /*8960*/  @!P5 IMAD.IADD R180, R180, 0x1, -R9 ;  /* 0x00000001b4b4d824 */ /* 0x000fe200078e0a09 */
[----:B------:R-:W-:Y:S01]  /*8970*/  IADD3 R7, R195, 0xb8, RZ ;  /* 0x000000b8c3077810 */ /* 0x000fe20007ffe0ff */
[----:B------:R-:W-:Y:S01]  /*8980*/  IMAD.MOV R3, RZ, RZ, -R3 ;  /* 0x000000ffff037224 */ /* 0x000fe200078e0a03 */
[----:B------:R-:W-:Y:S01]  /*8990*/  ISETP.GE.AND P0, PT, R184, RZ, PT ;  /* 0x000000ffb800720c */ /* 0x000fe20003f06270 */
[----:B------:R-:W-:Y:S01]  /*89a0*/  @!P1 IMAD.MOV R177, RZ, RZ, -R177 ;  /* 0x000000ffffb19224 */ /* 0x000fe200078e0ab1 */
[C---:B------:R-:W-:Y:S01]  /*89b0*/  ISETP.GT.U32.AND P1, PT, R9.reuse, R181, PT ;  /* 0x000000b50900720c */ /* 0x040fe20003f24070 */
[----:B------:R-:W-:Y:S01]  /*89c0*/  @!P6 IMAD.MOV R178, RZ, RZ, -R178 ;  /* 0x000000ffffb2e224 */ /* 0x000fe200078e0ab2 */
[C---:B------:R-:W-:Y:S01]  /*89d0*/  ISETP.GT.U32.AND P6, PT, R9.reuse, R180, PT ;  /* 0x000000b40900720c */ /* 0x040fe20003fc4070 */
[----:B------:R-:W-:Y:S01]  /*89e0*/  IMAD R182, R9, R3, R182 ;  /* 0x0000000309b67224 */ /* 0x000fe200078e02b6 */
[----:B------:R-:W-:Y:S01]  /*89f0*/  IABS R184, R7 ;  /* 0x0000000700b87213 */ /* 0x000fe20000000000 */
[----:B------:R-:W-:-:S04]  /*8a00*/  IMAD.HI.U32 R3, R8, R183, RZ ;  /* 0x000000b708037227 */ /* 0x000fc800078e00ff */
[----:B------:R-:W-:Y:S02]  /*8a10*/  IMAD.MOV R4, RZ, RZ, -R3 ;  /* 0x000000ffff047224 */ /* 0x000fe400078e0a03 */
[----:B------:R-:W-:Y:S01]  /*8a20*/  @!P4 IMAD.IADD R179, R179, 0x1, -R9 ;  /* 0x00000001b3b3c824 */ /* 0x000fe200078e0a09 */
[----:B------:R-:W-:Y:S01]  /*8a30*/  ISETP.GE.AND P4, PT, R185, RZ, PT ;  /* 0x000000ffb900720c */ /* 0x000fe20003f86270 */
[----:B------:R-:W-:Y:S01]  /*8a40*/  IMAD R183, R9, R4, R183 ;  /* 0x0000000409b77224 */ /* 0x000fe200078e02b7 */
[----:B------:R-:W-:Y:S01]  /*8a50*/  IABS R185, R189 ;  /* 0x000000bd00b97213 */ /* 0x000fe20000000000 */
[--C-:B------:R-:W-:Y:S01]  /*8a60*/  @!P1 IMAD.IADD R181, R181, 0x1, -R9.reuse ;  /* 0x00000001b5b59824 */ /* 0x100fe200078e0a09 */
[C---:B------:R-:W-:Y:S01]  /*8a70*/  ISETP.GT.U32.AND P5, PT, R9.reuse, R179, PT ;  /* 0x000000b30900720c */ /* 0x040fe20003fa4070 */
[----:B------:R-:W-:Y:S01]  /*8a80*/  @!P6 IMAD.IADD R180, R180, 0x1, -R9 ;  /* 0x00000001b4b4e824 */ /* 0x000fe200078e0a09 */
[C---:B------:R-:W-:Y:S01]  /*8a90*/  ISETP.GT.U32.AND P6, PT, R9.reuse, R183, PT ;  /* 0x000000b70900720c */ /* 0x040fe20003fc4070 */
[----:B------:R-:W-:Y:S01]  /*8aa0*/  IMAD.HI.U32 R4, R8, R185, RZ ;  /* 0x000000b908047227 */ /* 0x000fe200078e00ff */
[----:B------:R-:W-:-:S03]  /*8ab0*/  ISETP.GT.U32.AND P1, PT, R9, R181, PT ;  /* 0x000000b50900720c */ /* 0x000fc60003f24070 */
[----:B------:R-:W-:Y:S02]  /*8ac0*/  IMAD.MOV R4, RZ, RZ, -R4 ;  /* 0x000000ffff047224 */ /* 0x000fe400078e0a04 */
[----:B------:R-:W-:-:S04]  /*8ad0*/  IMAD.HI.U32 R3, R8, R184, RZ ;  /* 0x000000b808037227 */ /* 0x000fc800078e00ff */
[--C-:B------:R-:W-:Y:S01]  /*8ae0*/  @!P5 IMAD.IADD R179, R179, 0x1, -R9.reuse ;  /* 0x00000001b3b3d824 */ /* 0x100fe200078e0a09 */
[----:B------:R-:W-:Y:S01]  /*8af0*/  ISETP.GT.U32.AND P5, PT, R9, R182, PT ;  /* 0x000000b60900720c */ /* 0x000fe20003fa4070 */
[--C-:B------:R-:W-:Y:S02]  /*8b00*/  @!P6 IMAD.IADD R183, R183, 0x1, -R9.reuse ;  /* 0x00000001b7b7e824 */ /* 0x100fe400078e0a09 */
[----:B------:R-:W-:Y:S01]  /*8b10*/  @!P1 IMAD.IADD R181, R181, 0x1, -R9 ;  /* 0x00000001b5b59824 */ /* 0x000fe200078e0a09 */
[----:B------:R-:W-:Y:S01]  /*8b20*/  ISETP.GE.AND P1, PT, R5, RZ, PT ;  /* 0x000000ff0500720c */ /* 0x000fe20003f26270 */
[----:B------:R-:W-:Y:S01]  /*8b30*/  IMAD.HI.U32 R5, R8, R186, RZ ;  /* 0x000000ba08057227 */ /* 0x000fe200078e00ff */
[----:B------:R-:W-:-:S03]  /*8b40*/  ISETP.GT.U32.AND P6, PT, R9, R183, PT ;  /* 0x000000b70900720c */ /* 0x000fc60003fc4070 */
[----:B------:R-:W-:Y:S02]  /*8b50*/  IMAD.MOV R5, RZ, RZ, -R5 ;  /* 0x000000ffff057224 */ /* 0x000fe400078e0a05 */
[C---:B------:R-:W-:Y:S02]  /*8b60*/  IMAD R185, R9.reuse, R4, R185 ;  /* 0x0000000409b97224 */ /* 0x040fe400078e02b9 */
[----:B------:R-:W-:Y:S02]  /*8b70*/  IMAD.MOV R3, RZ, RZ, -R3 ;  /* 0x000000ffff037224 */ /* 0x000fe400078e0a03 */
[----:B------:R-:W-:Y:S01]  /*8b80*/  IMAD R186, R9, R5, R186 ;  /* 0x0000000509ba7224 */ /* 0x000fe200078e02ba */
[----:B------:R-:W-:Y:S01]  /*8b90*/  IADD3 R5, R195, 0xbb, RZ ;  /* 0x000000bbc3057810 */ /* 0x000fe20007ffe0ff */
[----:B------:R-:W-:Y:S01]  /*8ba0*/  @!P4 IMAD.MOV R181, RZ, RZ, -R181 ;  /* 0x000000ffffb5c224 */ /* 0x000fe200078e0ab5 */
[C---:B------:R-:W-:Y:S01]  /*8bb0*/  ISETP.GT.U32.AND P4, PT, R9.reuse, R185, PT ;  /* 0x000000b90900720c */ /* 0x040fe20003f84070 */
[----:B------:R-:W-:Y:S01]  /*8bc0*/  IMAD R184, R9, R3, R184 ;  /* 0x0000000309b87224 */ /* 0x000fe200078e02b8 */
[----:B------:R-:W-:Y:S01]  /*8bd0*/  IABS R187, R5 ;  /* 0x0000000500bb7213 */ /* 0x000fe20000000000 */
[--C-:B------:R-:W-:Y:S01]  /*8be0*/  @!P6 IMAD.IADD R183, R183, 0x1, -R9.reuse ;  /* 0x00000001b7b7e824 */ /* 0x100fe200078e0a09 */
[C---:B------:R-:W-:Y:S01]  /*8bf0*/  ISETP.GT.U32.AND P6, PT, R9.reuse, R186, PT ;  /* 0x000000ba0900720c */ /* 0x040fe20003fc4070 */
[----:B------:R-:W-:Y:S01]  /*8c00*/  @!P0 IMAD.MOV R180, RZ, RZ, -R180 ;  /* 0x000000ffffb48224 */ /* 0x000fe200078e0ab4 */
[----:B------:R-:W-:Y:S01]  /*8c10*/  ISETP.GT.U32.AND P0, PT, R9, R184, PT ;  /* 0x000000b80900720c */ /* 0x000fe20003f04070 */
[----:B------:R-:W-:Y:S01]  /*8c20*/  @!P5 IMAD.IADD R182, R182, 0x1, -R9 ;  /* 0x00000001b6b6d824 */ /* 0x000fe200078e0a09 */
[----:B------:R-:W-:Y:S01]  /*8c30*/  ISETP.GE.AND P5, PT, R6, RZ, PT ;  /* 0x000000ff0600720c */ /* 0x000fe20003fa6270 */
[----:B------:R-:W-:Y:S01]  /*8c40*/  IMAD.HI.U32 R3, R8, R187, RZ ;  /* 0x000000bb08037227 */ /* 0x000fe200078e00ff */
[----:B------:R-:W-:-:S03]  /*8c50*/  IADD3 R6, R195, 0xbc, RZ ;  /* 0x000000bcc3067810 */ /* 0x000fc60007ffe0ff */
[----:B------:R-:W-:Y:S01]  /*8c60*/  @!P4 IMAD.IADD R185, R185, 0x1, -R9 ;  /* 0x00000001b9b9c824 */ /* 0x000fe200078e0a09 */
[----:B------:R-:W-:Y:S01]  /*8c70*/  IABS R188, R6 ;  /* 0x0000000600bc7213 */ /* 0x000fe20000000000 */
[----:B------:R-:W-:Y:S02]  /*8c80*/  IMAD.MOV R4, RZ, RZ, -R3 ;  /* 0x000000ffff047224 */ /* 0x000fe400078e0a03 */
[----:B------:R-:W-:Y:S01]  /*8c90*/  @!P6 IMAD.IADD R186, R186, 0x1, -R9 ;  /* 0x00000001babae824 */ /* 0x000fe200078e0a09 */
[----:B------:R-:W-:Y:S01]  /*8ca0*/  ISETP.GT.U32.AND P6, PT, R9, R185, PT ;  /* 0x000000b90900720c */ /* 0x000fe20003fc4070 */
[----:B------:R-:W-:-:S04]  /*8cb0*/  IMAD.HI.U32 R3, R8, R188, RZ ;  /* 0x000000bc08037227 */ /* 0x000fc800078e00ff */
[----:B------:R-:W-:Y:S01]  /*8cc0*/  @!P3 IMAD.MOV R179, RZ, RZ, -R179 ;  /* 0x000000ffffb3b224 */ /* 0x000fe200078e0ab3 */
[----:B------:R-:W-:Y:S01]  /*8cd0*/  ISETP.GT.U32.AND P3, PT, R9, R182, PT ;  /* 0x000000b60900720c */ /* 0x000fe20003f64070 */
[----:B------:R-:W-:Y:S01]  /*8ce0*/  @!P0 IMAD.IADD R184, R184, 0x1, -R9 ;  /* 0x00000001b8b88824 */ /* 0x000fe200078e0a09 */
[----:B------:R-:W-:Y:S01]  /*8cf0*/  ISETP.GE.AND P0, PT, R189, RZ, PT ;  /* 0x000000ffbd00720c */ /* 0x000fe20003f06270 */
[----:B------:R-:W-:Y:S02]  /*8d00*/  IMAD.MOV R3, RZ, RZ, -R3 ;  /* 0x000000ffff037224 */ /* 0x000fe400078e0a03 */
[C---:B------:R-:W-:Y:S01]  /*8d10*/  IMAD R187, R9.reuse, R4, R187 ;  /* 0x0000000409bb7224 */ /* 0x040fe200078e02bb */
[C---:B------:R-:W-:Y:S01]  /*8d20*/  ISETP.GT.U32.AND P4, PT, R9.reuse, R184, PT ;  /* 0x000000b80900720c */ /* 0x040fe20003f84070 */
[----:B------:R-:W-:Y:S02]  /*8d30*/  IMAD R188, R9, R3, R188 ;  /* 0x0000000309bc7224 */ /* 0x000fe400078e02bc */
[----:B------:R-:W-:-:S02]  /*8d40*/  @!P6 IMAD.IADD R185, R185, 0x1, -R9 ;  /* 0x00000001b9b9e824 */ /* 0x000fc400078e0a09 */
[----:B------:R-:W-:Y:S01]  /*8d50*/  @!P5 IMAD.MOV R183, RZ, RZ, -R183 ;  /* 0x000000ffffb7d224 */ /* 0x000fe200078e0ab7 */
[----:B------:R-:W-:Y:S01]  /*8d60*/  ISETP.GT.U32.AND P6, PT, R9, R188, PT ;  /* 0x000000bc0900720c */ /* 0x000fe20003fc4070 */
[----:B------:R-:W-:Y:S01]  /*8d70*/  @!P3 IMAD.IADD R182, R182, 0x1, -R9 ;  /* 0x00000001b6b6b824 */ /* 0x000fe200078e0a09 */
[----:B------:R-:W-:Y:S01]  /*8d80*/  ISETP.GE.AND P3, PT, R7, RZ, PT ;  /* 0x000000ff0700720c */ /* 0x000fe20003f66270 */
[----:B------:R-:W-:Y:S01]  /*8d90*/  @!P0 IMAD.MOV R185, RZ, RZ, -R185 ;  /* 0x000000ffffb98224 */ /* 0x000fe200078e0ab9 */
[----:B------:R-:W-:Y:S01]  /*8da0*/  IADD3 R7, R195, 0xbd, RZ ;  /* 0x000000bdc3077810 */ /* 0x000fe20007ffe0ff */
[----:B------:R-:W-:Y:S01]  /*8db0*/  @!P1 IMAD.MOV R182, RZ, RZ, -R182 ;  /* 0x000000ffffb69224 */ /* 0x000fe200078e0ab6 */
[C---:B------:R-:W-:Y:S01]  /*8dc0*/  ISETP.GT.U32.AND P1, PT, R9.reuse, R186, PT ;  /* 0x000000ba0900720c */ /* 0x040fe20003f24070 */
[----:B------:R-:W-:Y:S01]  /*8dd0*/  @!P4 IMAD.IADD R184, R184, 0x1, -R9 ;  /* 0x00000001b8b8c824 */ /* 0x000fe200078e0a09 */
[----:B------:R-:W-:Y:S01]  /*8de0*/  ISETP.GT.U32.AND P4, PT, R9, R187, PT ;  /* 0x000000bb0900720c */ /* 0x000fe20003f84070 */
[----:B-1----:R-:W-:Y:S01]  /*8df0*/  IMAD R0, R2, 0x2, R0 ;  /* 0x0000000202007824 */ /* 0x002fe200078e0200 */
[----:B------:R-:W-:-:S02]  /*8e00*/  IABS R189, R7 ;  /* 0x0000000700bd7213 */ /* 0x000fc40000000000 */
[----:B------:R-:W-:Y:S01]  /*8e10*/  ISETP.GE.AND P0, PT, R6, RZ, PT ;  /* 0x000000ff0600720c */ /* 0x000fe20003f06270 */
        /* <DEDUP_REMOVED lines=10> */
[----:B------:R-:W-:Y:S01]  /*8ec0*/  IADD3 R5, R195, 0xc0, RZ ;  /* 0x000000c0c3057810 */ /* 0x000fe20007ffe0ff */
[----:B------:R-:W-:Y:S01]  /*8ed0*/  IMAD.MOV R4, RZ, RZ, -R3 ;  /* 0x000000ffff047224 */ /* 0x000fe200078e0a03 */
[C---:B------:R-:W-:Y:S01]  /*8ee0*/  ISETP.GT.U32.AND P5, PT, R9.reuse, R187, PT ;  /* 0x000000bb0900720c */ /* 0x040fe20003fa4070 */
[--C-:B------:R-:W-:Y:S02]  /*8ef0*/  @!P6 IMAD.IADD R188, R188, 0x1, -R9.reuse ;  /* 0x00000001bcbce824 */ /* 0x100fe400078e0a09 */
[----:B------:R-:W-:Y:S02]  /*8f00*/  IMAD R190, R9, R4, R190 ;  /* 0x0000000409be7224 */ /* 0x000fe400078e02be */
[--C-:B------:R-:W-:Y:S01]  /*8f10*/  @!P1 IMAD.IADD R186, R186, 0x1, -R9.reuse ;  /* 0x00000001baba9824 */ /* 0x100fe200078e0a09 */
[----:B------:R-:W-:Y:S01]  /*8f20*/  ISETP.GE.AND P1, PT, R191, RZ, PT ;  /* 0x000000ffbf00720c */ /* 0x000fe20003f26270 */
[----:B------:R-:W-:Y:S01]  /*8f30*/  @!P3 IMAD.MOV R184, RZ, RZ, -R184 ;  /* 0x000000ffffb8b224 */ /* 0x000fe200078e0ab8 */
[C---:B------:R-:W-:Y:S01]  /*8f40*/  ISETP.GT.U32.AND P6, PT, R9.reuse, R190, PT ;  /* 0x000000be0900720c */ /* 0x040fe20003fc4070 */
[----:B------:R-:W-:Y:S01]  /*8f50*/  @!P0 IMAD.MOV R188, RZ, RZ, -R188 ;  /* 0x000000ffffbc8224 */ /* 0x000fe200078e0abc */
[----:B------:R-:W-:Y:S01]  /*8f60*/  IABS R191, R193 ;  /* 0x000000c100bf7213 */ /* 0x000fe20000000000 */
[----:B------:R-:W-:Y:S01]  /*8f70*/  IMAD R11, R2, 0x2, R0 ;  /* 0x00000002020b7824 */ /* 0x000fe200078e0200 */
[----:B------:R-:W-:Y:S01]  /*8f80*/  ISETP.GT.U32.AND P3, PT, R9, R189, PT ;  /* 0x000000bd0900720c */ /* 0x000fe20003f64070 */
[----:B------:R-:W-:Y:S01]  /*8f90*/  @!P5 IMAD.IADD R187, R187, 0x1, -R9 ;  /* 0x00000001bbbbd824 */ /* 0x000fe200078e0a09 */
[----:B------:R-:W-:Y:S01]  /*8fa0*/  ISETP.GE.AND P5, PT, R192, RZ, PT ;  /* 0x000000ffc000720c */ /* 0x000fe20003fa6270 */
[----:B------:R-:W-:Y:S01]  /*8fb0*/  IMAD.HI.U32 R3, R8, R191, RZ ;  /* 0x000000bf08037227 */ /* 0x000fe200078e00ff */
[----:B------:R-:W-:Y:S01]  /*8fc0*/  IABS R192, R5 ;  /* 0x0000000500c07213 */ /* 0x000fe20000000000 */
[----:B------:R2:W-:Y:S02]  /*8fd0*/  STL [R1+0x74], R11 ;  /* 0x0000740b01007387 */ /* 0x0005e40000100800 */
[----:B------:R-:W-:-:S02]  /*8fe0*/  IMAD.MOV R4, RZ, RZ, -R3 ;  /* 0x000000ffff047224 */ /* 0x000fc400078e0a03 */
[----:B------:R-:W-:Y:S02]  /*8ff0*/  @!P6 IMAD.IADD R190, R190, 0x1, -R9 ;  /* 0x00000001bebee824 */ /* 0x000fe400078e0a09 */
[----:B------:R-:W-:-:S03]  /*9000*/  IMAD.HI.U32 R3, R8, R192, RZ ;  /* 0x000000c008037227 */ /* 0x000fc600078e00ff */
[----:B------:R-:W-:Y:S01]  /*9010*/  ISETP.GT.U32.AND P6, PT, R9, R190, PT ;  /* 0x000000be0900720c */ /* 0x000fe20003fc4070 */
[----:B------:R-:W-:Y:S01]  /*9020*/  @!P4 IMAD.MOV R187, RZ, RZ, -R187 ;  /* 0x000000ffffbbc224 */ /* 0x000fe200078e0abb */
[----:B------:R-:W-:Y:S01]  /*9030*/  ISETP.GE.AND P4, PT, R193, RZ, PT ;  /* 0x000000ffc100720c */ /* 0x000fe20003f86270 */
[----:B------:R-:W-:Y:S01]  /*9040*/  IMAD.MOV R3, RZ, RZ, -R3 ;  /* 0x000000ffff037224 */ /* 0x000fe200078e0a03 */
[----:B------:R-:W-:Y:S01]  /*9050*/  IABS R193, R6 ;  /* 0x0000000600c17213 */ /* 0x000fe20000000000 */
[----:B------:R-:W-:Y:S02]  /*9060*/  @!P3 IMAD.IADD R189, R189, 0x1, -R9 ;  /* 0x00000001bdbdb824 */ /* 0x000fe400078e0a09 */
[C---:B------:R-:W-:Y:S02]  /*9070*/  IMAD R192, R9.reuse, R3, R192 ;  /* 0x0000000309c07224 */ /* 0x040fe400078e02c0 */
[----:B------:R-:W-:Y:S01]  /*9080*/  IMAD.HI.U32 R3, R8, R193, RZ ;  /* 0x000000c108037227 */ /* 0x000fe200078e00ff */
[----:B------:R-:W-:-:S03]  /*9090*/  ISETP.GT.U32.AND P3, PT, R9, R189, PT ;  /* 0x000000bd0900720c */ /* 0x000fc60003f64070 */
[----:B------:R-:W-:Y:S02]  /*90a0*/  IMAD R191, R9, R4, R191 ;  /* 0x0000000409bf7224 */ /* 0x000fe400078e02bf */
[----:B------:R-:W-:Y:S02]  /*90b0*/  IMAD.MOV R4, RZ, RZ, -R3 ;  /* 0x000000ffff047224 */ /* 0x000fe400078e0a03 */
[----:B------:R-:W-:Y:S01]  /*90c0*/  @!P1 IMAD.MOV R186, RZ, RZ, -R186 ;  /* 0x000000ffffba9224 */ /* 0x000fe200078e0aba */
[----:B------:R-:W-:Y:S01]  /*90d0*/  ISETP.GE.AND P1, PT, R7, RZ, PT ;  /* 0x000000ff0700720c */ /* 0x000fe20003f26270 */
[----:B------:R-:W-:Y:S01]  /*90e0*/  @!P6 IMAD.IADD R190, R190, 0x1, -R9 ;  /* 0x00000001bebee824 */ /* 0x000fe200078e0a09 */
[----:B------:R-:W-:Y:S01]  /*90f0*/  IADD3 R7, R195, 0xc2, RZ ;  /* 0x000000c2c3077810 */ /* 0x000fe20007ffe0ff */
[C---:B------:R-:W-:Y:S01]  /*9100*/  IMAD R193, R9.reuse, R4, R193 ;  /* 0x0000000409c17224 */ /* 0x040fe200078e02c1 */
[----:B------:R-:W-:Y:S01]  /*9110*/  ISETP.GT.U32.AND P0, PT, R9, R191, PT ;  /* 0x000000bf0900720c */ /* 0x000fe20003f04070 */
[----:B------:R-:W-:Y:S01]  /*9120*/  @!P5 IMAD.MOV R190, RZ, RZ, -R190 ;  /* 0x000000ffffbed224 */ /* 0x000fe200078e0abe */
[----:B------:R-:W-:Y:S01]  /*9130*/  IABS R194, R7 ;  /* 0x0000000700c27213 */ /* 0x000fe20000000000 */
[----:B------:R-:W-:Y:S01]  /*9140*/  @!P3 IMAD.IADD R189, R189, 0x1, -R9 ;  /* 0x00000001bdbdb824 */ /* 0x000fe200078e0a09 */
[----:B------:R-:W-:-:S02]  /*9150*/  ISETP.GT.U32.AND P5, PT, R9, R193, PT ;  /* 0x000000c10900720c */ /* 0x000fc40003fa4070 */
[----:B------:R-:W-:Y:S01]  /*9160*/  ISETP.GE.AND P3, PT, R5, RZ, PT ;  /* 0x000000ff0500720c */ /* 0x000fe20003f66270 */
[----:B------:R-:W-:Y:S01]  /*9170*/  IMAD.HI.U32 R3, R8, R194, RZ ;  /* 0x000000c208037227 */ /* 0x000fe200078e00ff */
[----:B------:R-:W-:Y:S02]  /*9180*/  IADD3 R5, R195, 0xc3, RZ ;  /* 0x000000c3c3057810 */ /* 0x000fe40007ffe0ff */
[----:B------:R-:W-:Y:S01]  /*9190*/  ISETP.GE.AND P6, PT, R6, RZ, PT ;  /* 0x000000ff0600720c */ /* 0x000fe20003fc6270 */
[----:B------:R-:W-:Y:S01]  /*91a0*/  IMAD.MOV R3, RZ, RZ, -R3 ;  /* 0x000000ffff037224 */ /* 0x000fe200078e0a03 */
[----:B------:R-:W-:Y:S01]  /*91b0*/  IABS R198, R5 ;  /* 0x0000000500c67213 */ /* 0x000fe20000000000 */
[--C-:B------:R-:W-:Y:S01]  /*91c0*/  @!P0 IMAD.IADD R191, R191, 0x1, -R9.reuse ;  /* 0x00000001bfbf8824 */ /* 0x100fe200078e0a09 */
[----:B------:R-:W-:Y:S01]  /*91d0*/  IADD3 R6, R195, 0xc4, RZ ;  /* 0x000000c4c3067810 */ /* 0x000fe20007ffe0ff */
[----:B------:R-:W-:Y:S02]  /*91e0*/  IMAD R194, R9, R3, R194 ;  /* 0x0000000309c27224 */ /* 0x000fe400078e02c2 */
[----:B------:R-:W-:Y:S01]  /*91f0*/  @!P5 IMAD.IADD R193, R193, 0x1, -R9 ;  /* 0x00000001c1c1d824 */ /* 0x000fe200078e0a09 */
[----:B------:R-:W-:Y:S01]  /*9200*/  IABS R199, R6 ;  /* 0x0000000600c77213 */ /* 0x000fe20000000000 */
[----:B------:R-:W-:Y:S01]  /*9210*/  IMAD.HI.U32 R3, R8, R198, RZ ;  /* 0x000000c608037227 */ /* 0x000fe200078e00ff */
[----:B------:R-:W-:-:S02]  /*9220*/  ISETP.GT.U32.AND P0, PT, R9, R191, PT ;  /* 0x000000bf0900720c */ /* 0x000fc40003f04070 */
[C---:B------:R-:W-:Y:S01]  /*9230*/  ISETP.GT.U32.AND P5, PT, R9.reuse, R193, PT ;  /* 0x000000c10900720c */ /* 0x040fe20003fa4070 */
[----:B------:R-:W-:Y:S01]  /*9240*/  @!P1 IMAD.MOV R189, RZ, RZ, -R189 ;  /* 0x000000ffffbd9224 */ /* 0x000fe200078e0abd */
[----:B------:R-:W-:Y:S01]  /*9250*/  ISETP.GT.U32.AND P1, PT, R9, R192, PT ;  /* 0x000000c00900720c */ /* 0x000fe20003f24070 */
[----:B------:R-:W-:Y:S02]  /*9260*/  IMAD.MOV R4, RZ, RZ, -R3 ;  /* 0x000000ffff047224 */ /* 0x000fe400078e0a03 */
[----:B------:R-:W-:-:S04]  /*9270*/  IMAD.HI.U32 R3, R8, R199, RZ ;  /* 0x000000c708037227 */ /* 0x000fc800078e00ff */
[----:B------:R-:W-:Y:S02]  /*9280*/  IMAD R198, R9, R4, R198 ;  /* 0x0000000409c67224 */ /* 0x000fe400078e02c6 */
[----:B------:R-:W-:Y:S02]  /*9290*/  IMAD.MOV R4, RZ, RZ, -R3 ;  /* 0x000000ffff047224 */ /* 0x000fe400078e0a03 */
[----:B------:R-:W-:Y:S01]  /*92a0*/  @!P0 IMAD.IADD R191, R191, 0x1, -R9 ;  /* 0x00000001bfbf8824 */ /* 0x000fe200078e0a09 */
[----:B------:R-:W-:Y:S01]  /*92b0*/  ISETP.GE.AND P0, PT, R7, RZ, PT ;  /* 0x000000ff0700720c */ /* 0x000fe20003f06270 */
[----:B------:R-:W-:Y:S01]  /*92c0*/  IMAD R199, R9, R4, R199 ;  /* 0x0000000409c77224 */ /* 0x000fe200078e02c7 */
[----:B------:R-:W-:Y:S01]  /*92d0*/  IADD3 R7, R195, 0xc5, RZ ;  /* 0x000000c5c3077810 */ /* 0x000fe20007ffe0ff */
[--C-:B------:R-:W-:Y:S02]  /*92e0*/  @!P1 IMAD.IADD R192, R192, 0x1, -R9.reuse ;  /* 0x00000001c0c09824 */ /* 0x100fe400078e0a09 */
[----:B------:R-:W-:Y:S01]  /*92f0*/  @!P5 IMAD.IADD R193, R193, 0x1, -R9 ;  /* 0x00000001c1c1d824 */ /* 0x000fe200078e0a09 */
[C---:B------:R-:W-:Y:S01]  /*9300*/  ISETP.GT.U32.AND P5, PT, R9.reuse, R199, PT ;  /* 0x000000c70900720c */ /* 0x040fe20003fa4070 */
[----:B------:R-:W-:Y:S01]  /*9310*/  @!P4 IMAD.MOV R191, RZ, RZ, -R191 ;  /* 0x000000ffffbfc224 */ /* 0x000fe200078e0abf */
[C---:B------:R-:W-:Y:S01]  /*9320*/  ISETP.GT.U32.AND P1, PT, R9.reuse, R192, PT ;  /* 0x000000c00900720c */ /* 0x040fe20003f24070 */
[----:B------:R-:W-:Y:S01]  /*9330*/  @!P6 IMAD.MOV R193, RZ, RZ, -R193 ;  /* 0x000000ffffc1e224 */ /* 0x000fe200078e0ac1 */
[----:B------:R-:W-:Y:S01]  /*9340*/  IABS R200, R7 ;  /* 0x0000000700c87213 */ /* 0x000fe20000000000 */
[----:B------:R-:W-:Y:S01]  /*9350*/  IMAD.HI.U32 R4, R8, R202, RZ ;  /* 0x000000ca08047227 */ /* 0x000fe200078e00ff */
[----:B------:R-:W-:-:S03]  /*9360*/  ISETP.GT.U32.AND P4, PT, R9, R194, PT ;  /* 0x000000c20900720c */ /* 0x000fc60003f84070 */
[----:B------:R-:W-:-:S04]  /*9370*/  IMAD.HI.U32 R3, R8, R200, RZ ;  /* 0x000000c808037227 */ /* 0x000fc800078e00ff */
[----:B------:R-:W-:Y:S01]  /*9380*/  @!P5 IMAD.IADD R199, R199, 0x1, -R9 ;  /* 0x00000001c7c7d824 */ /* 0x000fe200078e0a09 */
[----:B------:R-:W-:Y:S01]  /*9390*/  ISETP.GE.AND P5, PT, R6, RZ, PT ;  /* 0x000000ff0600720c */ /* 0x000fe20003fa6270 */
[----:B------:R-:W-:Y:S02]  /*93a0*/  IMAD.MOV R3, RZ, RZ, -R3 ;  /* 0x000000ffff037224 */ /* 0x000fe400078e0a03 */
[--C-:B------:R-:W-:Y:S01]  /*93b0*/  @!P1 IMAD.IADD R192, R192, 0x1, -R9.reuse ;  /* 0x00000001c0c09824 */ /* 0x100fe200078e0a09 */
[C---:B------:R-:W-:Y:S01]  /*93c0*/  ISETP.GT.U32.AND P1, PT, R9.reuse, R198, PT ;  /* 0x000000c60900720c */ /* 0x040fe20003f24070 */
[C---:B------:R-:W-:Y:S01]  /*93d0*/  IMAD R200, R9.reuse, R3, R200 ;  /* 0x0000000309c87224 */ /* 0x040fe200078e02c8 */
[----:B------:R-:W-:Y:S01]  /*93e0*/  ISETP.GT.U32.AND P6, PT, R9, R199, PT ;  /* 0x000000c70900720c */ /* 0x000fe20003fc4070 */
[----:B------:R-:W-:Y:S02]  /*93f0*/  @!P4 IMAD.IADD R194, R194, 0x1, -R9 ;  /* 0x00000001c2c2c824 */ /* 0x000fe400078e0a09 */
[----:B------:R-:W-:-:S03]  /*9400*/  IMAD.HI.U32 R3, R8, R201, RZ ;  /* 0x000000c908037227 */ /* 0x000fc600078e00ff */
[C---:B------:R-:W-:Y:S01]  /*9410*/  ISETP.GT.U32.AND P4, PT, R9.reuse, R194, PT ;  /* 0x000000c20900720c */ /* 0x040fe20003f84070 */
[----:B------:R-:W-:Y:S02]  /*9420*/  IMAD.MOV R6, RZ, RZ, -R3 ;  /* 0x000000ffff067224 */ /* 0x000fe400078e0a03 */
[----:B------:R-:W-:Y:S02]  /*9430*/  IMAD.MOV R4, RZ, RZ, -R4 ;  /* 0x000000ffff047224 */ /* 0x000fe400078e0a04 */
[----:B------:R-:W-:Y:S02]  /*9440*/  IMAD R201, R9, R6, R201 ;  /* 0x0000000609c97224 */ /* 0x000fe400078e02c9 */
[--C-:B------:R-:W-:Y:S02]  /*9450*/  @!P1 IMAD.IADD R198, R198, 0x1, -R9.reuse ;  /* 0x00000001c6c69824 */ /* 0x100fe400078e0a09 */
[--C-:B------:R-:W-:Y:S01]  /*9460*/  @!P6 IMAD.IADD R199, R199, 0x1, -R9.reuse ;  /* 0x00000001c7c7e824 */ /* 0x100fe200078e0a09 */
[C---:B------:R-:W-:Y:S01]  /*9470*/  ISETP.GT.U32.AND P6, PT, R9.reuse, R201, PT ;  /* 0x000000c90900720c */ /* 0x040fe20003fc4070 */
[C---:B------:R-:W-:Y:S01]  /*9480*/  IMAD R202, R9.reuse, R4, R202 ;  /* 0x0000000409ca7224 */ /* 0x040fe200078e02ca */
[C---:B------:R-:W-:Y:S01]  /*9490*/  ISETP.GT.U32.AND P1, PT, R9.reuse, R198, PT ;  /* 0x000000c60900720c */ /* 0x040fe20003f24070 */
[----:B------:R-:W-:Y:S01]  /*94a0*/  @!P4 IMAD.IADD R194, R194, 0x1, -R9 ;  /* 0x00000001c2c2c824 */ /* 0x000fe200078e0a09 */
[----:B------:R-:W-:Y:S01]  /*94b0*/  ISETP.GT.U32.AND P4, PT, R9, R200, PT ;  /* 0x000000c80900720c */ /* 0x000fe20003f84070 */
[----:B------:R-:W-:Y:S01]  /*94c0*/  @!P3 IMAD.MOV R192, RZ, RZ, -R192 ;  /* 0x000000ffffc0b224 */ /* 0x000fe200078e0ac0 */
[----:B------:R-:W-:Y:S01]  /*94d0*/  ISETP.GE.AND P3, PT, R5, RZ, PT ;  /* 0x000000ff0500720c */ /* 0x000fe20003f66270 */
[----:B------:R-:W-:Y:S01]  /*94e0*/  @!P0 IMAD.MOV R194, RZ, RZ, -R194 ;  /* 0x000000ffffc28224 */ /* 0x000fe200078e0ac2 */
[----:B------:R-:W-:Y:S01]  /*94f0*/  IADD3 R5, R195, 0xc8, RZ ;  /* 0x000000c8c3057810 */ /* 0x000fe20007ffe0ff */
[----:B------:R-:W-:Y:S01]  /*9500*/  @!P5 IMAD.MOV R199, RZ, RZ, -R199 ;  /* 0x000000ffffc7d224 */ /* 0x000fe200078e0ac7 */
[----:B------:R-:W-:-:S02]  /*9510*/  ISETP.GT.U32.AND P0, PT, R9, R202, PT ;  /* 0x000000ca0900720c */ /* 0x000fc40003f04070 */
[----:B------:R-:W-:Y:S01]  /*9520*/  IABS R203, R5 ;  /* 0x0000000500cb7213 */ /* 0x000fe20000000000 */
[--C-:B------:R-:W-:Y:S01]  /*9530*/  @!P6 IMAD.IADD R201, R201, 0x1, -R9.reuse ;  /* 0x00000001c9c9e824 */ /* 0x100fe200078e0a09 */
[----:B------:R-:W-:Y:S01]  /*9540*/  ISETP.GE.AND P5, PT, R206, RZ, PT ;  /* 0x000000ffce00720c */ /* 0x000fe20003fa6270 */
[----:B------:R-:W-:Y:S01]  /*9550*/  @!P1 IMAD.IADD R198, R198, 0x1, -R9 ;  /* 0x00000001c6c69824 */ /* 0x000fe200078e0a09 */
[----:B------:R-:W-:Y:S01]  /*9560*/  ISETP.GE.AND P1, PT, R7, RZ, PT ;  /* 0x000000ff0700720c */ /* 0x000fe20003f26270 */
[----:B------:R-:W-:Y:S01]  /*9570*/  IMAD.HI.U32 R3, R8, R203, RZ ;  /* 0x000000cb08037227 */ /* 0x000fe200078e00ff */
[----:B------:R-:W-:Y:S02]  /*9580*/  ISETP.GT.U32.AND P6, PT, R9, R201, PT ;  /* 0x000000c90900720c */ /* 0x000fe40003fc4070 */
[----:B------:R-:W-:Y:S01]  /*9590*/  IADD3 R7, R195, 0xc9, RZ ;  /* 0x000000c9c3077810 */ /* 0x000fe20007ffe0ff */
[----:B------:R-:W-:Y:S01]  /*95a0*/  IMAD.MOV R6, RZ, RZ, -R3 ;  /* 0x000000ffff067224 */ /* 0x000fe200078e0a03 */
[----:B------:R-:W-:Y:S01]  /*95b0*/  IABS R206, R211 ;  /* 0x000000d300ce7213 */ /* 0x000fe20000000000 */
[----:B------:R-:W-:Y:S01]  /*95c0*/  @!P0 IMAD.IADD R202, R202, 0x1, -R9 ;  /* 0x00000001caca8824 */ /* 0x000fe200078e0a09 */
[----:B------:R-:W-:Y:S01]  /*95d0*/  IABS R204, R7 ;  /* 0x0000000700cc7213 */ /* 0x000fe20000000000 */
[----:B------:R-:W-:Y:S01]  /*95e0*/  @!P3 IMAD.MOV R198, RZ, RZ, -R198 ;  /* 0x000000ffffc6b224 */ /* 0x000fe200078e0ac6 */
[----:B------:R-:W-:Y:S01]  /*95f0*/  ISETP.GE.AND P3, PT, R205, RZ, PT ;  /* 0x000000ffcd00720c */ /* 0x000fe20003f66270 */
[C---:B------:R-:W-:Y:S01]  /*9600*/  IMAD R203, R9.reuse, R6, R203 ;  /* 0x0000000609cb7224 */ /* 0x040fe200078e02cb */
[----:B------:R-:W-:Y:S01]  /*9610*/  IABS R205, R210 ;  /* 0x000000d200cd7213 */ /* 0x000fe20000000000 */
[----:B------:R-:W-:Y:S01]  /*9620*/  @!P4 IMAD.IADD R200, R200, 0x1, -R9 ;  /* 0x00000001c8c8c824 */ /* 0x000fe200078e0a09 */
[----:B------:R-:W-:Y:S01]  /*9630*/  ISETP.GT.U32.AND P0, PT, R9, R202, PT ;  /* 0x000000ca0900720c */ /* 0x000fe20003f04070 */
[----:B------:R-:W-:Y:S01]  /*9640*/  IMAD.HI.U32 R4, R8, R204, RZ ;  /* 0x000000cc08047227 */ /* 0x000fe200078e00ff */
[----:B------:R-:W-:-:S02]  /*9650*/  IADD3 R6, R195, 0xce, RZ ;  /* 0x000000cec3067810 */ /* 0x000fc40007ffe0ff */
[----:B------:R-:W-:Y:S01]  /*9660*/  ISETP.GT.U32.AND P4, PT, R9, R200, PT ;  /* 0x000000c80900720c */ /* 0x000fe20003f84070 */
[----:B------:R-:W-:Y:S01]  /*9670*/  @!P6 IMAD.IADD R201, R201, 0x1, -R9 ;  /* 0x00000001c9c9e824 */ /* 0x000fe200078e0a09 */
[----:B------:R-:W-:Y:S01]  /*9680*/  ISETP.GT.U32.AND P6, PT, R9, R203, PT ;  /* 0x000000cb0900720c */ /* 0x000fe20003fc4070 */
[----:B------:R-:W-:Y:S01]  /*9690*/  IMAD.MOV R4, RZ, RZ, -R4 ;  /* 0x000000ffff047224 */ /* 0x000fe200078e0a04 */
[----:B------:R-:W-:Y:S01]  /*96a0*/  IABS R209, R6 ;  /* 0x0000000600d17213 */ /* 0x000fe20000000000 */
[----:B------:R-:W-:-:S04]  /*96b0*/  IMAD.HI.U32 R3, R8, R205, RZ ;  /* 0x000000cd08037227 */ /* 0x000fc800078e00ff */
[C---:B------:R-:W-:Y:S02]  /*96c0*/  IMAD R204, R9.reuse, R4, R204 ;  /* 0x0000000409cc7224 */ /* 0x040fe400078e02cc */
[----:B------:R-:W-:Y:S02]  /*96d0*/  IMAD.MOV R4, RZ, RZ, -R3 ;  /* 0x000000ffff047224 */ /* 0x000fe400078e0a03 */
[----:B------:R-:W-:Y:S01]  /*96e0*/  @!P0 IMAD.IADD R202, R202, 0x1, -R9 ;  /* 0x00000001caca8824 */ /* 0x000fe200078e0a09 */
[C---:B------:R-:W-:Y:S01]  /*96f0*/  ISETP.GT.U32.AND P0, PT, R9.reuse, R204, PT ;  /* 0x000000cc0900720c */ /* 0x040fe20003f04070 */
[----:B------:R-:W-:Y:S02]  /*9700*/  IMAD R205, R9, R4, R205 ;  /* 0x0000000409cd7224 */ /* 0x000fe400078e02cd */
[--C-:B------:R-:W-:Y:S02]  /*9710*/  @!P6 IMAD.IADD R203, R203, 0x1, -R9.reuse ;  /* 0x00000001cbcbe824 */ /* 0x100fe400078e0a09 */
[----:B------:R-:W-:Y:S01]  /*9720*/  @!P4 IMAD.IADD R200, R200, 0x1, -R9 ;  /* 0x00000001c8c8c824 */ /* 0x000fe200078e0a09 */
[----:B------:R-:W-:Y:S01]  /*9730*/  ISETP.GT.U32.AND P6, PT, R9, R205, PT ;  /* 0x000000cd0900720c */ /* 0x000fe20003fc4070 */
[----:B------:R-:W-:Y:S01]  /*9740*/  IMAD.HI.U32 R3, R8, R206, RZ ;  /* 0x000000ce08037227 */ /* 0x000fe200078e00ff */
[----:B------:R-:W-:-:S02]  /*9750*/  ISETP.GE.AND P4, PT, R5, RZ, PT ;  /* 0x000000ff0500720c */ /* 0x000fc40003f86270 */
[----:B------:R-:W-:Y:S01]  /*9760*/  IADD3 R5, R195, 0xcd, RZ ;  /* 0x000000cdc3057810 */ /* 0x000fe20007ffe0ff */
[----:B------:R-:W-:Y:S01]  /*9770*/  @!P1 IMAD.MOV R200, RZ, RZ, -R200 ;  /* 0x000000ffffc89224 */ /* 0x000fe200078e0ac8 */
[----:B------:R-:W-:Y:S01]  /*9780*/  ISETP.GT.U32.AND P1, PT, R9, R203, PT ;  /* 0x000000cb0900720c */ /* 0x000fe20003f24070 */
[----:B------:R-:W-:Y:S01]  /*9790*/  IMAD.HI.U32 R4, R8, R207, RZ ;  /* 0x000000cf08047227 */ /* 0x000fe200078e00ff */
[----:B------:R-:W-:-:S03]  /*97a0*/  IABS R208, R5 ;  /* 0x0000000500d07213 */ /* 0x000fc60000000000 */
[----:B------:R-:W-:Y:S01]  /*97b0*/  @!P0 IMAD.IADD R204, R204, 0x1, -R9 ;  /* 0x00000001cccc8824 */ /* 0x000fe200078e0a09 */
[----:B------:R-:W-:Y:S01]  /*97c0*/  ISETP.GE.AND P0, PT, R7, RZ, PT ;  /* 0x000000ff0700720c */ /* 0x000fe20003f06270 */
[----:B------:R-:W-:Y:S01]  /*97d0*/  IMAD.MOV R3, RZ, RZ, -R3 ;  /* 0x000000ffff037224 */ /* 0x000fe200078e0a03 */
[----:B------:R-:W-:Y:S01]  /*97e0*/  IADD3 R7, R195, 0xcf, RZ ;  /* 0x000000cfc3077810 */ /* 0x000fe20007ffe0ff */
[----:B------:R-:W-:Y:S02]  /*97f0*/  IMAD.MOV R4, RZ, RZ, -R4 ;  /* 0x000000ffff047224 */ /* 0x000fe400078e0a04 */
[----:B------:R-:W-:Y:S01]  /*9800*/  @!P6 IMAD.IADD R205, R205, 0x1, -R9 ;  /* 0x00000001cdcde824 */ /* 0x000fe200078e0a09 */
[C---:B------:R-:W-:Y:S01]  /*9810*/  ISETP.GT.U32.AND P6, PT, R9.reuse, R204, PT ;  /* 0x000000cc0900720c */ /* 0x040fe20003fc4070 */
[----:B------:R-:W-:Y:S02]  /*9820*/  IMAD R206, R9, R3, R206 ;  /* 0x0000000309ce7224 */ /* 0x000fe400078e02ce */
[----:B------:R-:W-:-:S04]  /*9830*/  IMAD.HI.U32 R3, R8, R208, RZ ;  /* 0x000000d008037227 */ /* 0x000fc800078e00ff */
[C---:B------:R-:W-:Y:S02]  /*9840*/  IMAD R207, R9.reuse, R4, R207 ;  /* 0x0000000409cf7224 */ /* 0x040fe400078e02cf */
[----:B------:R-:W-:Y:S01]  /*9850*/  @!P3 IMAD.MOV R201, RZ, RZ, -R201 ;  /* 0x000000ffffc9b224 */ /* 0x000fe200078e0ac9 */
[----:B------:R-:W-:Y:S01]  /*9860*/  ISETP.GT.U32.AND P3, PT, R9, R205, PT ;  /* 0x000000cd0900720c */ /* 0x000fe20003f64070 */
[----:B------:R-:W-:Y:S01]  /*9870*/  @!P1 IMAD.IADD R203, R203, 0x1, -R9 ;  /* 0x00000001cbcb9824 */ /* 0x000fe200078e0a09 */
[C---:B------:R-:W-:Y:S01]  /*9880*/  ISETP.GT.U32.AND P1, PT, R9.reuse, R206, PT ;  /* 0x000000ce0900720c */ /* 0x040fe20003f24070 */
[----:B------:R-:W-:Y:S02]  /*9890*/  IMAD.MOV R3, RZ, RZ, -R3 ;  /* 0x000000ffff037224 */ /* 0x000fe400078e0a03 */
[----:B------:R-:W-:Y:S01]  /*98a0*/  @!P5 IMAD.MOV R202, RZ, RZ, -R202 ;  /* 0x000000ffffcad224 */ /* 0x000fe200078e0aca */
[C---:B------:R-:W-:Y:S01]  /*98b0*/  ISETP.GT.U32.AND P5, PT, R9.reuse, R207, PT ;  /* 0x000000cf0900720c */ /* 0x040fe20003fa4070 */
[----:B------:R-:W-:Y:S01]  /*98c0*/  @!P4 IMAD.MOV R203, RZ, RZ, -R203 ;  /* 0x000000ffffcbc224 */ /* 0x000fe200078e0acb */
[----:B------:R-:W-:Y:S01]  /*98d0*/  ISETP.GE.AND P4, PT, R210, RZ, PT ;  /* 0x000000ffd200720c */ /* 0x000fe20003f86270 */
[----:B------:R-:W-:Y:S01]  /*98e0*/  IMAD R208, R9, R3, R208 ;  /* 0x0000000309d07224 */ /* 0x000fe200078e02d0 */
[----:B------:R-:W-:Y:S01]  /*98f0*/  IABS R210, R7 ;  /* 0x0000000700d27213 */ /* 0x000fe20000000000 */
[----:B------:R-:W-:-:S04]  /*9900*/  IMAD.HI.U32 R3, R8, R209, RZ ;  /* 0x000000d108037227 */ /* 0x000fc800078e00ff */
[----:B------:R-:W-:Y:S01]  /*9910*/  @!P6 IMAD.IADD R204, R204, 0x1, -R9 ;  /* 0x00000001cccce824 */ /* 0x000fe200078e0a09 */
[----:B------:R-:W-:Y:S01]  /*9920*/  ISETP.GT.U32.AND P6, PT, R9, R208, PT ;  /* 0x000000d00900720c */ /* 0x000fe20003fc4070 */
[----:B------:R-:W-:Y:S02]  /*9930*/  IMAD.MOV R4, RZ, RZ, -R3 ;  /* 0x000000ffff047224 */ /* 0x000fe400078e0a03 */
[--C-:B------:R-:W-:Y:S01]  /*9940*/  @!P3 IMAD.IADD R205, R205, 0x1, -R9.reuse ;  /* 0x00000001cdcdb824 */ /* 0x100fe200078e0a09 */
[----:B------:R-:W-:Y:S01]  /*9950*/  ISETP.GE.AND P3, PT, R211, RZ, PT ;  /* 0x000000ffd300720c */ /* 0x000fe20003f66270 */
[----:B------:R-:W-:Y:S01]  /*9960*/  @!P1 IMAD.IADD R206, R206, 0x1, -R9 ;  /* 0x00000001cece9824 */ /* 0x000fe200078e0a09 */
[----:B------:R-:W-:Y:S01]  /*9970*/  IABS R211, R216 ;  /* 0x000000d800d37213 */ /* 0x000fe20000000000 */
[----:B------:R-:W-:Y:S01]  /*9980*/  IMAD R209, R9, R4, R209 ;  /* 0x0000000409d17224 */ /* 0x000fe200078e02d1 */
[----:B------:R-:W-:Y:S01]  /*9990*/  ISETP.GE.AND P1, PT, R212, RZ, PT ;  /* 0x000000ffd400720c */ /* 0x000fe20003f26270 */
[----:B------:R-:W-:Y:S01]  /*99a0*/  @!P5 IMAD.IADD R207, R207, 0x1, -R9 ;  /* 0x00000001cfcfd824 */ /* 0x000fe200078e0a09 */
[C---:B------:R-:W-:Y:S01]  /*99b0*/  ISETP.GT.U32.AND P5, PT, R9.reuse, R206, PT ;  /* 0x000000ce0900720c */ /* 0x040fe20003fa4070 */
[----:B------:R-:W-:Y:S01]  /*99c0*/  @!P4 IMAD.MOV R205, RZ, RZ, -R205 ;  /* 0x000000ffffcdc224 */ /* 0x000fe200078e0acd */
[C---:B------:R-:W-:Y:S01]  /*99d0*/  ISETP.GT.U32.AND P4, PT, R9.reuse, R209, PT ;  /* 0x000000d10900720c */ /* 0x040fe20003f84070 */
[----:B------:R-:W-:Y:S01]  /*99e0*/  @!P0 IMAD.MOV R204, RZ, RZ, -R204 ;  /* 0x000000ffffcc8224 */ /* 0x000fe200078e0acc */
[----:B------:R-:W-:Y:S01]  /*99f0*/  ISETP.GT.U32.AND P0, PT, R9, R207, PT ;  /* 0x000000cf0900720c */ /* 0x000fe20003f04070 */
[----:B------:R-:W-:Y:S01]  /*9a00*/  IMAD.HI.U32 R3, R8, R210, RZ ;  /* 0x000000d208037227 */ /* 0x000fe200078e00ff */
[----:B------:R-:W-:-:S03]  /*9a10*/  IABS R212, R219 ;  /* 0x000000db00d47213 */ /* 0x000fc60000000000 */
[----:B------:R-:W-:Y:S02]  /*9a20*/  @!P6 IMAD.IADD R208, R208, 0x1, -R9 ;  /* 0x00000001d0d0e824 */ /* 0x000fe400078e0a09 */
[----:B------:R-:W-:Y:S02]  /*9a30*/  IMAD.MOV R4, RZ, RZ, -R3 ;  /* 0x000000ffff047224 */ /* 0x000fe400078e0a03 */
[----:B------:R-:W-:Y:S01]  /*9a40*/  IMAD.HI.U32 R3, R8, R211, RZ ;  /* 0x000000d308037227 */ /* 0x000fe200078e00ff */
[----:B------:R-:W-:-:S03]  /*9a50*/  ISETP.GT.U32.AND P6, PT, R9, R208, PT ;  /* 0x000000d00900720c */ /* 0x000fc60003fc4070 */
[----:B------:R-:W-:Y:S02]  /*9a60*/  IMAD R210, R9, R4, R210 ;  /* 0x0000000409d27224 */ /* 0x000fe400078e02d2 */
[----:B------:R-:W-:Y:S02]  /*9a70*/  IMAD.MOV R4, RZ, RZ, -R3 ;  /* 0x000000ffff047224 */ /* 0x000fe400078e0a03 */
[--C-:B------:R-:W-:Y:S01]  /*9a80*/  @!P5 IMAD.IADD R206, R206, 0x1, -R9.reuse ;  /* 0x00000001ceced824 */ /* 0x100fe200078e0a09 */
[----:B------:R-:W-:Y:S01]  /*9a90*/  ISETP.GE.AND P5, PT, R5, RZ, PT ;  /* 0x000000ff0500720c */ /* 0x000fe20003fa6270 */
[--C-:B------:R-:W-:Y:S01]  /*9aa0*/  @!P4 IMAD.IADD R209, R209, 0x1, -R9.reuse ;  /* 0x00000001d1d1c824 */ /* 0x100fe200078e0a09 */
[----:B------:R-:W-:Y:S01]  /*9ab0*/  IADD3 R5, R195, 0xd4, RZ ;  /* 0x000000d4c3057810 */ /* 0x000fe20007ffe0ff */
[----:B------:R-:W-:Y:S01]  /*9ac0*/  @!P0 IMAD.IADD R207, R207, 0x1, -R9 ;  /* 0x00000001cfcf8824 */ /* 0x000fe200078e0a09 */
[----:B------:R-:W-:Y:S01]  /*9ad0*/  ISETP.GE.AND P0, PT, R6, RZ, PT ;  /* 0x000000ff0600720c */ /* 0x000fe20003f06270 */
[C---:B------:R-:W-:Y:S01]  /*9ae0*/  IMAD R211, R9.reuse, R4, R211 ;  /* 0x0000000409d37224 */ /* 0x040fe200078e02d3 */
        /* <DEDUP_REMOVED lines=17> */
[----:B------:R-:W-:Y:S01]  /*9c00*/  IMAD.MOV R4, RZ, RZ, -R4 ;  /* 0x000000ffff047224 */ /* 0x000fe200078e0a04 */
[C---:B------:R-:W-:Y:S01]  /*9c10*/  ISETP.GT.U32.AND P1, PT, R9.reuse, R211, PT ;  /* 0x000000d30900720c */ /* 0x040fe20003f24070 */
[----:B------:R-:W-:Y:S01]  /*9c20*/  IMAD.HI.U32 R3, R8, R213, RZ ;  /* 0x000000d508037227 */ /* 0x000fe200078e00ff */
[----:B------:R-:W-:-:S03]  /*9c30*/  ISETP.GT.U32.AND P6, PT, R9, R210, PT ;  /* 0x000000d20900720c */ /* 0x000fc60003fc4070 */
[----:B------:R-:W-:Y:S02]  /*9c40*/  IMAD R214, R9, R4, R214 ;  /* 0x0000000409d67224 */ /* 0x000fe400078e02d6 */
[----:B------:R-:W-:Y:S02]  /*9c50*/  @!P0 IMAD.MOV R209, RZ, RZ, -R209 ;  /* 0x000000ffffd18224 */ /* 0x000fe400078e0ad1 */
[----:B------:R-:W-:Y:S02]  /*9c60*/  @!P3 IMAD.IADD R212, R212, 0x1, -R9 ;  /* 0x00000001d4d4b824 */ /* 0x000fe400078e0a09 */
[----:B------:R-:W-:Y:S02]  /*9c70*/  IMAD.MOV R6, RZ, RZ, -R3 ;  /* 0x000000ffff067224 */ /* 0x000fe400078e0a03 */
[----:B------:R-:W-:Y:S01]  /*9c80*/  @!P1 IMAD.IADD R211, R211, 0x1, -R9 ;  /* 0x00000001d3d39824 */ /* 0x000fe200078e0a09 */
[C---:B------:R-:W-:Y:S01]  /*9c90*/  ISETP.GT.U32.AND P0, PT, R9.reuse, R212, PT ;  /* 0x000000d40900720c */ /* 0x040fe20003f04070 */
[----:B------:R-:W-:Y:S01]  /*9ca0*/  IMAD.HI.U32 R3, R8, R215, RZ ;  /* 0x000000d708037227 */ /* 0x000fe200078e00ff */
[----:B------:R-:W-:-:S03]  /*9cb0*/  ISETP.GT.U32.AND P1, PT, R9, R214, PT ;  /* 0x000000d60900720c */ /* 0x000fc60003f24070 */
[----:B------:R-:W-:Y:S01]  /*9cc0*/  @!P5 IMAD.MOV R208, RZ, RZ, -R208 ;  /* 0x000000ffffd0d224 */ /* 0x000fe200078e0ad0 */
[----:B------:R-:W-:Y:S01]  /*9cd0*/  ISETP.GE.AND P5, PT, R216, RZ, PT ;  /* 0x000000ffd800720c */ /* 0x000fe20003fa6270 */
[----:B------:R-:W-:Y:S01]  /*9ce0*/  @!P6 IMAD.IADD R210, R210, 0x1, -R9 ;  /* 0x00000001d2d2e824 */ /* 0x000fe200078e0a09 */
[----:B------:R-:W-:Y:S01]  /*9cf0*/  ISETP.GE.AND P6, PT, R219, RZ, PT ;  /* 0x000000ffdb00720c */ /* 0x000fe20003fc6270 */
[C---:B------:R-:W-:Y:S01]  /*9d00*/  IMAD R213, R9.reuse, R6, R213 ;  /* 0x0000000609d57224 */ /* 0x040fe200078e02d5 */
[----:B------:R-:W-:Y:S01]  /*9d10*/  IABS R216, R7 ;  /* 0x0000000700d87213 */ /* 0x000fe20000000000 */
[----:B------:R-:W-:Y:S01]  /*9d20*/  IMAD.MOV R6, RZ, RZ, -R3 ;  /* 0x000000ffff067224 */ /* 0x000fe200078e0a03 */
[----:B------:R-:W-:Y:S01]  /*9d30*/  IABS R219, R223 ;  /* 0x000000df00db7213 */ /* 0x000fe20000000000 */
[----:B------:R-:W-:Y:S01]  /*9d40*/  @!P0 IMAD.IADD R212, R212, 0x1, -R9 ;  /* 0x00000001d4d48824 */ /* 0x000fe200078e0a09 */
[C---:B------:R-:W-:Y:S01]  /*9d50*/  ISETP.GT.U32.AND P3, PT, R9.reuse, R213, PT ;  /* 0x000000d50900720c */ /* 0x040fe20003f64070 */
[----:B------:R-:W-:Y:S01]  /*9d60*/  IMAD R215, R9, R6, R215 ;  /* 0x0000000609d77224 */ /* 0x000fe200078e02d7 */
[----:B------:R-:W-:Y:S01]  /*9d70*/  IADD3 R6, R195, 0xd6, RZ ;  /* 0x000000d6c3067810 */ /* 0x000fe20007ffe0ff */
[----:B------:R-:W-:Y:S01]  /*9d80*/  IMAD.HI.U32 R3, R8, R216, RZ ;  /* 0x000000d808037227 */ /* 0x000fe200078e00ff */
[----:B------:R-:W-:-:S02]  /*9d90*/  ISETP.GE.AND P0, PT, R217, RZ, PT ;  /* 0x000000ffd900720c */ /* 0x000fc40003f06270 */
[----:B------:R-:W-:Y:S01]  /*9da0*/  IABS R217, R6 ;  /* 0x0000000600d97213 */ /* 0x000fe20000000000 */
[----:B------:R-:W-:Y:S02]  /*9db0*/  @!P1 IMAD.IADD R214, R214, 0x1, -R9 ;  /* 0x00000001d6d69824 */ /* 0x000fe400078e0a09 */
[----:B------:R-:W-:Y:S02]  /*9dc0*/  IMAD.MOV R3, RZ, RZ, -R3 ;  /* 0x000000ffff037224 */ /* 0x000fe400078e0a03 */
[----:B------:R-:W-:Y:S01]  /*9dd0*/  @!P6 IMAD.MOV R212, RZ, RZ, -R212 ;  /* 0x000000ffffd4e224 */ /* 0x000fe200078e0ad4 */
[C---:B------:R-:W-:Y:S01]  /*9de0*/  ISETP.GT.U32.AND P6, PT, R9.reuse, R214, PT ;  /* 0x000000d60900720c */ /* 0x040fe20003fc4070 */
[----:B------:R-:W-:Y:S02]  /*9df0*/  IMAD R216, R9, R3, R216 ;  /* 0x0000000309d87224 */ /* 0x000fe400078e02d8 */
[----:B------:R-:W-:-:S04]  /*9e00*/  IMAD.HI.U32 R3, R8, R217, RZ ;  /* 0x000000d908037227 */ /* 0x000fc800078e00ff */
[----:B------:R-:W-:Y:S01]  /*9e10*/  @!P3 IMAD.IADD R213, R213, 0x1, -R9 ;  /* 0x00000001d5d5b824 */ /* 0x000fe200078e0a09 */
[----:B------:R-:W-:Y:S01]  /*9e20*/  ISETP.GE.AND P3, PT, R5, RZ, PT ;  /* 0x000000ff0500720c */ /* 0x000fe20003f66270 */
[----:B------:R-:W-:Y:S01]  /*9e30*/  IMAD.MOV R4, RZ, RZ, -R3 ;  /* 0x000000ffff047224 */ /* 0x000fe200078e0a03 */
[----:B------:R-:W-:Y:S01]  /*9e40*/  IADD3 R5, R195, 0xd9, RZ ;  /* 0x000000d9c3057810 */ /* 0x000fe20007ffe0ff */
[----:B------:R-:W-:Y:S01]  /*9e50*/  @!P5 IMAD.MOV R211, RZ, RZ, -R211 ;  /* 0x000000ffffd3d224 */ /* 0x000fe200078e0ad3 */
[C---:B------:R-:W-:Y:S01]  /*9e60*/  ISETP.GT.U32.AND P1, PT, R9.reuse, R213, PT ;  /* 0x000000d50900720c */ /* 0x040fe20003f24070 */
[C---:B------:R-:W-:Y:S01]  /*9e70*/  IMAD R217, R9.reuse, R4, R217 ;  /* 0x0000000409d97224 */ /* 0x040fe200078e02d9 */
[C---:B------:R-:W-:Y:S01]  /*9e80*/  ISETP.GT.U32.AND P5, PT, R9.reuse, R215, PT ;  /* 0x000000d70900720c */ /* 0x040fe20003fa4070 */
[----:B------:R-:W-:Y:S01]  /*9e90*/  @!P6 IMAD.IADD R214, R214, 0x1, -R9 ;  /* 0x00000001d6d6e824 */ /* 0x000fe200078e0a09 */
[----:B------:R-:W-:Y:S01]  /*9ea0*/  IABS R220, R5 ;  /* 0x0000000500dc7213 */ /* 0x000fe20000000000 */
[----:B------:R-:W-:Y:S01]  /*9eb0*/  @!P4 IMAD.MOV R210, RZ, RZ, -R210 ;  /* 0x000000ffffd2c224 */ /* 0x000fe200078e0ad2 */
[----:B------:R-:W-:Y:S01]  /*9ec0*/  ISETP.GT.U32.AND P6, PT, R9, R217, PT ;  /* 0x000000d90900720c */ /* 0x000fe20003fc4070 */
[----:B------:R-:W-:Y:S01]  /*9ed0*/  @!P0 IMAD.MOV R214, RZ, RZ, -R214 ;  /* 0x000000ffffd68224 */ /* 0x000fe200078e0ad6 */
[----:B------:R-:W-:-:S02]  /*9ee0*/  ISETP.GE.AND P4, PT, R218, RZ, PT ;  /* 0x000000ffda00720c */ /* 0x000fc40003f86270 */
[----:B------:R-:W-:-:S03]  /*9ef0*/  IABS R218, R222 ;  /* 0x000000de00da7213 */ /* 0x000fc60000000000 */
[----:B------:R-:W-:Y:S01]  /*9f00*/  @!P1 IMAD.IADD R213, R213, 0x1, -R9 ;  /* 0x00000001d5d59824 */ /* 0x000fe200078e0a09 */
[----:B------:R-:W-:Y:S01]  /*9f10*/  ISETP.GT.U32.AND P1, PT, R9, R216, PT ;  /* 0x000000d80900720c */ /* 0x000fe20003f24070 */
[----:B------:R-:W-:-:S04]  /*9f20*/  IMAD.HI.U32 R3, R8, R218, RZ ;  /* 0x000000da08037227 */ /* 0x000fc800078e00ff */
[--C-:B------:R-:W-:Y:S02]  /*9f30*/  @!P5 IMAD.IADD R215, R215, 0x1, -R9.reuse ;  /* 0x00000001d7d7d824 */ /* 0x100fe400078e0a09 */
[----:B------:R-:W-:Y:S02]  /*9f40*/  @!P6 IMAD.IADD R217, R217, 0x1, -R9 ;  /* 0x00000001d9d9e824 */ /* 0x000fe400078e0a09 */
[----:B------:R-:W-:Y:S01]  /*9f50*/  IMAD.MOV R4, RZ, RZ, -R3 ;  /* 0x000000ffff047224 */ /* 0x000fe200078e0a03 */
[C---:B------:R-:W-:Y:S01]  /*9f60*/  ISETP.GT.U32.AND P5, PT, R9.reuse, R215, PT ;  /* 0x000000d70900720c */ /* 0x040fe20003fa4070 */
[----:B------:R-:W-:Y:S01]  /*9f70*/  @!P4 IMAD.MOV R213, RZ, RZ, -R213 ;  /* 0x000000ffffd5c224 */ /* 0x000fe200078e0ad5 */
[C---:B------:R-:W-:Y:S01]  /*9f80*/  ISETP.GT.U32.AND P6, PT, R9.reuse, R217, PT ;  /* 0x000000d90900720c */ /* 0x040fe20003fc4070 */
[----:B------:R-:W-:Y:S02]  /*9f90*/  IMAD R218, R9, R4, R218 ;  /* 0x0000000409da7224 */ /* 0x000fe400078e02da */
[----:B------:R-:W-:-:S03]  /*9fa0*/  IMAD.HI.U32 R4, R8, R220, RZ ;  /* 0x000000dc08047227 */ /* 0x000fc600078e00ff */
[C---:B------:R-:W-:Y:S01]  /*9fb0*/  ISETP.GT.U32.AND P0, PT, R9.reuse, R218, PT ;  /* 0x000000da0900720c */ /* 0x040fe20003f04070 */
[----:B------:R-:W-:Y:S01]  /*9fc0*/  @!P1 IMAD.IADD R216, R216, 0x1, -R9 ;  /* 0x00000001d8d89824 */ /* 0x000fe200078e0a09 */
[----:B------:R-:W-:Y:S01]  /*9fd0*/  ISETP.GE.AND P1, PT, R6, RZ, PT ;  /* 0x000000ff0600720c */ /* 0x000fe20003f26270 */
[----:B------:R-:W-:Y:S02]  /*9fe0*/  IMAD.MOV R4, RZ, RZ, -R4 ;  /* 0x000000ffff047224 */ /* 0x000fe400078e0a04 */
[----:B------:R-:W-:Y:S01]  /*9ff0*/  IMAD.HI.U32 R3, R8, R219, RZ ;  /* 0x000000db08037227 */ /* 0x000fe200078e00ff */
[----:B------:R-:W-:-:S03]  /*a000*/  ISETP.GT.U32.AND P4, PT, R9, R216, PT ;  /* 0x000000d80900720c */ /* 0x000fc60003f84070 */
[----:B------:R-:W-:Y:S02]  /*a010*/  IMAD R220, R9, R4, R220 ;  /* 0x0000000409dc7224 */ /* 0x000fe400078e02dc */
[--C-:B------:R-:W-:Y:S01]  /*a020*/  @!P5 IMAD.IADD R215, R215, 0x1, -R9.reuse ;  /* 0x00000001d7d7d824 */ /* 0x100fe200078e0a09 */
[----:B------:R-:W-:Y:S01]  /*a030*/  ISETP.GE.AND P5, PT, R7, RZ, PT ;  /* 0x000000ff0700720c */ /* 0x000fe20003fa6270 */
[----:B------:R-:W-:Y:S01]  /*a040*/  @!P6 IMAD.IADD R217, R217, 0x1, -R9 ;  /* 0x00000001d9d9e824 */ /* 0x000fe200078e0a09 */
[----:B------:R-:W-:Y:S01]  /*a050*/  ISETP.GT.U32.AND P6, PT, R9, R220, PT ;  /* 0x000000dc0900720c */ /* 0x000fe20003fc4070 */
[----:B------:R-:W-:Y:S01]  /*a060*/  IMAD.MOV R6, RZ, RZ, -R3 ;  /* 0x000000ffff067224 */ /* 0x000fe200078e0a03 */
[----:B------:R-:W-:Y:S01]  /*a070*/  IADD3 R7, R195, 0xdb, RZ ;  /* 0x000000dbc3077810 */ /* 0x000fe20007ffe0ff */
[----:B------:R-:W-:Y:S02]  /*a080*/  @!P3 IMAD.MOV R215, RZ, RZ, -R215 ;  /* 0x000000ffffd7b224 */ /* 0x000fe400078e0ad7 */
[----:B------:R-:W-:Y:S01]  /*a090*/  IMAD R219, R9, R6, R219 ;  /* 0x0000000609db7224 */ /* 0x000fe200078e02db */
[----:B------:R-:W-:Y:S01]  /*a0a0*/  IADD3 R6, R195, 0xdc, RZ ;  /* 0x000000dcc3067810 */ /* 0x000fe20007ffe0ff */
[--C-:B------:R-:W-:Y:S01]  /*a0b0*/  @!P4 IMAD.IADD R216, R216, 0x1, -R9.reuse ;  /* 0x00000001d8d8c824 */ /* 0x100fe200078e0a09 */
[----:B------:R-:W-:Y:S01]  /*a0c0*/  ISETP.GE.AND P4, PT, R222, RZ, PT ;  /* 0x000000ffde00720c */ /* 0x000fe20003f86270 */
[--C-:B------:R-:W-:Y:S01]  /*a0d0*/  @!P0 IMAD.IADD R218, R218, 0x1, -R9.reuse ;  /* 0x00000001dada8824 */ /* 0x100fe200078e0a09 */
[C---:B------:R-:W-:Y:S01]  /*a0e0*/  ISETP.GT.U32.AND P3, PT, R9.reuse, R219, PT ;  /* 0x000000db0900720c */ /* 0x040fe20003f64070 */
[----:B------:R-:W-:Y:S01]  /*a0f0*/  @!P5 IMAD.MOV R216, RZ, RZ, -R216 ;  /* 0x000000ffffd8d224 */ /* 0x000fe200078e0ad8 */
[----:B------:R-:W-:Y:S01]  /*a100*/  IABS R222, R7 ;  /* 0x0000000700de7213 */ /* 0x000fe20000000000 */
[----:B------:R-:W-:Y:S01]  /*a110*/  @!P6 IMAD.IADD R220, R220, 0x1, -R9 ;  /* 0x00000001dcdce824 */ /* 0x000fe200078e0a09 */
[----:B------:R-:W-:Y:S01]  /*a120*/  ISETP.GT.U32.AND P5, PT, R9, R218, PT ;  /* 0x000000da0900720c */ /* 0x000fe20003fa4070 */
[----:B------:R-:W-:Y:S01]  /*a130*/  IMAD.HI.U32 R3, R8, R221, RZ ;  /* 0x000000dd08037227 */ /* 0x000fe200078e00ff */
[----:B------:R-:W-:-:S02]  /*a140*/  ISETP.GE.AND P0, PT, R223, RZ, PT ;  /* 0x000000ffdf00720c */ /* 0x000fc40003f06270 */
[----:B------:R-:W-:Y:S01]  /*a150*/  IABS R223, R6 ;  /* 0x0000000600df7213 */ /* 0x000fe20000000000 */
[----:B------:R-:W-:Y:S01]  /*a160*/  @!P1 IMAD.MOV R217, RZ, RZ, -R217 ;  /* 0x000000ffffd99224 */ /* 0x000fe200078e0ad9 */
[----:B------:R-:W-:Y:S01]  /*a170*/  ISETP.GT.U32.AND P1, PT, R9, R220, PT ;  /* 0x000000dc0900720c */ /* 0x000fe20003f24070 */
[----:B------:R-:W-:Y:S01]  /*a180*/  IMAD.MOV R4, RZ, RZ, -R3 ;  /* 0x000000ffff047224 */ /* 0x000fe200078e0a03 */
[----:B------:R-:W-:Y:S01]  /*a190*/  ISETP.GE.AND P6, PT, R5, RZ, PT ;  /* 0x000000ff0500720c */ /* 0x000fe20003fc6270 */
[----:B------:R-:W-:Y:S01]  /*a1a0*/  IMAD.HI.U32 R3, R8, R222, RZ ;  /* 0x000000de08037227 */ /* 0x000fe200078e00ff */
[----:B------:R-:W-:-:S03]  /*a1b0*/  IADD3 R5, R195, 0xde, RZ ;  /* 0x000000dec3057810 */ /* 0x000fc60007ffe0ff */
[----:B------:R-:W-:Y:S01]  /*a1c0*/  @!P3 IMAD.IADD R219, R219, 0x1, -R9 ;  /* 0x00000001dbdbb824 */ /* 0x000fe200078e0a09 */
[----:B------:R-:W-:Y:S01]  /*a1d0*/  IABS R225, R5 ;  /* 0x0000000500e17213 */ /* 0x000fe20000000000 */
[C---:B------:R-:W-:Y:S02]  /*a1e0*/  IMAD R221, R9.reuse, R4, R221 ;  /* 0x0000000409dd7224 */ /* 0x040fe400078e02dd */
[----:B------:R-:W-:Y:S01]  /*a1f0*/  IMAD.MOV R3, RZ, RZ, -R3 ;  /* 0x000000ffff037224 */ /* 0x000fe200078e0a03 */
[C---:B------:R-:W-:Y:S01]  /*a200*/  ISETP.GT.U32.AND P3, PT, R9.reuse, R219, PT ;  /* 0x000000db0900720c */ /* 0x040fe20003f64070 */
[--C-:B------:R-:W-:Y:S01]  /*a210*/  @!P5 IMAD.IADD R218, R218, 0x1, -R9.reuse ;  /* 0x00000001dadad824 */ /* 0x100fe200078e0a09 */
[C---:B------:R-:W-:Y:S01]  /*a220*/  ISETP.GT.U32.AND P5, PT, R9.reuse, R221, PT ;  /* 0x000000dd0900720c */ /* 0x040fe20003fa4070 */
[----:B------:R-:W-:Y:S02]  /*a230*/  IMAD R222, R9, R3, R222 ;  /* 0x0000000309de7224 */ /* 0x000fe400078e02de */
[----:B------:R-:W-:-:S02]  /*a240*/  @!P1 IMAD.IADD R220, R220, 0x1, -R9 ;  /* 0x00000001dcdc9824 */ /* 0x000fc400078e0a09 */
[----:B------:R-:W-:Y:S01]  /*a250*/  IMAD.HI.U32 R3, R8, R223, RZ ;  /* 0x000000df08037227 */ /* 0x000fe200078e00ff */
[----:B------:R-:W-:-:S03]  /*a260*/  ISETP.GT.U32.AND P1, PT, R9, R222, PT ;  /* 0x000000de0900720c */ /* 0x000fc60003f24070 */
[----:B------:R-:W-:Y:S02]  /*a270*/  IMAD.MOV R4, RZ, RZ, -R3 ;  /* 0x000000ffff047224 */ /* 0x000fe400078e0a03 */
[--C-:B------:R-:W-:Y:S01]  /*a280*/  @!P3 IMAD.IADD R219, R219, 0x1, -R9.reuse ;  /* 0x00000001dbdbb824 */ /* 0x100fe200078e0a09 */
[----:B------:R-:W-:Y:S01]  /*a290*/  ISETP.GE.AND P3, PT, R224, RZ, PT ;  /* 0x000000ffe000720c */ /* 0x000fe20003f66270 */
[----:B------:R-:W-:Y:S01]  /*a2a0*/  @!P5 IMAD.IADD R221, R221, 0x1, -R9 ;  /* 0x00000001ddddd824 */ /* 0x000fe200078e0a09 */
[----:B------:R-:W-:Y:S01]  /*a2b0*/  IABS R224, R227 ;  /* 0x000000e300e07213 */ /* 0x000fe20000000000 */
[----:B------:R-:W-:Y:S01]  /*a2c0*/  @!P4 IMAD.MOV R218, RZ, RZ, -R218 ;  /* 0x000000ffffdac224 */ /* 0x000fe200078e0ada */
[----:B------:R-:W-:Y:S01]  /*a2d0*/  ISETP.GE.AND P5, PT, R7, RZ, PT ;  /* 0x000000ff0700720c */ /* 0x000fe20003fa6270 */
[----:B------:R-:W-:Y:S01]  /*a2e0*/  IMAD R223, R9, R4, R223 ;  /* 0x0000000409df7224 */ /* 0x000fe200078e02df */
[----:B------:R-:W-:Y:S01]  /*a2f0*/  IADD3 R7, R195, 0xe0, RZ ;  /* 0x000000e0c3077810 */ /* 0x000fe20007ffe0ff */
[----:B------:R-:W-:Y:S01]  /*a300*/  @!P1 IMAD.IADD R222, R222, 0x1, -R9 ;  /* 0x00000001dede9824 */ /* 0x000fe200078e0a09 */
[----:B------:R-:W-:Y:S01]  /*a310*/  ISETP.GT.U32.AND P1, PT, R9, R221, PT ;  /* 0x000000dd0900720c */ /* 0x000fe20003f24070 */
[----:B------:R-:W-:-:S03]  /*a320*/  IMAD.HI.U32 R3, R8, R224, RZ ;  /* 0x000000e008037227 */ /* 0x000fc600078e00ff */
[----:B------:R-:W-:Y:S01]  /*a330*/  ISETP.GT.U32.AND P4, PT, R9, R222, PT ;  /* 0x000000de0900720c */ /* 0x000fe20003f84070 */
[----:B------:R-:W-:Y:S02]  /*a340*/  IMAD.MOV R3, RZ, RZ, -R3 ;  /* 0x000000ffff037224 */ /* 0x000fe400078e0a03 */
[----:B------:R-:W-:-:S04]  /*a350*/  IMAD.HI.U32 R4, R8, R226, RZ ;  /* 0x000000e208047227 */ /* 0x000fc800078e00ff */
[----:B------:R-:W-:Y:S02]  /*a360*/  IMAD R224, R9, R3, R224 ;  /* 0x0000000309e07224 */ /* 0x000fe400078e02e0 */
[----:B------:R-:W-:Y:S02]  /*a370*/  @!P1 IMAD.IADD R221, R221, 0x1, -R9 ;  /* 0x00000001dddd9824 */ /* 0x000fe400078e0a09 */
[----:B------:R-:W-:Y:S01]  /*a380*/  IMAD.HI.U32 R3, R8, R225, RZ ;  /* 0x000000e108037227 */ /* 0x000fe200078e00ff */
[----:B------:R-:W-:-:S03]  /*a390*/  ISETP.GT.U32.AND P1, PT, R9, R224, PT ;  /* 0x000000e00900720c */ /* 0x000fc60003f24070 */
[----:B------:R-:W-:Y:S01]  /*a3a0*/  @!P4 IMAD.IADD R222, R222, 0x1, -R9 ;  /* 0x00000001dedec824 */ /* 0x000fe200078e0a09 */
[----:B------:R-:W-:Y:S01]  /*a3b0*/  ISETP.GE.AND P4, PT, R227, RZ, PT ;  /* 0x000000ffe300720c */ /* 0x000fe20003f86270 */
[----:B------:R-:W-:Y:S01]  /*a3c0*/  @!P6 IMAD.MOV R220, RZ, RZ, -R220 ;  /* 0x000000ffffdce224 */ /* 0x000fe200078e0adc */
[----:B------:R-:W-:Y:S01]  /*a3d0*/  IABS R227, R7 ;  /* 0x0000000700e37213 */ /* 0x000fe20000000000 */
[----:B------:R-:W-:Y:S01]  /*a3e0*/  @!P0 IMAD.MOV R219, RZ, RZ, -R219 ;  /* 0x000000ffffdb8224 */ /* 0x000fe200078e0adb */
[----:B------:R-:W-:Y:S01]  /*a3f0*/  ISETP.GE.AND P6, PT, R6, RZ, PT ;  /* 0x000000ff0600720c */ /* 0x000fe20003fc6270 */
[----:B------:R-:W-:Y:S01]  /*a400*/  IMAD.MOV R6, RZ, RZ, -R3 ;  /* 0x000000ffff067224 */ /* 0x000fe200078e0a03 */
[----:B------:R-:W-:Y:S01]  /*a410*/  ISETP.GT.U32.AND P0, PT, R9, R223, PT ;  /* 0x000000df0900720c */ /* 0x000fe20003f04070 */
[----:B------:R-:W-:Y:S02]  /*a420*/  IMAD.MOV R4, RZ, RZ, -R4 ;  /* 0x000000ffff047224 */ /* 0x000fe400078e0a04 */
[----:B------:R-:W-:-:S02]  /*a430*/  @!P1 IMAD.IADD R224, R224, 0x1, -R9 ;  /* 0x00000001e0e09824 */ /* 0x000fc400078e0a09 */
[----:B------:R-:W-:-:S03]  /*a440*/  IMAD.HI.U32 R3, R8, R227, RZ ;  /* 0x000000e308037227 */ /* 0x000fc600078e00ff */
[C---:B------:R-:W-:Y:S01]  /*a450*/  ISETP.GT.U32.AND P1, PT, R9.reuse, R224, PT ;  /* 0x000000e00900720c */ /* 0x040fe20003f24070 */
[C---:B------:R-:W-:Y:S02]  /*a460*/  IMAD R226, R9.reuse, R4, R226 ;  /* 0x0000000409e27224 */ /* 0x040fe400078e02e2 */
[----:B------:R-:W-:Y:S02]  /*a470*/  IMAD.MOV R4, RZ, RZ, -R3 ;  /* 0x000000ffff047224 */ /* 0x000fe400078e0a03 */
[----:B------:R-:W-:Y:S01]  /*a480*/  IMAD R225, R9, R6, R225 ;  /* 0x0000000609e17224 */ /* 0x000fe200078e02e1 */
[----:B------:R-:W-:Y:S01]  /*a490*/  IADD3 R6, R195, 0xe2, RZ ;  /* 0x000000e2c3067810 */ /* 0x000fe20007ffe0ff */
[----:B------:R-:W-:Y:S01]  /*a4a0*/  IMAD R227, R9, R4, R227 ;  /* 0x0000000409e37224 */ /* 0x000fe200078e02e3 */
[----:B------:R-:W-:Y:S01]  /*a4b0*/  IADD3 R4, R195, 0xe4, RZ ;  /* 0x000000e4c3047810 */ /* 0x000fe20007ffe0ff */
[--C-:B------:R-:W-:Y:S01]  /*a4c0*/  @!P0 IMAD.IADD R223, R223, 0x1, -R9.reuse ;  /* 0x00000001dfdf8824 */ /* 0x100fe200078e0a09 */
        /* <DEDUP_REMOVED lines=8> */
[----:B------:R-:W-:-:S02]  /*a550*/  IABS R231, R6 ;  /* 0x0000000600e77213 */ /* 0x000fc40000000000 */
[----:B------:R-:W-:Y:S01]  /*a560*/  IADD3 R5, R195, 0xe3, RZ ;  /* 0x000000e3c3057810 */ /* 0x000fe20007ffe0ff */
[----:B------:R-:W-:Y:S01]  /*a570*/  IMAD.MOV R230, RZ, RZ, -R3 ;  /* 0x000000ffffe67224 */ /* 0x000fe200078e0a03 */
[----:B------:R-:W-:Y:S01]  /*a580*/  IABS R234, R4 ;  /* 0x0000000400ea7213 */ /* 0x000fe20000000000 */
[----:B------:R-:W-:Y:S01]  /*a590*/  IMAD.HI.U32 R3, R8, R231, RZ ;  /* 0x000000e708037227 */ /* 0x000fe200078e00ff */
[----:B------:R-:W-:-:S03]  /*a5a0*/  IABS R233, R5 ;  /* 0x0000000500e97213 */ /* 0x000fc60000000000 */
[--C-:B------:R-:W-:Y:S02]  /*a5b0*/  @!P1 IMAD.IADD R227, R227, 0x1, -R9.reuse ;  /* 0x00000001e3e39824 */ /* 0x100fe400078e0a09 */
[--C-:B------:R-:W-:Y:S01]  /*a5c0*/  @!P5 IMAD.IADD R225, R225, 0x1, -R9.reuse ;  /* 0x00000001e1e1d824 */ /* 0x100fe200078e0a09 */
[----:B------:R-:W-:Y:S01]  /*a5d0*/  ISETP.GE.AND P5, PT, R228, RZ, PT ;  /* 0x000000ffe400720c */ /* 0x000fe20003fa6270 */
[----:B------:R-:W-:Y:S01]  /*a5e0*/  @!P3 IMAD.IADD R223, R223, 0x1, -R9 ;  /* 0x00000001dfdfb824 */ /* 0x000fe200078e0a09 */
[C---:B------:R-:W-:Y:S01]  /*a5f0*/  ISETP.GT.U32.AND P3, PT, R9.reuse, R226, PT ;  /* 0x000000e20900720c */ /* 0x040fe20003f64070 */
[C---:B------:R-:W-:Y:S01]  /*a600*/  IMAD R228, R9.reuse, R230, R229 ;  /* 0x000000e609e47224 */ /* 0x040fe200078e02e5 */
[----:B------:R-:W-:Y:S01]  /*a610*/  ISETP.GT.U32.AND P1, PT, R9, R227, PT ;  /* 0x000000e30900720c */ /* 0x000fe20003f24070 */
[----:B------:R-:W-:Y:S02]  /*a620*/  IMAD.MOV R230, RZ, RZ, -R3 ;  /* 0x000000ffffe67224 */ /* 0x000fe400078e0a03 */
[----:B------:R-:W-:-:S04]  /*a630*/  IMAD.HI.U32 R3, R8, R233, RZ ;  /* 0x000000e908037227 */ /* 0x000fc800078e00ff */
[----:B------:R-:W-:Y:S02]  /*a640*/  IMAD R229, R9, R230, R231 ;  /* 0x000000e609e57224 */ /* 0x000fe400078e02e7 */
[----:B------:R-:W-:Y:S01]  /*a650*/  IMAD.MOV R230, RZ, RZ, -R3 ;  /* 0x000000ffffe67224 */ /* 0x000fe200078e0a03 */
[----:B------:R-:W-:Y:S01]  /*a660*/  IADD3 R3, R195, 0xe5, RZ ;  /* 0x000000e5c3037810 */ /* 0x000fe20007ffe0ff */
[----:B------:R-:W-:Y:S01]  /*a670*/  @!P3 IMAD.IADD R226, R226, 0x1, -R9 ;  /* 0x00000001e2e2b824 */ /* 0x000fe200078e0a09 */
[C---:B------:R-:W-:Y:S01]  /*a680*/  ISETP.GT.U32.AND P3, PT, R9.reuse, R225, PT ;  /* 0x000000e10900720c */ /* 0x040fe20003f64070 */
[----:B------:R-:W-:Y:S02]  /*a690*/  IMAD R230, R9, R230, R233 ;  /* 0x000000e609e67224 */ /* 0x000fe400078e02e9 */
[----:B------:R-:W-:Y:S02]  /*a6a0*/  @!P1 IMAD.IADD R227, R227, 0x1, -R9 ;  /* 0x00000001e3e39824 */ /* 0x000fe400078e0a09 */
[----:B------:R-:W-:Y:S01]  /*a6b0*/  IMAD.MOV.U32 R231, RZ, RZ, R234 ;  /* 0x000000ffffe77224 */ /* 0x000fe200078e00ea */
[C---:B------:R-:W-:Y:S01]  /*a6c0*/  ISETP.GT.U32.AND P1, PT, R9.reuse, R230, PT ;  /* 0x000000e60900720c */ /* 0x040fe20003f24070 */
[----:B------:R-:W-:Y:S01]  /*a6d0*/  @!P4 IMAD.MOV R224, RZ, RZ, -R224 ;  /* 0x000000ffffe0c224 */ /* 0x000fe200078e0ae0 */
[----:B------:R-:W-:Y:S01]  /*a6e0*/  ISETP.GT.U32.AND P4, PT, R9, R228, PT ;  /* 0x000000e40900720c */ /* 0x000fe20003f84070 */
[----:B------:R-:W-:-:S04]  /*a6f0*/  IMAD.HI.U32 R233, R8, R231, RZ ;  /* 0x000000e708e97227 */ /* 0x000fc800078e00ff */
[----:B------:R-:W-:Y:S01]  /*a700*/  @!P6 IMAD.MOV R223, RZ, RZ, -R223 ;  /* 0x000000ffffdfe224 */ /* 0x000fe200078e0adf */
[----:B------:R-:W-:Y:S01]  /*a710*/  ISETP.GT.U32.AND P6, PT, R9, R226, PT ;  /* 0x000000e20900720c */ /* 0x000fe20003fc4070 */
[----:B------:R-:W-:Y:S01]  /*a720*/  IMAD.MOV R234, RZ, RZ, -R233 ;  /* 0x000000ffffea7224 */ /* 0x000fe200078e0ae9 */
[----:B------:R-:W-:Y:S01]  /*a730*/  IABS R233, R3 ;  /* 0x0000000300e97213 */ /* 0x000fe20000000000 */
[--C-:B------:R-:W-:Y:S01]  /*a740*/  @!P3 IMAD.IADD R225, R225, 0x1, -R9.reuse ;  /* 0x00000001e1e1b824 */ /* 0x100fe200078e0a09 */
[----:B------:R-:W-:Y:S01]  /*a750*/  ISETP.GE.AND P3, PT, R7, RZ, PT ;  /* 0x000000ff0700720c */ /* 0x000fe20003f66270 */
[----:B------:R-:W-:Y:S01]  /*a760*/  @!P1 IMAD.IADD R230, R230, 0x1, -R9 ;  /* 0x00000001e6e69824 */ /* 0x000fe200078e0a09 */
[----:B------:R-:W-:Y:S01]  /*a770*/  IADD3 R7, R195, 0xe6, RZ ;  /* 0x000000e6c3077810 */ /* 0x000fe20007ffe0ff */
[C---:B------:R-:W-:Y:S02]  /*a780*/  IMAD R231, R9.reuse, R234, R231 ;  /* 0x000000ea09e77224 */ /* 0x040fe400078e02e7 */
[----:B------:R-:W-:Y:S01]  /*a790*/  IMAD.MOV.U32 R234, RZ, RZ, R233 ;  /* 0x000000ffffea7224 */ /* 0x000fe200078e00e9 */
[----:B------:R-:W-:Y:S01]  /*a7a0*/  IABS R235, R7 ;  /* 0x0000000700eb7213 */ /* 0x000fe20000000000 */
[----:B------:R-:W-:Y:S01]  /*a7b0*/  @!P4 IMAD.IADD R228, R228, 0x1, -R9 ;  /* 0x00000001e4e4c824 */ /* 0x000fe200078e0a09 */
[----:B------:R-:W-:Y:S01]  /*a7c0*/  ISETP.GE.AND P4, PT, R232, RZ, PT ;  /* 0x000000ffe800720c */ /* 0x000fe20003f86270 */
[----:B------:R-:W-:Y:S01]  /*a7d0*/  @!P0 IMAD.MOV R225, RZ, RZ, -R225 ;  /* 0x000000ffffe18224 */ /* 0x000fe200078e0ae1 */
[----:B------:R-:W-:Y:S01]  /*a7e0*/  ISETP.GT.U32.AND P0, PT, R9, R230, PT ;  /* 0x000000e60900720c */ /* 0x000fe20003f04070 */
[----:B------:R-:W-:-:S04]  /*a7f0*/  IMAD.HI.U32 R232, R8, R234, RZ ;  /* 0x000000ea08e87227 */ /* 0x000fc800078e00ff */
[----:B------:R-:W-:Y:S01]  /*a800*/  @!P6 IMAD.IADD R226, R226, 0x1, -R9 ;  /* 0x00000001e2e2e824 */ /* 0x000fe200078e0a09 */
[C---:B------:R-:W-:Y:S01]  /*a810*/  ISETP.GT.U32.AND P6, PT, R9.reuse, R229, PT ;  /* 0x000000e50900720c */ /* 0x040fe20003fc4070 */
[----:B------:R-:W-:Y:S02]  /*a820*/  IMAD.MOV R232, RZ, RZ, -R232 ;  /* 0x000000ffffe87224 */ /* 0x000fe400078e0ae8 */
[----:B------:R-:W-:Y:S02]  /*a830*/  IMAD.MOV.U32 R233, RZ, RZ, R235 ;  /* 0x000000ffffe97224 */ /* 0x000fe400078e00eb */
[C---:B------:R-:W-:Y:S02]  /*a840*/  IMAD R232, R9.reuse, R232, R234 ;  /* 0x000000e809e87224 */ /* 0x040fe400078e02ea */
[----:B------:R-:W-:Y:S02]  /*a850*/  @!P0 IMAD.IADD R230, R230, 0x1, -R9 ;  /* 0x00000001e6e68824 */ /* 0x000fe400078e0a09 */
[----:B------:R-:W-:Y:S01]  /*a860*/  @!P5 IMAD.MOV R226, RZ, RZ, -R226 ;  /* 0x000000ffffe2d224 */ /* 0x000fe200078e0ae2 */
[C---:B------:R-:W-:Y:S01]  /*a870*/  ISETP.GT.U32.AND P0, PT, R9.reuse, R232, PT ;  /* 0x000000e80900720c */ /* 0x040fe20003f04070 */
[----:B------:R-:W-:Y:S01]  /*a880*/  @!P3 IMAD.MOV R227, RZ, RZ, -R227 ;  /* 0x000000ffffe3b224 */ /* 0x000fe200078e0ae3 */
[----:B------:R-:W-:Y:S01]  /*a890*/  ISETP.GT.U32.AND P5, PT, R9, R231, PT ;  /* 0x000000e70900720c */ /* 0x000fe20003fa4070 */
[----:B------:R-:W-:Y:S01]  /*a8a0*/  @!P6 IMAD.IADD R229, R229, 0x1, -R9 ;  /* 0x00000001e5e5e824 */ /* 0x000fe200078e0a09 */
[----:B------:R-:W-:-:S02]  /*a8b0*/  ISETP.GT.U32.AND P6, PT, R9, R228, PT ;  /* 0x000000e40900720c */ /* 0x000fc40003fc4070 */
[----:B------:R-:W-:Y:S02]  /*a8c0*/  ISETP.GE.AND P3, PT, R6, RZ, PT ;  /* 0x000000ff0600720c */ /* 0x000fe40003f66270 */
[----:B------:R-:W-:Y:S02]  /*a8d0*/  ISETP.GT.U32.AND P1, PT, R9, R229, PT ;  /* 0x000000e50900720c */ /* 0x000fe40003f24070 */
[----:B------:R-:W-:-:S03]  /*a8e0*/  IADD3 R6, R195, 0xe9, RZ ;  /* 0x000000e9c3067810 */ /* 0x000fc60007ffe0ff */
[--C-:B------:R-:W-:Y:S01]  /*a8f0*/  @!P0 IMAD.IADD R232, R232, 0x1, -R9.reuse ;  /* 0x00000001e8e88824 */ /* 0x100fe200078e0a09 */
[----:B------:R-:W-:Y:S01]  /*a900*/  IABS R236, R6 ;  /* 0x0000000600ec7213 */ /* 0x000fe20000000000 */
[--C-:B------:R-:W-:Y:S02]  /*a910*/  @!P5 IMAD.IADD R231, R231, 0x1, -R9.reuse ;  /* 0x00000001e7e7d824 */ /* 0x100fe400078e0a09 */
[--C-:B------:R-:W-:Y:S01]  /*a920*/  @!P6 IMAD.IADD R228, R228, 0x1, -R9.reuse ;  /* 0x00000001e4e4e824 */ /* 0x100fe200078e0a09 */
[----:B------:R-:W-:Y:S01]  /*a930*/  ISETP.GE.AND P6, PT, R5, RZ, PT ;  /* 0x000000ff0500720c */ /* 0x000fe20003fc6270 */
[----:B------:R-:W-:Y:S01]  /*a940*/  IMAD.HI.U32 R5, R8, R233, RZ ;  /* 0x000000e908057227 */ /* 0x000fe200078e00ff */
[C---:B------:R-:W-:Y:S02]  /*a950*/  ISETP.GT.U32.AND P0, PT, R9.reuse, R232, PT ;  /* 0x000000e80900720c */ /* 0x040fe40003f04070 */
        /* <DEDUP_REMOVED lines=12> */
[----:B------:R-:W-:Y:S01]  /*aa20*/  IADD3 R7, R195, 0xe8, RZ ;  /* 0x000000e8c3077810 */ /* 0x000fe20007ffe0ff */
[----:B------:R-:W-:Y:S01]  /*aa30*/  @!P5 IMAD.IADD R231, R231, 0x1, -R9 ;  /* 0x00000001e7e7d824 */ /* 0x000fe200078e0a09 */
[----:B------:R-:W-:Y:S01]  /*aa40*/  ISETP.GT.U32.AND P0, PT, R9, R233, PT ;  /* 0x000000e90900720c */ /* 0x000fe20003f04070 */
[----:B------:R-:W-:Y:S01]  /*aa50*/  IMAD.HI.U32 R241, R8, R234, RZ ;  /* 0x000000ea08f17227 */ /* 0x000fe200078e00ff */
[----:B------:R-:W-:-:S02]  /*aa60*/  IABS R235, R7 ;  /* 0x0000000700eb7213 */ /* 0x000fc40000000000 */
[C---:B------:R-:W-:Y:S01]  /*aa70*/  IADD3 R5, R195.reuse, 0xeb, RZ ;  /* 0x000000ebc3057810 */ /* 0x040fe20007ffe0ff */
[----:B------:R-:W-:Y:S01]  /*aa80*/  IMAD.MOV R241, RZ, RZ, -R241 ;  /* 0x000000fffff17224 */ /* 0x000fe200078e0af1 */
[----:B------:R-:W-:Y:S01]  /*aa90*/  IADD3 R4, R195, 0xea, RZ ;  /* 0x000000eac3047810 */ /* 0x000fe20007ffe0ff */
[----:B------:R-:W-:Y:S01]  /*aaa0*/  IMAD.HI.U32 R240, R8, R235, RZ ;  /* 0x000000eb08f07227 */ /* 0x000fe200078e00ff */
[----:B------:R-:W-:Y:S02]  /*aab0*/  IABS R238, R5 ;  /* 0x0000000500ee7213 */ /* 0x000fe40000000000 */
[----:B------:R-:W-:Y:S01]  /*aac0*/  IABS R237, R4 ;  /* 0x0000000400ed7213 */ /* 0x000fe20000000000 */
[----:B------:R-:W-:Y:S01]  /*aad0*/  IMAD R234, R9, R241, R234 ;  /* 0x000000f109ea7224 */ /* 0x000fe200078e02ea */
[----:B------:R-:W-:Y:S01]  /*aae0*/  ISETP.GE.AND P5, PT, R7, RZ, PT ;  /* 0x000000ff0700720c */ /* 0x000fe20003fa6270 */
[----:B------:R-:W-:Y:S01]  /*aaf0*/  @!P0 IMAD.IADD R233, R233, 0x1, -R9 ;  /* 0x00000001e9e98824 */ /* 0x000fe200078e0a09 */
[----:B------:R-:W-:Y:S01]  /*ab00*/  IABS R241, R249 ;  /* 0x000000f900f17213 */ /* 0x000fe20000000000 */
[----:B------:R-:W-:Y:S01]  /*ab10*/  IMAD.MOV R240, RZ, RZ, -R240 ;  /* 0x000000fffff07224 */ /* 0x000fe200078e0af0 */
[C---:B------:R-:W-:Y:S01]  /*ab20*/  ISETP.GT.U32.AND P0, PT, R9.reuse, R234, PT ;  /* 0x000000ea0900720c */ /* 0x040fe20003f04070 */
[----:B------:R-:W-:Y:S01]  /*ab30*/  @!P1 IMAD.MOV R231, RZ, RZ, -R231 ;  /* 0x000000ffffe79224 */ /* 0x000fe200078e0ae7 */
[C---:B------:R-:W-:Y:S01]  /*ab40*/  ISETP.GT.U32.AND P1, PT, R9.reuse, R233, PT ;  /* 0x000000e90900720c */ /* 0x040fe20003f24070 */
[----:B------:R-:W-:-:S02]  /*ab50*/  IMAD R235, R9, R240, R235 ;  /* 0x000000f009eb7224 */ /* 0x000fc400078e02eb */
[----:B------:R-:W-:Y:S01]  /*ab60*/  @!P6 IMAD.MOV R230, RZ, RZ, -R230 ;  /* 0x000000ffffe6e224 */ /* 0x000fe200078e0ae6 */
[----:B------:R-:W-:Y:S01]  /*ab70*/  ISETP.GE.AND P6, PT, R3, RZ, PT ;  /* 0x000000ff0300720c */ /* 0x000fe20003fc6270 */
[----:B------:R-:W-:-:S04]  /*ab80*/  IMAD.HI.U32 R239, R8, R236, RZ ;  /* 0x000000ec08ef7227 */ /* 0x000fc800078e00ff */
[----:B------:R-:W-:-:S04]  /*ab90*/  IMAD.HI.U32 R3, R8, R238, RZ ;  /* 0x000000ee08037227 */ /* 0x000fc800078e00ff */
[----:B------:R-:W-:Y:S02]  /*aba0*/  @!P0 IMAD.IADD R234, R234, 0x1, -R9 ;  /* 0x00000001eaea8824 */ /* 0x000fe400078e0a09 */
[----:B------:R-:W-:Y:S01]  /*abb0*/  @!P4 IMAD.MOV R232, RZ, RZ, -R232 ;  /* 0x000000ffffe8c224 */ /* 0x000fe200078e0ae8 */
[C---:B------:R-:W-:Y:S01]  /*abc0*/  ISETP.GT.U32.AND P4, PT, R9.reuse, R235, PT ;  /* 0x000000eb0900720c */ /* 0x040fe20003f84070 */
[----:B------:R-:W-:Y:S01]  /*abd0*/  IMAD.HI.U32 R7, R8, R237, RZ ;  /* 0x000000ed08077227 */ /* 0x000fe200078e00ff */
[----:B------:R-:W-:-:S03]  /*abe0*/  ISETP.GT.U32.AND P0, PT, R9, R234, PT ;  /* 0x000000ea0900720c */ /* 0x000fc60003f04070 */
[----:B------:R-:W-:Y:S02]  /*abf0*/  IMAD.MOV R239, RZ, RZ, -R239 ;  /* 0x000000ffffef7224 */ /* 0x000fe400078e0aef */
[----:B------:R-:W-:Y:S02]  /*ac00*/  IMAD.MOV R3, RZ, RZ, -R3 ;  /* 0x000000ffff037224 */ /* 0x000fe400078e0a03 */
[----:B------:R-:W-:Y:S02]  /*ac10*/  IMAD.MOV R7, RZ, RZ, -R7 ;  /* 0x000000ffff077224 */ /* 0x000fe400078e0a07 */
[C---:B------:R-:W-:Y:S02]  /*ac20*/  IMAD R236, R9.reuse, R239, R236 ;  /* 0x000000ef09ec7224 */ /* 0x040fe400078e02ec */
[----:B------:R-:W-:Y:S01]  /*ac30*/  IMAD R238, R9, R3, R238 ;  /* 0x0000000309ee7224 */ /* 0x000fe200078e02ee */
[----:B------:R-:W-:Y:S01]  /*ac40*/  IADD3 R3, R195, 0xec, RZ ;  /* 0x000000ecc3037810 */ /* 0x000fe20007ffe0ff */
[----:B------:R-:W-:Y:S01]  /*ac50*/  IMAD R237, R9, R7, R237 ;  /* 0x0000000709ed7224 */ /* 0x000fe200078e02ed */
[----:B------:R-:W-:Y:S01]  /*ac60*/  IADD3 R7, R195, 0xed, RZ ;  /* 0x000000edc3077810 */ /* 0x000fe20007ffe0ff */
[--C-:B------:R-:W-:Y:S01]  /*ac70*/  @!P1 IMAD.IADD R233, R233, 0x1, -R9.reuse ;  /* 0x00000001e9e99824 */ /* 0x100fe200078e0a09 */
[----:B------:R-:W-:Y:S01]  /*ac80*/  ISETP.GT.U32.AND P1, PT, R9, R236, PT ;  /* 0x000000ec0900720c */ /* 0x000fe20003f24070 */
[--C-:B------:R-:W-:Y:S01]  /*ac90*/  @!P0 IMAD.IADD R234, R234, 0x1, -R9.reuse ;  /* 0x00000001eaea8824 */ /* 0x100fe200078e0a09 */
[----:B------:R-:W-:Y:S01]  /*aca0*/  IABS R239, R3 ;  /* 0x0000000300ef7213 */ /* 0x000fe20000000000 */
[----:B------:R-:W-:Y:S01]  /*acb0*/  @!P4 IMAD.IADD R235, R235, 0x1, -R9 ;  /* 0x00000001ebebc824 */ /* 0x000fe200078e0a09 */
[C---:B------:R-:W-:Y:S01]  /*acc0*/  ISETP.GT.U32.AND P0, PT, R9.reuse, R237, PT ;  /* 0x000000ed0900720c */ /* 0x040fe20003f04070 */
[----:B------:R-:W-:Y:S01]  /*acd0*/  IMAD.HI.U32 R244, R8, R241, RZ ;  /* 0x000000f108f47227 */ /* 0x000fe200078e00ff */
[----:B------:R-:W-:-:S02]  /*ace0*/  ISETP.GT.U32.AND P4, PT, R9, R238, PT ;  /* 0x000000ee0900720c */ /* 0x000fc40003f84070 */
[----:B------:R-:W-:Y:S01]  /*acf0*/  IABS R240, R7 ;  /* 0x0000000700f07213 */ /* 0x000fe20000000000 */
[----:B------:R-:W-:-:S04]  /*ad00*/  IMAD.HI.U32 R243, R8, R239, RZ ;  /* 0x000000ef08f37227 */ /* 0x000fc800078e00ff */
[----:B------:R-:W-:Y:S02]  /*ad10*/  IMAD.MOV R243, RZ, RZ, -R243 ;  /* 0x000000fffff37224 */ /* 0x000fe400078e0af3 */
[----:B------:R-:W-:Y:S02]  /*ad20*/  @!P1 IMAD.IADD R236, R236, 0x1, -R9 ;  /* 0x00000001ecec9824 */ /* 0x000fe400078e0a09 */
[----:B------:R-:W-:Y:S02]  /*ad30*/  IMAD R239, R9, R243, R239 ;  /* 0x000000f309ef7224 */ /* 0x000fe400078e02ef */
[--C-:B------:R-:W-:Y:S01]  /*ad40*/  @!P0 IMAD.IADD R237, R237, 0x1, -R9.reuse ;  /* 0x00000001eded8824 */ /* 0x100fe200078e0a09 */
[C---:B------:R-:W-:Y:S01]  /*ad50*/  ISETP.GT.U32.AND P0, PT, R9.reuse, R235, PT ;  /* 0x000000eb0900720c */ /* 0x040fe20003f04070 */
[----:B------:R-:W-:Y:S01]  /*ad60*/  @!P4 IMAD.IADD R238, R238, 0x1, -R9 ;  /* 0x00000001eeeec824 */ /* 0x000fe200078e0a09 */
[C---:B------:R-:W-:Y:S01]  /*ad70*/  ISETP.GT.U32.AND P4, PT, R9.reuse, R236, PT ;  /* 0x000000ec0900720c */ /* 0x040fe20003f84070 */
[----:B------:R-:W-:Y:S01]  /*ad80*/  IMAD.HI.U32 R245, R8, R240, RZ ;  /* 0x000000f008f57227 */ /* 0x000fe200078e00ff */
[----:B------:R-:W-:-:S03]  /*ad90*/  ISETP.GT.U32.AND P1, PT, R9, R239, PT ;  /* 0x000000ef0900720c */ /* 0x000fc60003f24070 */
[----:B------:R-:W-:Y:S02]  /*ada0*/  IMAD.MOV R245, RZ, RZ, -R245 ;  /* 0x000000fffff57224 */ /* 0x000fe400078e0af5 */
[----:B------:R-:W-:Y:S02]  /*adb0*/  IMAD.MOV R244, RZ, RZ, -R244 ;  /* 0x000000fffff47224 */ /* 0x000fe400078e0af4 */
[C---:B------:R-:W-:Y:S02]  /*adc0*/  IMAD R240, R9.reuse, R245, R240 ;  /* 0x000000f509f07224 */ /* 0x040fe400078e02f0 */
[C---:B------:R-:W-:Y:S02]  /*add0*/  IMAD R241, R9.reuse, R244, R241 ;  /* 0x000000f409f17224 */ /* 0x040fe400078e02f1 */
[----:B------:R-:W-:Y:S01]  /*ade0*/  @!P3 IMAD.MOV R233, RZ, RZ, -R233 ;  /* 0x000000ffffe9b224 */ /* 0x000fe200078e0ae9 */
[----:B------:R-:W-:Y:S01]  /*adf0*/  ISETP.GT.U32.AND P3, PT, R9, R237, PT ;  /* 0x000000ed0900720c */ /* 0x000fe20003f64070 */
[--C-:B------:R-:W-:Y:S01]  /*ae00*/  @!P0 IMAD.IADD R235, R235, 0x1, -R9.reuse ;  /* 0x00000001ebeb8824 */ /* 0x100fe200078e0a09 */
[C---:B------:R-:W-:Y:S01]  /*ae10*/  ISETP.GT.U32.AND P0, PT, R9.reuse, R240, PT ;  /* 0x000000f00900720c */ /* 0x040fe20003f04070 */
[--C-:B------:R-:W-:Y:S01]  /*ae20*/  @!P4 IMAD.IADD R236, R236, 0x1, -R9.reuse ;  /* 0x00000001ececc824 */ /* 0x100fe200078e0a09 */
[----:B------:R-:W-:Y:S01]  /*ae30*/  ISETP.GT.U32.AND P4, PT, R9, R241, PT ;  /* 0x000000f10900720c */ /* 0x000fe20003f84070 */
[----:B------:R-:W-:-:S02]  /*ae40*/  @!P1 IMAD.IADD R239, R239, 0x1, -R9 ;  /* 0x00000001efef9824 */ /* 0x000fc400078e0a09 */
[----:B------:R-:W-:Y:S01]  /*ae50*/  IMAD.MOV R243, RZ, RZ, -R246 ;  /* 0x000000fffff37224 */ /* 0x000fe200078e0af6 */
[----:B------:R-:W-:Y:S01]  /*ae60*/  IADD3 R246, R195, 0xf1, RZ ;  /* 0x000000f1c3f67810 */ /* 0x000fe20007ffe0ff */
[----:B------:R-:W-:Y:S01]  /*ae70*/  @!P6 IMAD.MOV R234, RZ, RZ, -R234 ;  /* 0x000000ffffeae224 */ /* 0x000fe200078e0aea */
[C---:B------:R-:W-:Y:S01]  /*ae80*/  ISETP.GT.U32.AND P1, PT, R9.reuse, R239, PT ;  /* 0x000000ef0900720c */ /* 0x040fe20003f24070 */
[C---:B------:R-:W-:Y:S01]  /*ae90*/  IMAD R242, R9.reuse, R243, R242 ;  /* 0x000000f309f27224 */ /* 0x040fe200078e02f2 */
[----:B------:R-:W-:Y:S01]  /*aea0*/  ISETP.GT.U32.AND P6, PT, R9, R238, PT ;  /* 0x000000ee0900720c */ /* 0x000fe20003fc4070 */
[--C-:B------:R-:W-:Y:S01]  /*aeb0*/  @!P3 IMAD.IADD R237, R237, 0x1, -R9.reuse ;  /* 0x00000001ededb824 */ /* 0x100fe200078e0a09 */
[----:B------:R-:W-:Y:S01]  /*aec0*/  IABS R244, R246 ;  /* 0x000000f600f47213 */ /* 0x000fe20000000000 */
[--C-:B------:R-:W-:Y:S01]  /*aed0*/  @!P0 IMAD.IADD R240, R240, 0x1, -R9.reuse ;  /* 0x00000001f0f08824 */ /* 0x100fe200078e0a09 */
[----:B------:R-:W-:Y:S01]  /*aee0*/  ISETP.GE.AND P3, PT, R6, RZ, PT ;  /* 0x000000ff0600720c */ /* 0x000fe20003f66270 */
[----:B------:R-:W-:Y:S01]  /*aef0*/  @!P4 IMAD.IADD R241, R241, 0x1, -R9 ;  /* 0x00000001f1f1c824 */ /* 0x000fe200078e0a09 */
[----:B------:R-:W-:Y:S01]  /*af00*/  ISETP.GE.AND P4, PT, R3, RZ, PT ;  /* 0x000000ff0300720c */ /* 0x000fe20003f86270 */
[----:B------:R-:W-:Y:S01]  /*af10*/  IMAD.HI.U32 R245, R8, R244, RZ ;  /* 0x000000f408f57227 */ /* 0x000fe200078e00ff */
[----:B------:R-:W-:-:S02]  /*af20*/  IABS R243, R247 ;  /* 0x000000f700f37213 */ /* 0x000fc40000000000 */
[----:B------:R-:W-:Y:S01]  /*af30*/  ISETP.GE.AND P0, PT, R5, RZ, PT ;  /* 0x000000ff0500720c */ /* 0x000fe20003f06270 */
[----:B------:R-:W-:Y:S01]  /*af40*/  @!P5 IMAD.MOV R235, RZ, RZ, -R235 ;  /* 0x000000ffffebd224 */ /* 0x000fe200078e0aeb */
[----:B------:R-:W-:Y:S01]  /*af50*/  ISETP.GT.U32.AND P5, PT, R9, R240, PT ;  /* 0x000000f00900720c */ /* 0x000fe20003fa4070 */
[----:B------:R-:W-:Y:S01]  /*af60*/  @!P1 IMAD.IADD R239, R239, 0x1, -R9 ;  /* 0x00000001efef9824 */ /* 0x000fe200078e0a09 */
[----:B------:R-:W-:Y:S01]  /*af70*/  ISETP.GE.AND P1, PT, R4, RZ, PT ;  /* 0x000000ff0400720c */ /* 0x000fe20003f26270 */
[----:B------:R-:W-:Y:S01]  /*af80*/  IMAD.MOV R5, RZ, RZ, -R245 ;  /* 0x000000ffff057224 */ /* 0x000fe200078e0af5 */
[----:B------:R-:W-:Y:S01]  /*af90*/  IADD3 R3, R195, 0xf2, RZ ;  /* 0x000000f2c3037810 */ /* 0x000fe20007ffe0ff */
[----:B------:R-:W-:-:S03]  /*afa0*/  IMAD.HI.U32 R6, R8, R243, RZ ;  /* 0x000000f308067227 */ /* 0x000fc600078e00ff */
[----:B------:R-:W-:Y:S01]  /*afb0*/  IABS R245, R3 ;  /* 0x0000000300f57213 */ /* 0x000fe20000000000 */
[----:B------:R-:W-:Y:S01]  /*afc0*/  @!P6 IMAD.IADD R238, R238, 0x1, -R9 ;  /* 0x00000001eeeee824 */ /* 0x000fe200078e0a09 */
[C---:B------:R-:W-:Y:S01]  /*afd0*/  ISETP.GT.U32.AND P6, PT, R9.reuse, R242, PT ;  /* 0x000000f20900720c */ /* 0x040fe20003fc4070 */
[----:B------:R-:W-:Y:S01]  /*afe0*/  IMAD R244, R9, R5, R244 ;  /* 0x0000000509f47224 */ /* 0x000fe200078e02f4 */
[C---:B------:R-:W-:Y:S01]  /*aff0*/  IADD3 R5, R195.reuse, 0xf4, RZ ;  /* 0x000000f4c3057810 */ /* 0x040fe20007ffe0ff */
[----:B------:R-:W-:Y:S01]  /*b000*/  IMAD.MOV R4, RZ, RZ, -R6 ;  /* 0x000000ffff047224 */ /* 0x000fe200078e0a06 */
[----:B------:R-:W-:Y:S01]  /*b010*/  IADD3 R6, R195, 0xf6, RZ ;  /* 0x000000f6c3067810 */ /* 0x000fe20007ffe0ff */
[----:B------:R-:W-:Y:S01]  /*b020*/  @!P3 IMAD.MOV R236, RZ, RZ, -R236 ;  /* 0x000000ffffecb224 */ /* 0x000fe200078e0aec */
[C---:B------:R-:W-:Y:S01]  /*b030*/  ISETP.GT.U32.AND P3, PT, R9.reuse, R241, PT ;  /* 0x000000f10900720c */ /* 0x040fe20003f64070 */
[----:B------:R-:W-:Y:S01]  /*b040*/  @!P4 IMAD.MOV R239, RZ, RZ, -R239 ;  /* 0x000000ffffefc224 */ /* 0x000fe200078e0aef */
[C---:B------:R-:W-:Y:S01]  /*b050*/  ISETP.GT.U32.AND P4, PT, R9.reuse, R244, PT ;  /* 0x000000f40900720c */ /* 0x040fe20003f84070 */
[----:B------:R-:W-:-:S02]  /*b060*/  IMAD R243, R9, R4, R243 ;  /* 0x0000000409f37224 */ /* 0x000fc400078e02f3 */
[----:B------:R-:W-:Y:S01]  /*b070*/  @!P5 IMAD.IADD R240, R240, 0x1, -R9 ;  /* 0x00000001f0f0d824 */ /* 0x000fe200078e0a09 */
[----:B------:R-:W-:Y:S01]  /*b080*/  ISETP.GE.AND P5, PT, R249, RZ, PT ;  /* 0x000000fff900720c */ /* 0x000fe20003fa6270 */
[----:B------:R-:W-:Y:S01]  /*b090*/  @!P1 IMAD.MOV R237, RZ, RZ, -R237 ;  /* 0x000000ffffed9224 */ /* 0x000fe200078e0aed */
[----:B------:R-:W-:Y:S01]  /*b0a0*/  ISETP.GT.U32.AND P1, PT, R9, R243, PT ;  /* 0x000000f30900720c */ /* 0x000fe20003f24070 */
[----:B------:R-:W-:Y:S01]  /*b0b0*/  @!P0 IMAD.MOV R238, RZ, RZ, -R238 ;  /* 0x000000ffffee8224 */ /* 0x000fe200078e0aee */
[----:B------:R-:W-:Y:S01]  /*b0c0*/  ISETP.GE.AND P0, PT, R7, RZ, PT ;  /* 0x000000ff0700720c */ /* 0x000fe20003f06270 */
[--C-:B------:R-:W-:Y:S01]  /*b0d0*/  @!P6 IMAD.IADD R242, R242, 0x1, -R9.reuse ;  /* 0x00000001f2f2e824 */ /* 0x100fe200078e0a09 */
[----:B------:R-:W-:Y:S01]  /*b0e0*/  IABS R249, R6 ;  /* 0x0000000600f97213 */ /* 0x000fe20000000000 */
[--C-:B------:R-:W-:Y:S01]  /*b0f0*/  @!P3 IMAD.IADD R241, R241, 0x1, -R9.reuse ;  /* 0x00000001f1f1b824 */ /* 0x100fe200078e0a09 */
[----:B------:R-:W-:Y:S01]  /*b100*/  ISETP.GE.AND P3, PT, R248, RZ, PT ;  /* 0x000000fff800720c */ /* 0x000fe20003f66270 */
[----:B------:R-:W-:Y:S01]  /*b110*/  @!P4 IMAD.IADD R244, R244, 0x1, -R9 ;  /* 0x00000001f4f4c824 */ /* 0x000fe200078e0a09 */
[----:B------:R-:W-:Y:S01]  /*b120*/  ISETP.GT.U32.AND P6, PT, R9, R242, PT ;  /* 0x000000f20900720c */ /* 0x000fe20003fc4070 */
[----:B------:R-:W-:Y:S01]  /*b130*/  IMAD.HI.U32 R4, R8, R245, RZ ;  /* 0x000000f508047227 */ /* 0x000fe200078e00ff */
[----:B------:R-:W-:-:S02]  /*b140*/  ISETP.GE.AND P4, PT, R3, RZ, PT ;  /* 0x000000ff0300720c */ /* 0x000fc40003f86270 */
[----:B------:R-:W-:Y:S01]  /*b150*/  IADD3 R3, R195, 0xf5, RZ ;  /* 0x000000f5c3037810 */ /* 0x000fe20007ffe0ff */
[----:B------:R-:W-:Y:S01]  /*b160*/  @!P5 IMAD.MOV R241, RZ, RZ, -R241 ;  /* 0x000000fffff1d224 */ /* 0x000fe200078e0af1 */
[----:B------:R-:W-:Y:S01]  /*b170*/  ISETP.GT.U32.AND P5, PT, R9, R244, PT ;  /* 0x000000f40900720c */ /* 0x000fe20003fa4070 */
[----:B------:R-:W-:Y:S01]  /*b180*/  @!P1 IMAD.IADD R243, R243, 0x1, -R9 ;  /* 0x00000001f3f39824 */ /* 0x000fe200078e0a09 */
[----:B------:R-:W-:Y:S01]  /*b190*/  ISETP.GE.AND P1, PT, R246, RZ, PT ;  /* 0x000000fff600720c */ /* 0x000fe20003f26270 */
[----:B------:R-:W-:Y:S01]  /*b1a0*/  IMAD.MOV R4, RZ, RZ, -R4 ;  /* 0x000000ffff047224 */ /* 0x000fe200078e0a04 */
[----:B------:R-:W-:Y:S01]  /*b1b0*/  IABS R248, R3 ;  /* 0x0000000300f87213 */ /* 0x000fe20000000000 */
[----:B------:R-:W-:Y:S01]  /*b1c0*/  @!P0 IMAD.MOV R240, RZ, RZ, -R240 ;  /* 0x000000fffff08224 */ /* 0x000fe200078e0af0 */
[C---:B------:R-:W-:Y:S01]  /*b1d0*/  ISETP.GT.U32.AND P0, PT, R9.reuse, R243, PT ;  /* 0x000000f30900720c */ /* 0x040fe20003f04070 */
[----:B------:R-:W-:Y:S01]  /*b1e0*/  IMAD R245, R9, R4, R245 ;  /* 0x0000000409f57224 */ /* 0x000fe200078e02f5 */
[----:B------:R-:W-:Y:S01]  /*b1f0*/  IADD3 R4, R195, 0xf3, RZ ;  /* 0x000000f3c3047810 */ /* 0x000fe20007ffe0ff */
[----:B------:R-:W-:Y:S01]  /*b200*/  @!P6 IMAD.IADD R242, R242, 0x1, -R9 ;  /* 0x00000001f2f2e824 */ /* 0x000fe200078e0a09 */
[----:B------:R-:W-:-:S02]  /*b210*/  ISETP.GE.AND P6, PT, R247, RZ, PT ;  /* 0x000000fff700720c */ /* 0x000fc40003fc6270 */
[----:B------:R-:W-:Y:S01]  /*b220*/  IABS R246, R4 ;  /* 0x0000000400f67213 */ /* 0x000fe20000000000 */
[----:B------:R-:W-:Y:S01]  /*b230*/  @!P5 IMAD.IADD R244, R244, 0x1, -R9 ;  /* 0x00000001f4f4d824 */ /* 0x000fe200078e0a09 */
[----:B------:R-:W-:Y:S01]  /*b240*/  IABS R247, R5 ;  /* 0x0000000500f77213 */ /* 0x000fe20000000000 */
[----:B------:R-:W-:Y:S01]  /*b250*/  @!P3 IMAD.MOV R242, RZ, RZ, -R242 ;  /* 0x000000fffff2b224 */ /* 0x000fe200078e0af2 */
[----:B------:R-:W-:Y:S01]  /*b260*/  ISETP.GE.AND P5, PT, R3, RZ, PT ;  /* 0x000000ff0300720c */ /* 0x000fe20003fa6270 */
[----:B------:R-:W-:Y:S01]  /*b270*/  IMAD.HI.U32 R3, R8, R246, RZ ;  /* 0x000000f608037227 */ /* 0x000fe200078e00ff */
[----:B------:R-:W-:Y:S02]  /*b280*/  ISETP.GE.AND P3, PT, R4, RZ, PT ;  /* 0x000000ff0400720c */ /* 0x000fe40003f66270 */
[----:B------:R-:W-:Y:S01]  /*b290*/  IABS R7, R197 ;  /* 0x000000c500077213 */ /* 0x000fe20000000000 */
[----:B------:R-:W-:-:S04]  /*b2a0*/  IMAD.HI.U32 R4, R8, R247, RZ ;  /* 0x000000f708047227 */ /* 0x000fc800078e00ff */
[----:B------:R-:W-:Y:S01]  /*b2b0*/  @!P0 IMAD.IADD R243, R243, 0x1, -R9 ;  /* 0x00000001f3f38824 */ /* 0x000fe200078e0a09 */
[----:B------:R-:W-:Y:S01]  /*b2c0*/  ISETP.GE.AND P0, PT, R5, RZ, PT ;  /* 0x000000ff0500720c */ /* 0x000fe20003f06270 */
[----:B------:R-:W-:Y:S02]  /*b2d0*/  IMAD.MOV R3, RZ, RZ, -R3 ;  /* 0x000000ffff037224 */ /* 0x000fe400078e0a03 */
[----:B------:R-:W-:Y:S02]  /*b2e0*/  IMAD.MOV R4, RZ, RZ, -R4 ;  /* 0x000000ffff047224 */ /* 0x000fe400078e0a04 */
[----:B------:R-:W-:-:S04]  /*b2f0*/  IMAD.HI.U32 R5, R8, R248, RZ ;  /* 0x000000f808057227 */ /* 0x000fc800078e00ff */
[C---:B------:R-:W-:Y:S02]  /*b300*/  IMAD R246, R9.reuse, R3, R246 ;  /* 0x0000000309f67224 */ /* 0x040fe400078e02f6 */
[----:B------:R-:W-:Y:S02]  /*b310*/  IMAD R247, R9, R4, R247 ;  /* 0x0000000409f77224 */ /* 0x000fe400078e02f7 */
[----:B------:R-:W-:Y:S02]  /*b320*/  IMAD.MOV R3, RZ, RZ, -R5 ;  /* 0x000000ffff037224 */ /* 0x000fe400078e0a05 */
[----:B------:R-:W-:-:S04]  /*b330*/  IMAD.HI.U32 R4, R8, R250, RZ ;  /* 0x000000fa08047227 */ /* 0x000fc800078e00ff */
[----:B------:R-:W-:Y:S02]  /*b340*/  IMAD R248, R9, R3, R248 ;  /* 0x0000000309f87224 */ /* 0x000fe400078e02f8 */
[----:B------:R-:W-:Y:S01]  /*b350*/  IMAD.MOV R3, RZ, RZ, -R4 ;  /* 0x000000ffff037224 */ /* 0x000fe200078e0a04 */
[----:B------:R-:W-:Y:S01]  /*b360*/  IADD3 R4, R195, 0xf9, RZ ;  /* 0x000000f9c3047810 */ /* 0x000fe20007ffe0ff */
[----:B------:R-:W-:Y:S01]  /*b370*/  @!P1 IMAD.MOV R244, RZ, RZ, -R244 ;  /* 0x000000fffff49224 */ /* 0x000fe200078e0af4 */
[----:B------:R-:W-:Y:S01]  /*b380*/  ISETP.GE.AND P1, PT, R6, RZ, PT ;  /* 0x000000ff0600720c */ /* 0x000fe20003f26270 */
[----:B------:R-:W-:Y:S01]  /*b390*/  IMAD R250, R9, R3, R250 ;  /* 0x0000000309fa7224 */ /* 0x000fe200078e02fa */
[----:B------:R-:W-:Y:S01]  /*b3a0*/  IADD3 R3, R195, 0xfa, RZ ;  /* 0x000000fac3037810 */ /* 0x000fe20007ffe0ff */
[C---:B------:R-:W-:Y:S01]  /*b3b0*/  IMAD.HI.U32 R6, R8.reuse, R249, RZ ;  /* 0x000000f908067227 */ /* 0x040fe200078e00ff */
[----:B------:R-:W-:Y:S02]  /*b3c0*/  IABS R252, R4 ;  /* 0x0000000400fc7213 */ /* 0x000fe40000000000 */
[----:B------:R-:W-:Y:S01]  /*b3d0*/  IABS R3, R3 ;  /* 0x0000000300037213 */ /* 0x000fe20000000000 */
[----:B------:R-:W-:-:S04]  /*b3e0*/  IMAD.HI.U32 R4, R8, R251, RZ ;  /* 0x000000fb08047227 */ /* 0x000fc800078e00ff */
[----:B------:R-:W-:Y:S02]  /*b3f0*/  IMAD.MOV R5, RZ, RZ, -R6 ;  /* 0x000000ffff057224 */ /* 0x000fe400078e0a06 */
[----:B------:R-:W-:Y:S02]  /*b400*/  IMAD.MOV R4, RZ, RZ, -R4 ;  /* 0x000000ffff047224 */ /* 0x000fe400078e0a04 */
[----:B------:R-:W-:Y:S02]  /*b410*/  IMAD R249, R9, R5, R249 ;  /* 0x0000000509f97224 */ /* 0x000fe400078e02f9 */
[----:B------:R-:W-:-:S04]  /*b420*/  IMAD.HI.U32 R6, R8, R3, RZ ;  /* 0x0000000308067227 */ /* 0x000fc800078e00ff */
[----:B------:R-:W-:-:S04]  /*b430*/  IMAD.HI.U32 R5, R8, R252, RZ ;  /* 0x000000fc08057227 */ /* 0x000fc800078e00ff */
[C---:B------:R-:W-:Y:S02]  /*b440*/  IMAD R251, R9.reuse, R4, R251 ;  /* 0x0000000409fb7224 */ /* 0x040fe400078e02fb */
[----:B------:R-:W-:Y:S01]  /*b450*/  IMAD.MOV R4, RZ, RZ, -R6 ;  /* 0x000000ffff047224 */ /* 0x000fe200078e0a06 */
[----:B------:R-:W-:Y:S01]  /*b460*/  IABS R6, R12 ;  /* 0x0000000c00067213 */ /* 0x000fe20000000000 */
[----:B------:R-:W-:Y:S02]  /*b470*/  IMAD.MOV R5, RZ, RZ, -R5 ;  /* 0x000000ffff057224 */ /* 0x000fe400078e0a05 */
[C---:B------:R-:W-:Y:S01]  /*b480*/  IMAD R3, R9.reuse, R4, R3 ;  /* 0x0000000409037224 */ /* 0x040fe200078e0203 */
[----:B------:R-:W-:Y:S01]  /*b490*/  IABS R4, R14 ;  /* 0x0000000e00047213 */ /* 0x000fe20000000000 */
[----:B------:R-:W-:Y:S01]  /*b4a0*/  IMAD R252, R9, R5, R252 ;  /* 0x0000000509fc7224 */ /* 0x000fe200078e02fc */
[----:B------:R-:W-:Y:S01]  /*b4b0*/  IABS R5, R13 ;  /* 0x0000000d00057213 */ /* 0x000fe20000000000 */
[----:B-1----:R-:W-:-:S04]  /*b4c0*/  IMAD.HI.U32 R0, R8, R6, RZ ;  /* 0x0000000608007227 */ /* 0x002fc800078e00ff */
[----:B------:R-:W-:-:S04]  /*b4d0*/  IMAD.HI.U32 R16, R8, R4, RZ ;  /* 0x0000000408107227 */ /* 0x000fc800078e00ff */
[----:B------:R-:W-:-:S04]  /*b4e0*/  IMAD.HI.U32 R10, R8, R5, RZ ;  /* 0x00000005080a7227 */ /* 0x000fc800078e00ff */
[----:B------:R-:W-:Y:S02]  /*b4f0*/  IMAD.MOV R16, RZ, RZ, -R16 ;  /* 0x000000ffff107224 */ /* 0x000fe400078e0a10 */
[----:B------:R-:W-:Y:S02]  /*b500*/  IMAD.MOV R10, RZ, RZ, -R10 ;  /* 0x000000ffff0a7224 */ /* 0x000fe400078e0a0a */
[----:B------:R-:W-:Y:S02]  /*b510*/  IMAD.MOV R0, RZ, RZ, -R0 ;  /* 0x000000ffff007224 */ /* 0x000fe400078e0a00 */
[C---:B------:R-:W-:Y:S02]  /*b520*/  IMAD R4, R9.reuse, R16, R4 ;  /* 0x0000001009047224 */ /* 0x040fe400078e0204 */
[----:B------:R-:W3:Y:S01]  /*b530*/  LDL.LU R16, [R1+0xef0] ;  /* 0x000ef00001107983 */ /* 0x000ee20000300800 */
[C---:B------:R-:W-:Y:S02]  /*b540*/  IMAD R5, R9.reuse, R10, R5 ;  /* 0x0000000a09057224 */ /* 0x040fe400078e0205 */
[C---:B------:R-:W-:Y:S01]  /*b550*/  IMAD R6, R9.reuse, R0, R6 ;  /* 0x0000000009067224 */ /* 0x040fe200078e0206 */
[----:B------:R-:W4:Y:S01]  /*b560*/  LDL.LU R10, [R1+0xeec] ;  /* 0x000eec00010a7983 */ /* 0x000f220000300800 */
[----:B------:R-:W-:Y:S01]  /*b570*/  @!P6 IMAD.MOV R243, RZ, RZ, -R243 ;  /* 0x000000fffff3e224 */ /* 0x000fe200078e0af3 */
[----:B------:R-:W-:Y:S01]  /*b580*/  ISETP.GT.U32.AND P6, PT, R9, R245, PT ;  /* 0x000000f50900720c */ /* 0x000fe20003fc4070 */
[----:B------:R-:W-:Y:S01]  /*b590*/  IMAD.HI.U32 R15, R8, R7, RZ ;  /* 0x00000007080f7227 */ /* 0x000fe200078e00ff */
[----:B------:R-:W3:Y:S03]  /*b5a0*/  LDL.LU R0, [R1+0xee8] ;  /* 0x000ee80001007983 */ /* 0x000ee60000300800 */
[----:B------:R-:W-:-:S08]  /*b5b0*/  IMAD.MOV R15, RZ, RZ, -R15 ;  /* 0x000000ffff0f7224 */ /* 0x000fd000078e0a0f */
[----:B------:R-:W-:-:S05]  /*b5c0*/  @!P6 IMAD.IADD R245, R245, 0x1, -R9 ;  /* 0x00000001f5f5e824 */ /* 0x000fca00078e0a09 */
[----:B------:R-:W-:-:S13]  /*b5d0*/  ISETP.GT.U32.AND P6, PT, R9, R245, PT ;  /* 0x000000f50900720c */ /* 0x000fda0003fc4070 */
[----:B------:R-:W-:Y:S01]  /*b5e0*/  @!P6 IMAD.IADD R245, R245, 0x1, -R9 ;  /* 0x00000001f5f5e824 */ /* 0x000fe200078e0a09 */
[----:B------:R-:W-:-:S03]  /*b5f0*/  ISETP.GT.U32.AND P6, PT, R9, R246, PT ;  /* 0x000000f60900720c */ /* 0x000fc60003fc4070 */
[----:B------:R-:W-:Y:S01]  /*b600*/  @!P4 IMAD.MOV R245, RZ, RZ, -R245 ;  /* 0x000000fffff5c224 */ /* 0x000fe200078e0af5 */
[----:B------:R-:W-:-:S09]  /*b610*/  ISETP.GT.U32.AND P4, PT, R9, R247, PT ;  /* 0x000000f70900720c */ /* 0x000fd20003f84070 */
[----:B------:R-:W-:-:S04]  /*b620*/  @!P6 IMAD.IADD R246, R246, 0x1, -R9 ;  /* 0x00000001f6f6e824 */ /* 0x000fc800078e0a09 */
[----:B------:R-:W-:Y:S01]  /*b630*/  @!P4 IMAD.IADD R247, R247, 0x1, -R9 ;  /* 0x00000001f7f7c824 */ /* 0x000fe200078e0a09 */
[----:B------:R-:W-:-:S04]  /*b640*/  ISETP.GT.U32.AND P6, PT, R9, R246, PT ;  /* 0x000000f60900720c */ /* 0x000fc80003fc4070 */
[----:B------:R-:W-:-:S09]  /*b650*/  ISETP.GT.U32.AND P4, PT, R9, R247, PT ;  /* 0x000000f70900720c */ /* 0x000fd20003f84070 */
[----:B------:R-:W-:Y:S01]  /*b660*/  @!P6 IMAD.IADD R246, R246, 0x1, -R9 ;  /* 0x00000001f6f6e824 */ /* 0x000fe200078e0a09 */
[----:B------:R-:W-:-:S03]  /*b670*/  ISETP.GT.U32.AND P6, PT, R9, R248, PT ;  /* 0x000000f80900720c */ /* 0x000fc60003fc4070 */
[----:B------:R-:W-:Y:S01]  /*b680*/  @!P3 IMAD.MOV R246, RZ, RZ, -R246 ;  /* 0x000000fffff6b224 */ /* 0x000fe200078e0af6 */
[----:B------:R-:W-:Y:S01]  /*b690*/  ISETP.GT.U32.AND P3, PT, R9, R249, PT ;  /* 0x000000f90900720c */ /* 0x000fe20003f64070 */
[----:B------:R-:W-:Y:S01]  /*b6a0*/  @!P4 IMAD.IADD R247, R247, 0x1, -R9 ;  /* 0x00000001f7f7c824 */ /* 0x000fe200078e0a09 */
[----:B------:R-:W-:-:S07]  /*b6b0*/  ISETP.GT.U32.AND P4, PT, R9, R250, PT ;  /* 0x000000fa0900720c */ /* 0x000fce0003f84070 */
[----:B------:R-:W-:-:S04]  /*b6c0*/  @!P6 IMAD.IADD R248, R248, 0x1, -R9 ;  /* 0x00000001f8f8e824 */ /* 0x000fc800078e0a09 */
[--C-:B------:R-:W-:Y:S01]  /*b6d0*/  @!P3 IMAD.IADD R249, R249, 0x1, -R9.reuse ;  /* 0x00000001f9f9b824 */ /* 0x100fe200078e0a09 */
[C---:B------:R-:W-:Y:S01]  /*b6e0*/  ISETP.GT.U32.AND P6, PT, R9.reuse, R248, PT ;  /* 0x000000f80900720c */ /* 0x040fe20003fc4070 */
[----:B------:R-:W-:Y:S01]  /*b6f0*/  @!P4 IMAD.IADD R250, R250, 0x1, -R9 ;  /* 0x00000001fafac824 */ /* 0x000fe200078e0a09 */
[C---:B------:R-:W-:Y:S02]  /*b700*/  ISETP.GT.U32.AND P3, PT, R9.reuse, R252, PT ;  /* 0x000000fc0900720c */ /* 0x040fe40003f64070 */
[----:B------:R-:W-:-:S09]  /*b710*/  ISETP.GT.U32.AND P4, PT, R9, R3, PT ;  /* 0x000000030900720c */ /* 0x000fd20003f84070 */
[--C-:B------:R-:W-:Y:S01]  /*b720*/  @!P6 IMAD.IADD R248, R248, 0x1, -R9.reuse ;  /* 0x00000001f8f8e824 */ /* 0x100fe200078e0a09 */
[----:B------:R-:W-:Y:S01]  /*b730*/  ISETP.GT.U32.AND P6, PT, R9, R251, PT ;  /* 0x000000fb0900720c */ /* 0x000fe20003fc4070 */
[--C-:B------:R-:W-:Y:S02]  /*b740*/  @!P3 IMAD.IADD R252, R252, 0x1, -R9.reuse ;  /* 0x00000001fcfcb824 */ /* 0x100fe400078e0a09 */
[----:B------:R-:W-:Y:S01]  /*b750*/  @!P4 IMAD.IADD R3, R3, 0x1, -R9 ;  /* 0x000000010303c824 */ /* 0x000fe200078e0a09 */
[C---:B------:R-:W-:Y:S01]  /*b760*/  ISETP.GT.U32.AND P3, PT, R9.reuse, R250, PT ;  /* 0x000000fa0900720c */ /* 0x040fe20003f64070 */
[----:B------:R-:W-:Y:S01]  /*b770*/  @!P0 IMAD.MOV R247, RZ, RZ, -R247 ;  /* 0x000000fffff78224 */ /* 0x000fe200078e0af7 */
[----:B------:R-:W-:Y:S01]  /*b780*/  ISETP.GT.U32.AND P4, PT, R9, R252, PT ;  /* 0x000000fc0900720c */ /* 0x000fe20003f84070 */
[----:B------:R-:W-:-:S06]  /*b790*/  @!P5 IMAD.MOV R248, RZ, RZ, -R248 ;  /* 0x000000fffff8d224 */ /* 0x000fcc00078e0af8 */
[----:B------:R-:W-:Y:S01]  /*b7a0*/  @!P6 IMAD.IADD R251, R251, 0x1, -R9 ;  /* 0x00000001fbfbe824 */ /* 0x000fe200078e0a09 */
[C---:B------:R-:W-:Y:S02]  /*b7b0*/  ISETP.GT.U32.AND P6, PT, R9.reuse, R249, PT ;  /* 0x000000f90900720c */ /* 0x040fe40003fc4070 */
[C---:B------:R-:W-:Y:S02]  /*b7c0*/  ISETP.GT.U32.AND P5, PT, R9.reuse, R3, PT ;  /* 0x000000030900720c */ /* 0x040fe40003fa4070 */
[C---:B------:R-:W-:Y:S01]  /*b7d0*/  ISETP.GT.U32.AND P0, PT, R9.reuse, R251, PT ;  /* 0x000000fb0900720c */ /* 0x040fe20003f04070 */
[----:B--2---:R-:W-:Y:S02]  /*b7e0*/  IMAD R11, R2, 0x2, R11 ;  /* 0x00000002020b7824 */ /* 0x004fe400078e020b */
[----:B------:R-:W-:Y:S02]  /*b7f0*/  IMAD R7, R9, R15, R7 ;  /* 0x0000000f09077224 */ /* 0x000fe400078e0207 */
[--C-:B------:R-:W-:Y:S01]  /*b800*/  @!P3 IMAD.IADD R250, R250, 0x1, -R9.reuse ;  /* 0x00000001fafab824 */ /* 0x100fe200078e0a09 */
[----:B------:R1:W-:Y:S01]  /*b810*/  STL [R1+0x4c], R11 ;  /* 0x00004c0b01007387 */ /* 0x0003e20000100800 */
[----:B------:R-:W-:-:S02]  /*b820*/  @!P4 IMAD.IADD R252, R252, 0x1, -R9 ;  /* 0x00000001fcfcc824 */ /* 0x000fc400078e0a09 */
[--C-:B------:R-:W-:Y:S01]  /*b830*/  @!P6 IMAD.IADD R249, R249, 0x1, -R9.reuse ;  /* 0x00000001f9f9e824 */ /* 0x100fe200078e0a09 */
[----:B------:R-:W-:Y:S01]  /*b840*/  ISETP.GT.U32.AND P6, PT, R9, R4, PT ;  /* 0x000000040900720c */ /* 0x000fe20003fc4070 */
[--C-:B------:R-:W-:Y:S01]  /*b850*/  @!P5 IMAD.IADD R3, R3, 0x1, -R9.reuse ;  /* 0x000000010303d824 */ /* 0x100fe200078e0a09 */
[----:B------:R-:W-:Y:S01]  /*b860*/  ISETP.GT.U32.AND P3, PT, R9, R5, PT ;  /* 0x000000050900720c */ /* 0x000fe20003f64070 */
[----:B------:R-:W-:Y:S01]  /*b870*/  @!P0 IMAD.IADD R251, R251, 0x1, -R9 ;  /* 0x00000001fbfb8824 */ /* 0x000fe200078e0a09 */
[C---:B------:R-:W-:Y:S02]  /*b880*/  ISETP.GT.U32.AND P0, PT, R9.reuse, R6, PT ;  /* 0x000000060900720c */ /* 0x040fe40003f04070 */
[----:B------:R-:W-:Y:S01]  /*b890*/  ISETP.GT.U32.AND P4, PT, R9, R7, PT ;  /* 0x000000070900720c */ /* 0x000fe20003f84070 */
[----:B-1----:R-:W-:Y:S01]  /*b8a0*/  IMAD R11, R2, 0x2, R11 ;  /* 0x00000002020b7824 */ /* 0x002fe200078e020b */
[----:B------:R-:W-:-:S04]  /*b8b0*/  IADD3 R9, R195, 0xf7, RZ ;  /* 0x000000f7c3097810 */ /* 0x000fc80007ffe0ff */
[----:B------:R-:W-:Y:S01]  /*b8c0*/  ISETP.GE.AND P5, PT, R9, RZ, PT ;  /* 0x000000ff0900720c */ /* 0x000fe20003fa6270 */
[----:B------:R1:W-:Y:S01]  /*b8d0*/  STL [R1+0x54], R11 ;  /* 0x0000540b01007387 */ /* 0x0003e20000100800 */
[----:B------:R-:W-:-:S05]  /*b8e0*/  IABS R9, c[0x0][0x17c] ;  /* 0x00005f0000097a13 */ /* 0x000fca0000000000 */
[----:B------:R-:W-:Y:S02]  /*b8f0*/  @!P6 IMAD.IADD R4, R4, 0x1, -R9 ;  /* 0x000000010404e824 */ /* 0x000fe400078e0a09 */
[----:B-1----:R-:W-:Y:S01]  /*b900*/  IMAD R11, R2, 0x2, R11 ;  /* 0x00000002020b7824 */ /* 0x002fe200078e020b */
[----:B------:R-:W-:Y:S02]  /*b910*/  ISETP.GE.AND P6, PT, R196, RZ, PT ;  /* 0x000000ffc400720c */ /* 0x000fe40003fc6270 */
[----:B------:R-:W1:Y:S04]  /*b920*/  S2R R196, SR_TID.X ;  /* 0x0000000000c47919 */ /* 0x000e680000002100 */
[----:B------:R2:W-:Y:S01]  /*b930*/  STL [R1+0x50], R11 ;  /* 0x0000500b01007387 */ /* 0x0005e20000100800 */
[----:B------:R-:W-:Y:S01]  /*b940*/  @!P3 IMAD.IADD R5, R5, 0x1, -R9 ;  /* 0x000000010505b824 */ /* 0x000fe200078e0a09 */
[----:B------:R-:W-:Y:S01]  /*b950*/  IADD3 R9, R195, 0xf9, RZ ;  /* 0x000000f9c3097810 */ /* 0x000fe20007ffe0ff */
[----:B--2---:R-:W-:-:S05]  /*b960*/  IMAD R11, R2, 0x2, R11 ;  /* 0x00000002020b7824 */ /* 0x004fca00078e020b */
[----:B------:R2:W-:Y:S01]  /*b970*/  STL [R1+0x5c], R11 ;  /* 0x00005c0b01007387 */ /* 0x0005e20000100800 */
[----:B------:R-:W-:Y:S02]  /*b980*/  ISETP.GE.AND P3, PT, R9, RZ, PT ;  /* 0x000000ff0900720c */ /* 0x000fe40003f66270 */
[----:B------:R-:W-:Y:S01]  /*b990*/  IABS R9, c[0x0][0x17c] ;  /* 0x00005f0000097a13 */ /* 0x000fe20000000000 */
[----:B--2---:R-:W-:-:S05]  /*b9a0*/  IMAD R11, R2, 0x2, R11 ;  /* 0x00000002020b7824 */ /* 0x004fca00078e020b */
[----:B------:R2:W-:Y:S01]  /*b9b0*/  STL [R1+0x6c], R11 ;  /* 0x00006c0b01007387 */ /* 0x0005e20000100800 */
[----:B------:R-:W-:Y:S01]  /*b9c0*/  @!P0 IMAD.IADD R6, R6, 0x1, -R9 ;  /* 0x0000000106068824 */ /* 0x000fe200078e0a09 */
[----:B------:R-:W-:Y:S01]  /*b9d0*/  IADD3 R9, R195, 0xfa, RZ ;  /* 0x000000fac3097810 */ /* 0x000fe20007ffe0ff */
[----:B--2---:R-:W-:-:S05]  /*b9e0*/  IMAD R11, R2, 0x2, R11 ;  /* 0x00000002020b7824 */ /* 0x004fca00078e020b */
[----:B------:R2:W-:Y:S01]  /*b9f0*/  STL [R1+0x68], R11 ;  /* 0x0000680b01007387 */ /* 0x0005e20000100800 */
[----:B------:R-:W-:Y:S02]  /*ba00*/  ISETP.GE.AND P0, PT, R9, RZ, PT ;  /* 0x000000ff0900720c */ /* 0x000fe40003f06270 */
[----:B------:R-:W-:Y:S01]  /*ba10*/  IABS R9, c[0x0][0x17c] ;  /* 0x00005f0000097a13 */ /* 0x000fe20000000000 */
[----:B--2---:R-:W-:Y:S01]  /*ba20*/  IMAD R11, R2, 0x2, R11 ;  /* 0x00000002020b7824 */ /* 0x004fe200078e020b */
[----:B-1----:R-:W-:-:S04]  /*ba30*/  LOP3.LUT R196, R196, 0x7f, RZ, 0xc0, !PT ;  /* 0x0000007fc4c47812 */ /* 0x002fc800078ec0ff */
[----:B------:R1:W-:Y:S01]  /*ba40*/  STL [R1+0x64], R11 ;  /* 0x0000640b01007387 */ /* 0x0003e20000100800 */
[----:B------:R-:W-:Y:S01]  /*ba50*/  @!P4 IMAD.IADD R7, R7, 0x1, -R9 ;  /* 0x000000010707c824 */ /* 0x000fe200078e0a09 */
[----:B------:R-:W-:Y:S02]  /*ba60*/  ISETP.GE.AND P4, PT, R196, c[0x0][0x180], PT ;  /* 0x00006000c4007a0c */ /* 0x000fe40003f86270 */
[----:B------:R-:W2:Y:S01]  /*ba70*/  S2R R196, SR_TID.X ;  /* 0x0000000000c47919 */ /* 0x000ea20000002100 */
[----:B-1----:R-:W-:Y:S01]  /*ba80*/  IMAD R11, R2, 0x2, R11 ;  /* 0x00000002020b7824 */ /* 0x002fe200078e020b */
[----:B------:R-:W-:-:S04]  /*ba90*/  IABS R15, R195 ;  /* 0x000000c3000f7213 */ /* 0x000fc80000000000 */
[----:B------:R1:W-:Y:S01]  /*baa0*/  STL [R1+0x70], R11 ;  /* 0x0000700b01007387 */ /* 0x0003e20000100800 */
[----:B------:R-:W-:-:S04]  /*bab0*/  IMAD.HI.U32 R8, R8, R15, RZ ;  /* 0x0000000f08087227 */ /* 0x000fc800078e00ff */
[----:B-1----:R-:W-:-:S05]  /*bac0*/  IMAD R11, R2, 0x2, R11 ;  /* 0x00000002020b7824 */ /* 0x002fca00078e020b */
[----:B------:R1:W-:Y:S01]  /*bad0*/  STL [R1+0x60], R11 ;  /* 0x0000600b01007387 */ /* 0x0003e20000100800 */
[----:B------:R-:W-:Y:S02]  /*bae0*/  IMAD.MOV R8, RZ, RZ, -R8 ;  /* 0x000000ffff087224 */ /* 0x000fe400078e0a08 */
[----:B-1----:R-:W-:-:S05]  /*baf0*/  IMAD R11, R2, 0x2, R11 ;  /* 0x00000002020b7824 */ /* 0x002fca00078e020b */
[----:B------:R1:W-:Y:S01]  /*bb00*/  STL [R1+0x58], R11 ;  /* 0x0000580b01007387 */ /* 0x0003e20000100800 */
[C---:B------:R-:W-:Y:S02]  /*bb10*/  IMAD R8, R9.reuse, R8, R15 ;  /* 0x0000000809087224 */ /* 0x040fe400078e020f */
[----:B------:R-:W-:Y:S01]  /*bb20*/  @!P1 IMAD.MOV R249, RZ, RZ, -R249 ;  /* 0x000000fffff99224 */ /* 0x000fe200078e0af9 */
[----:B------:R-:W-:Y:S01]  /*bb30*/  ISETP.GT.U32.AND P1, PT, R9, R4, PT ;  /* 0x000000040900720c */ /* 0x000fe20003f24070 */
[----:B-1----:R-:W-:Y:S02]  /*bb40*/  IMAD R11, R2, 0x2, R11 ;  /* 0x00000002020b7824 */ /* 0x002fe400078e020b */
[----:B------:R-:W-:-:S03]  /*bb50*/  @!P5 IMAD.MOV R250, RZ, RZ, -R250 ;  /* 0x000000fffffad224 */ /* 0x000fc600078e0afa */
[----:B------:R1:W-:Y:S01]  /*bb60*/  STL [R1+0x34], R11 ;  /* 0x0000340b01007387 */ /* 0x0003e20000100800 */
[C---:B------:R-:W-:Y:S01]  /*bb70*/  ISETP.GT.U32.AND P5, PT, R9.reuse, R6, PT ;  /* 0x000000060900720c */ /* 0x040fe20003fa4070 */
[----:B------:R-:W-:Y:S01]  /*bb80*/  @!P6 IMAD.MOV R251, RZ, RZ, -R251 ;  /* 0x000000fffffbe224 */ /* 0x000fe200078e0afb */
[C---:B------:R-:W-:Y:S01]  /*bb90*/  ISETP.GT.U32.AND P6, PT, R9.reuse, R7, PT ;  /* 0x000000070900720c */ /* 0x040fe20003fc4070 */
[----:B------:R-:W-:Y:S02]  /*bba0*/  @!P0 IMAD.MOV R3, RZ, RZ, -R3 ;  /* 0x000000ffff038224 */ /* 0x000fe400078e0a03 */
[----:B-1----:R-:W-:Y:S01]  /*bbb0*/  IMAD R11, R2, 0x2, R11 ;  /* 0x00000002020b7824 */ /* 0x002fe200078e020b */
[----:B--2---:R-:W-:Y:S02]  /*bbc0*/  SHF.R.U32.HI R196, RZ, 0x6, R196 ;  /* 0x00000006ffc47819 */ /* 0x004fe400000116c4 */
[----:B------:R-:W-:Y:S02]  /*bbd0*/  ISETP.GT.U32.AND P0, PT, R9, R8, PT ;  /* 0x000000080900720c */ /* 0x000fe40003f04070 */
[----:B------:R1:W-:Y:S01]  /*bbe0*/  STL [R1+0x38], R11 ;  /* 0x0000380b01007387 */ /* 0x0003e20000100800 */
[----:B------:R-:W-:-:S02]  /*bbf0*/  SGXT.U32 R196, R196, 0x1 ;  /* 0x00000001c4c4781a */ /* 0x000fc40000000000 */
[----:B---3--:R-:W-:Y:S02]  /*bc00*/  SEL R15, R0, RZ, !P4 ;  /* 0x000000ff000f7207 */ /* 0x008fe40006000000 */
[----:B------:R-:W-:Y:S01]  /*bc10*/  ISETP.GT.U32.AND P4, PT, R9, R5, PT ;  /* 0x000000050900720c */ /* 0x000fe20003f84070 */
[----:B-1----:R-:W-:Y:S02]  /*bc20*/  IMAD R11, R2, 0x2, R11 ;  /* 0x00000002020b7824 */ /* 0x002fe400078e020b */
[--C-:B------:R-:W-:Y:S01]  /*bc30*/  @!P1 IMAD.IADD R4, R4, 0x1, -R9.reuse ;  /* 0x0000000104049824 */ /* 0x100fe200078e0a09 */
[----:B------:R-:W-:Y:S02]  /*bc40*/  ISETP.GE.AND P1, PT, R14, RZ, PT ;  /* 0x000000ff0e00720c */ /* 0x000fe40003f26270 */
[----:B------:R1:W-:Y:S01]  /*bc50*/  STL [R1+0x3c], R11 ;  /* 0x00003c0b01007387 */ /* 0x0003e20000100800 */
[----:B------:R-:W-:Y:S01]  /*bc60*/  @!P5 IMAD.IADD R6, R6, 0x1, -R9 ;  /* 0x000000010606d824 */ /* 0x000fe200078e0a09 */
[----:B------:R-:W-:-:S05]  /*bc70*/  ISETP.GE.AND P5, PT, R12, RZ, PT ;  /* 0x000000ff0c00720c */ /* 0x000fca0003fa6270 */
[----:B------:R-:W-:Y:S01]  /*bc80*/  @!P4 IMAD.IADD R5, R5, 0x1, -R9 ;  /* 0x000000010505c824 */ /* 0x000fe200078e0a09 */
[----:B------:R-:W-:Y:S01]  /*bc90*/  ISETP.GE.AND P4, PT, R13, RZ, PT ;  /* 0x000000ff0d00720c */ /* 0x000fe20003f86270 */
[----:B-1----:R-:W-:Y:S01]  /*bca0*/  IMAD R11, R2, 0x2, R11 ;  /* 0x00000002020b7824 */ /* 0x002fe200078e020b */
[C---:B------:R-:W-:Y:S01]  /*bcb0*/  LOP3.LUT R13, R196.reuse, 0x4, RZ, 0xfc, !PT ;  /* 0x00000004c40d7812 */ /* 0x040fe200078efcff */
[--C-:B------:R-:W-:Y:S01]  /*bcc0*/  @!P6 IMAD.IADD R7, R7, 0x1, -R9.reuse ;  /* 0x000000010707e824 */ /* 0x100fe200078e0a09 */
[----:B------:R-:W-:Y:S02]  /*bcd0*/  LOP3.LUT R12, R196, 0x8, RZ, 0xfc, !PT ;  /* 0x00000008c40c7812 */ /* 0x000fe400078efcff */
[----:B------:R1:W-:Y:S01]  /*bce0*/  STL [R1+0x78], R11 ;  /* 0x0000780b01007387 */ /* 0x0003e20000100800 */
[----:B------:R-:W-:Y:S01]  /*bcf0*/  ISETP.GE.AND P6, PT, R13, c[0x0][0x180], PT ;  /* 0x000060000d007a0c */ /* 0x000fe20003fc6270 */
[----:B------:R-:W-:Y:S01]  /*bd00*/  @!P0 IMAD.IADD R8, R8, 0x1, -R9 ;  /* 0x0000000108088824 */ /* 0x000fe200078e0a09 */
[----:B------:R-:W-:Y:S01]  /*bd10*/  ISETP.GE.AND P0, PT, R12, c[0x0][0x180], PT ;  /* 0x000060000c007a0c */ /* 0x000fe20003f06270 */
[----:B------:R-:W-:Y:S01]  /*bd20*/  @!P3 IMAD.MOV R252, RZ, RZ, -R252 ;  /* 0x000000fffffcb224 */ /* 0x000fe200078e0afc */
[----:B------:R-:W-:Y:S01]  /*bd30*/  SEL R12, R0, RZ, !P6 ;  /* 0x000000ff000c7207 */ /* 0x000fe20007000000 */
[----:B-1----:R-:W-:Y:S01]  /*bd40*/  IMAD R11, R2, 0x2, R11 ;  /* 0x00000002020b7824 */ /* 0x002fe200078e020b */
[----:B------:R-:W-:-:S03]  /*bd50*/  ISETP.NE.U32.AND P3, PT, R15, RZ, PT ;  /* 0x000000ff0f00720c */ /* 0x000fc60003f65070 */
[----:B------:R-:W-:Y:S01]  /*bd60*/  IMAD R196, R2, 0x2, R11 ;  /* 0x0000000202c47824 */ /* 0x000fe200078e020b */
[----:B------:R1:W-:Y:S01]  /*bd70*/  STL [R1+0x84], R11 ;  /* 0x0000840b01007387 */ /* 0x0003e20000100800 */
[----:B------:R-:W-:-:S03]  /*bd80*/  @!P1 IMAD.MOV R4, RZ, RZ, -R4 ;  /* 0x000000ffff049224 */ /* 0x000fc600078e0a04 */
[----:B------:R-:W2:Y:S01]  /*bd90*/  LDL.LU R15, [R1+0x24] ;  /* 0x00002400010f7983 */ /* 0x000ea20000300800 */
[----:B------:R-:W-:-:S03]  /*bda0*/  ISETP.NE.U32.AND P1, PT, R12, RZ, PT ;  /* 0x000000ff0c00720c */ /* 0x000fc60003f25070 */
[----:B------:R-:W3:Y:S04]  /*bdb0*/  LDL.LU R14, [R1+0x20] ;  /* 0x00002000010e7983 */ /* 0x000ee80000300800 */
[----:B------:R-:W3:Y:S01]  /*bdc0*/  LDL.LU R13, [R1+0x1c] ;  /* 0x00001c00010d7983 */ /* 0x000ee20000300800 */
[----:B------:R-:W-:-:S03]  /*bdd0*/  @!P5 IMAD.MOV R6, RZ, RZ, -R6 ;  /* 0x000000ffff06d224 */ /* 0x000fc600078e0a06 */
[----:B------:R-:W-:Y:S01]  /*bde0*/  STL [R1+0x88], R196 ;  /* 0x000088c401007387 */ /* 0x000fe20000100800 */
[----:B------:R-:W-:-:S03]  /*bdf0*/  ISETP.GE.AND P5, PT, R197, RZ, PT ;  /* 0x000000ffc500720c */ /* 0x000fc60003fa6270 */
[----:B------:R-:W3:Y:S04]  /*be00*/  LDL.LU R12, [R1+0x18] ;  /* 0x00001800010c7983 */ /* 0x000ee80000300800 */
[----:B-1----:R-:W3:Y:S04]  /*be10*/  LDL.LU R11, [R1+0x14] ;  /* 0x00001400010b7983 */ /* 0x002ee80000300800 */
[----:B------:R-:W3:Y:S04]  /*be20*/  LDL.LU R2, [R1+0x10] ;  /* 0x0000100001027983 */ /* 0x000ee80000300800 */
[----:B------:R1:W-:Y:S04]  /*be30*/  STL [R1+0xe90], R195 ;  /* 0x000e90c301007387 */ /* 0x0003e80000100800 */
[----:B------:R-:W3:Y:S01]  /*be40*/  LDL.LU R197, [R1+0xee4] ;  /* 0x000ee40001c57983 */ /* 0x000ee20000300800 */
[----:B------:R-:W-:Y:S01]  /*be50*/  ISETP.GT.U32.AND P6, PT, R9, R8, PT ;  /* 0x000000080900720c */ /* 0x000fe20003fc4070 */
[----:B------:R-:W-:Y:S01]  /*be60*/  @!P4 IMAD.MOV R5, RZ, RZ, -R5 ;  /* 0x000000ffff05c224 */ /* 0x000fe200078e0a05 */
[----:B------:R-:W-:-:S02]  /*be70*/  SEL R9, R0, RZ, !P0 ;  /* 0x000000ff00097207 */ /* 0x000fc40004000000 */
[----:B------:R-:W-:Y:S01]  /*be80*/  ISETP.GE.AND P4, PT, R195, RZ, PT ;  /* 0x000000ffc300720c */ /* 0x000fe20003f86270 */
[----:B-1----:R-:W-:Y:S01]  /*be90*/  IMAD.MOV.U32 R195, RZ, RZ, c[0x0][0x188] ;  /* 0x00006200ffc37624 */ /* 0x002fe200078e00ff */
[----:B------:R-:W-:Y:S02]  /*bea0*/  ISETP.NE.U32.AND P0, PT, R9, RZ, PT ;  /* 0x000000ff0900720c */ /* 0x000fe40003f05070 */
[----:B------:R-:W-:Y:S01]  /*beb0*/  IABS R9, c[0x0][0x17c] ;  /* 0x00005f0000097a13 */ /* 0x000fe20000000000 */
[----:B------:R-:W-:-:S04]  /*bec0*/  IMAD R196, R195, 0x2, R196 ;  /* 0x00000002c3c47824 */ /* 0x000fc800078e02c4 */
[----:B------:R-:W-:Y:S01]  /*bed0*/  @!P6 IMAD.IADD R8, R8, 0x1, -R9 ;  /* 0x000000010808e824 */ /* 0x000fe200078e0a09 */
[----:B------:R1:W-:Y:S01]  /*bee0*/  STL [R1+0x44], R196 ;  /* 0x000044c401007387 */ /* 0x0003e20000100800 */
[----:B------:R-:W-:-:S03]  /*bef0*/  IMAD R9, R195, 0x2, R196 ;  /* 0x00000002c3097824 */ /* 0x000fc600078e02c4 */
[----:B-1----:R-:W1:Y:S01]  /*bf00*/  S2R R196, SR_TID.X ;  /* 0x0000000000c47919 */ /* 0x002e620000002100 */
[----:B------:R-:W-:Y:S01]  /*bf10*/  IMAD R195, R195, 0x2, R9 ;  /* 0x00000002c3c37824 */ /* 0x000fe200078e0209 */
[----:B------:R-:W-:Y:S01]  /*bf20*/  ISETP.NE.AND P6, PT, RZ, c[0x0][0x17c], PT ;  /* 0x00005f00ff007a0c */ /* 0x000fe20003fc5270 */
[----:B------:R-:W-:Y:S01]  /*bf30*/  @!P4 IMAD.MOV R8, RZ, RZ, -R8 ;  /* 0x000000ffff08c224 */ /* 0x000fe200078e0a08 */
[----:B------:R1:W-:Y:S04]  /*bf40*/  STL [R1+0x90], R9 ;  /* 0x0000900901007387 */ /* 0x0003e80000100800 */
[----:B------:R-:W-:Y:S01]  /*bf50*/  STL [R1+0x94], R195 ;  /* 0x000094c301007387 */ /* 0x000fe20000100800 */
[----:B-1----:R-:W-:-:S04]  /*bf60*/  SHF.R.U32.HI R196, RZ, 0x6, R196 ;  /* 0x00000006ffc47819 */ /* 0x002fc800000116c4 */
[----:B------:R-:W-:-:S04]  /*bf70*/  SGXT.U32 R196, R196, 0x1 ;  /* 0x00000001c4c4781a */ /* 0x000fc80000000000 */
[----:B------:R-:W-:Y:S02]  /*bf80*/  LOP3.LUT R9, R196, 0xc, RZ, 0xfc, !PT ;  /* 0x0000000cc4097812 */ /* 0x000fe400078efcff */
[----:B------:R-:W-:-:S04]  /*bf90*/  LOP3.LUT R9, RZ, c[0x0][0x17c], RZ, 0x33, !PT ;  /* 0x00005f00ff097a12 */ /* 0x000fc800078e33ff */
[C---:B------:R-:W-:Y:S02]  /*bfa0*/  SEL R8, R9.reuse, R8, !P6 ;  /* 0x0000000809087207 */ /* 0x040fe40007000000 */
[C---:B----4-:R-:W-:Y:S02]  /*bfb0*/  SEL R10, R9.reuse, R10, !P6 ;  /* 0x0000000a090a7207 */ /* 0x050fe40007000000 */
[C---:B--2---:R-:W-:Y:S02]  /*bfc0*/  SEL R15, R9.reuse, R15, !P6 ;  /* 0x0000000f090f7207 */ /* 0x044fe40007000000 */
[C---:B---3--:R-:W-:Y:S02]  /*bfd0*/  SEL R14, R9.reuse, R14, !P6 ;  /* 0x0000000e090e7207 */ /* 0x048fe40007000000 */
[C---:B------:R-:W-:Y:S02]  /*bfe0*/  SEL R13, R9.reuse, R13, !P6 ;  /* 0x0000000d090d7207 */ /* 0x040fe40007000000 */
[----:B------:R-:W-:Y:S01]  /*bff0*/  SEL R12, R9, R12, !P6 ;  /* 0x0000000c090c7207 */ /* 0x000fe20007000000 */
[----:B------:R1:W-:Y:S02]  /*c000*/  STL.64 [R1+0xe88], R196 ;  /* 0x000e88c401007387 */ /* 0x0003e40000100a00 */
[----:B-1----:R-:W-:-:S02]  /*c010*/  IMAD.MOV.U32 R196, RZ, RZ, c[0x0][0x188] ;  /* 0x00006200ffc47624 */ /* 0x002fc400078e00ff */
[----:B------:R-:W2:Y:S02]  /*c020*/  LDL.LU R197, [R1+0x4] ;  /* 0x0000040001c57983 */ /* 0x000ea40000300800 */
[----:B------:R-:W-:Y:S02]  /*c030*/  IMAD R195, R196, 0x2, R195 ;  /* 0x00000002c4c37824 */ /* 0x000fe400078e02c3 */
[----:B------:R1:W-:Y:S01]  /*c040*/  STL [R1+0x28], R8 ;  /* 0x0000280801007387 */ /* 0x0003e20000100800 */
[----:B------:R-:W-:-:S03]  /*c050*/  SEL R11, R9, R11, !P6 ;  /* 0x0000000b090b7207 */ /* 0x000fc60007000000 */
[----:B-1----:R-:W3:Y:S04]  /*c060*/  LDL.LU R8, [R1+0x8] ;  /* 0x0000080001087983 */ /* 0x002ee80000300800 */
[----:B------:R1:W-:Y:S01]  /*c070*/  STL [R1+0x30], R10 ;  /* 0x0000300a01007387 */ /* 0x0003e20000100800 */
[----:B------:R-:W-:-:S03]  /*c080*/  SEL R2, R9, R2, !P6 ;  /* 0x0000000209027207 */ /* 0x000fc60007000000 */
[----:B-1----:R-:W4:Y:S04]  /*c090*/  LDL.LU R10, [R1+0xc] ;  /* 0x00000c00010a7983 */ /* 0x002f280000300800 */
[----:B------:R-:W-:Y:S04]  /*c0a0*/  STL [R1+0x98], R195 ;  /* 0x000098c301007387 */ /* 0x000fe80000100800 */
[----:B------:R1:W-:Y:S04]  /*c0b0*/  STL [R1+0x24], R15 ;  /* 0x0000240f01007387 */ /* 0x0003e80000100800 */
[----:B-1----:R-:W2:Y:S04]  /*c0c0*/  LDL.LU R15, [R1+0xee0] ;  /* 0x000ee000010f7983 */ /* 0x002ea80000300800 */
        /* <DEDUP_REMOVED lines=9> */
[----:B-1----:R-:W2:Y:S01]  /*c160*/  LDL.LU R2, [R1+0xecc] ;  /* 0x000ecc0001027983 */ /* 0x002ea20000300800 */
[----:B------:R-:W-:-:S02]  /*c170*/  SEL R128, R9, R128, !P6 ;  /* 0x0000008009807207 */ /* 0x000fc40007000000 */
[C---:B------:R-:W-:Y:S02]  /*c180*/  SEL R129, R9.reuse, R129, !P6 ;  /* 0x0000008109817207 */ /* 0x040fe40007000000 */
[C---:B------:R-:W-:Y:S02]  /*c190*/  SEL R130, R9.reuse, R130, !P6 ;  /* 0x0000008209827207 */ /* 0x040fe40007000000 */
[C---:B------:R-:W-:Y:S02]  /*c1a0*/  SEL R131, R9.reuse, R131, !P6 ;  /* 0x0000008309837207 */ /* 0x040fe40007000000 */
[C---:B------:R-:W-:Y:S02]  /*c1b0*/  SEL R132, R9.reuse, R132, !P6 ;  /* 0x0000008409847207 */ /* 0x040fe40007000000 */
[C---:B------:R-:W-:Y:S02]  /*c1c0*/  SEL R133, R9.reuse, R133, !P6 ;  /* 0x0000008509857207 */ /* 0x040fe40007000000 */
[----:B------:R-:W-:-:S02]  /*c1d0*/  SEL R134, R9, R134, !P6 ;  /* 0x0000008609867207 */ /* 0x000fc40007000000 */
[C---:B------:R-:W-:Y:S02]  /*c1e0*/  SEL R135, R9.reuse, R135, !P6 ;  /* 0x0000008709877207 */ /* 0x040fe40007000000 */
[C---:B------:R-:W-:Y:S02]  /*c1f0*/  SEL R136, R9.reuse, R136, !P6 ;  /* 0x0000008809887207 */ /* 0x040fe40007000000 */
[C---:B------:R-:W-:Y:S02]  /*c200*/  SEL R137, R9.reuse, R137, !P6 ;  /* 0x0000008909897207 */ /* 0x040fe40007000000 */
[C---:B---3--:R-:W-:Y:S02]  /*c210*/  SEL R8, R9.reuse, R8, !P6 ;  /* 0x0000000809087207 */ /* 0x048fe40007000000 */
[----:B----4-:R-:W-:-:S05]  /*c220*/  SEL R10, R9, R10, !P6 ;  /* 0x0000000a090a7207 */ /* 0x010fca0007000000 */
[----:B------:R-:W-:Y:S04]  /*c230*/  STL [R1+0xc], R10 ;  /* 0x00000c0a01007387 */ /* 0x000fe80000100800 */
[----:B------:R2:W-:Y:S02]  /*c240*/  STL [R1+0x8], R8 ;  /* 0x0000080801007387 */ /* 0x0005e40000100800 */
[C---:B--2---:R-:W-:Y:S02]  /*c250*/  SEL R8, R9.reuse, R2, !P6 ;  /* 0x0000000209087207 */ /* 0x044fe40007000000 */
[----:B------:R-:W2:Y:S04]  /*c260*/  LDL.LU R2, [R1+0xec8] ;  /* 0x000ec80001027983 */ /* 0x000ea80000300800 */
[----:B------:R1:W-:Y:S04]  /*c270*/  STL.64 [R1+0xec0], R128 ;  /* 0x000ec08001007387 */ /* 0x0003e80000100a00 */
[----:B------:R-:W-:Y:S04]  /*c280*/  STL.64 [R1+0xeb8], R130 ;  /* 0x000eb88201007387 */ /* 0x000fe80000100a00 */
[----:B------:R-:W-:Y:S04]  /*c290*/  STL.64 [R1+0xea0], R132 ;  /* 0x000ea08401007387 */ /* 0x000fe80000100a00 */
[----:B------:R3:W-:Y:S01]  /*c2a0*/  STL.64 [R1+0xe98], R134 ;  /* 0x000e988601007387 */ /* 0x0007e20000100a00 */
[----:B-1----:R-:W-:-:S03]  /*c2b0*/  SEL R128, R9, R241, !P6 ;  /* 0x000000f109807207 */ /* 0x002fc60007000000 */
[----:B------:R1:W-:Y:S04]  /*c2c0*/  STL [R1+0xea8], R135 ;  /* 0x000ea88701007387 */ /* 0x0003e80000100800 */
[----:B------:R4:W-:Y:S01]  /*c2d0*/  STL.64 [R1+0xeb0], R136 ;  /* 0x000eb08801007387 */ /* 0x0009e20000100a00 */
[----:B---3--:R-:W-:-:S03]  /*c2e0*/  SEL R134, R9, R151, !P6 ;  /* 0x0000009709867207 */ /* 0x008fc60007000000 */
[----:B------:R-:W3:Y:S01]  /*c2f0*/  LDL R241, [R1+0xbb8] ;  /* 0x000bb80001f17983 */ /* 0x000ee20000100800 */
[----:B-1----:R-:W-:-:S03]  /*c300*/  SEL R135, R9, R150, !P6 ;  /* 0x0000009609877207 */ /* 0x002fc60007000000 */
[----:B------:R-:W2:Y:S01]  /*c310*/  LDL.LU R151, [R1+0x24] ;  /* 0x0000240001977983 */ /* 0x000ea20000300800 */
[C---:B------:R-:W-:Y:S02]  /*c320*/  SEL R133, R9.reuse, R211, !P6 ;  /* 0x000000d309857207 */ /* 0x040fe40007000000 */
[C---:B----4-:R-:W-:Y:S01]  /*c330*/  SEL R137, R9.reuse, R149, !P6 ;  /* 0x0000009509897207 */ /* 0x050fe20007000000 */
[----:B------:R1:W-:Y:S04]  /*c340*/  STL [R1+0xac], R128 ;  /* 0x0000ac8001007387 */ /* 0x0003e80000100800 */
[----:B------:R-:W4:Y:S04]  /*c350*/  LDL.LU R150, [R1+0x20] ;  /* 0x0000200001967983 */ /* 0x000f280000300800 */
[----:B------:R-:W2:Y:S04]  /*c360*/  LDL.LU R149, [R1+0x1c] ;  /* 0x00001c0001957983 */ /* 0x000ea80000300800 */
[----:B------:R-:W2:Y:S04]  /*c370*/  LDL.LU R211, [R1+0x18] ;  /* 0x0000180001d37983 */ /* 0x000ea80000300800 */
[----:B------:R-:W2:Y:S04]  /*c380*/  LDL.LU R136, [R1+0x14] ;  /* 0x0000140001887983 */ /* 0x000ea80000300800 */
[----:B------:R-:W2:Y:S04]  /*c390*/  LDL.LU R130, [R1+0x10] ;  /* 0x0000100001827983 */ /* 0x000ea80000300800 */
[----:B-1----:R-:W2:Y:S04]  /*c3a0*/  LDL.LU R128, [R1+0xc] ;  /* 0x00000c0001807983 */ /* 0x002ea80000300800 */
[----:B------:R-:W2:Y:S01]  /*c3b0*/  LDL.LU R129, [R1+0x8] ;  /* 0x0000080001817983 */ /* 0x000ea20000300800 */
[----:B------:R-:W-:-:S03]  /*c3c0*/  SEL R10, R9, R197, !P6 ;  /* 0x000000c5090a7207 */ /* 0x000fc60007000000 */
[----:B------:R-:W1:Y:S01]  /*c3d0*/  S2R R197, SR_TID.X ;  /* 0x0000000000c57919 */ /* 0x000e620000002100 */
[C---:B------:R-:W-:Y:S02]  /*c3e0*/  SEL R132, R9.reuse, R194, !P6 ;  /* 0x000000c209847207 */ /* 0x040fe40007000000 */
[C---:B------:R-:W-:Y:S02]  /*c3f0*/  SEL R194, R9.reuse, R248, !P6 ;  /* 0x000000f809c27207 */ /* 0x040fe40007000000 */
[C---:B------:R-:W-:Y:S02]  /*c400*/  SEL R248, R9.reuse, R3, !P6 ;  /* 0x0000000309f87207 */ /* 0x040fe40007000000 */
[C---:B------:R-:W-:Y:S01]  /*c410*/  SEL R4, R9.reuse, R4, !P6 ;  /* 0x0000000409047207 */ /* 0x040fe20007000000 */
[----:B------:R-:W-:Y:S04]  /*c420*/  STL [R1+0xb4], R194 ;  /* 0x0000b4c201007387 */ /* 0x000fe80000100800 */
[----:B------:R-:W4:Y:S04]  /*c430*/  LDL.LU R3, [R1+0x28] ;  /* 0x0000280001037983 */ /* 0x000f280000300800 */
[----:B------:R-:W-:Y:S01]  /*c440*/  STL [R1+0xb8], R248 ;  /* 0x0000b8f801007387 */ /* 0x000fe20000100800 */
[----:B------:R-:W-:-:S03]  /*c450*/  SEL R5, R9, R5, !P6 ;  /* 0x0000000509057207 */ /* 0x000fc60007000000 */
[----:B------:R1:W-:Y:S02]  /*c460*/  STL [R1+0xbc], R4 ;  /* 0x0000bc0401007387 */ /* 0x0003e40000100800 */
[----:B-1----:R-:W-:Y:S02]  /*c470*/  SHF.R.U32.HI R4, RZ, 0x6, R197 ;  /* 0x00000006ff047819 */ /* 0x002fe400000116c5 */
[----:B------:R1:W-:Y:S02]  /*c480*/  STL [R1+0xc0], R5 ;  /* 0x0000c00501007387 */ /* 0x0003e40000100800 */
[----:B------:R-:W-:Y:S01]  /*c490*/  SGXT.U32 R4, R4, 0x1 ;  /* 0x000000010404781a */ /* 0x000fe20000000000 */
[----:B------:R-:W-:-:S03]  /*c4a0*/  @!P5 IMAD.MOV R7, RZ, RZ, -R7 ;  /* 0x000000ffff07d224 */ /* 0x000fc600078e0a07 */
[----:B------:R-:W-:Y:S02]  /*c4b0*/  LOP3.LUT R4, R4, 0xc, RZ, 0xfc, !PT ;  /* 0x0000000c04047812 */ /* 0x000fe400078efcff */
[----:B-1----:R-:W-:Y:S02]  /*c4c0*/  SEL R5, R9, R6, !P6 ;  /* 0x0000000609057207 */ /* 0x002fe40007000000 */
[----:B------:R-:W-:-:S03]  /*c4d0*/  ISETP.GE.AND P5, PT, R4, c[0x0][0x180], PT ;  /* 0x0000600004007a0c */ /* 0x000fc60003fa6270 */
[----:B------:R1:W-:Y:S01]  /*c4e0*/  STL [R1+0xc4], R5 ;  /* 0x0000c40501007387 */ /* 0x0003e20000100800 */
[----:B--2---:R-:W-:-:S03]  /*c4f0*/  IMAD R4, R129, c[0x0][0x190], RZ ;  /* 0x0000640081047a24 */ /* 0x004fc600078e02ff */
[----:B------:R-:W2:Y:S01]  /*c500*/  LDL.LU R129, [R1+0x30] ;  /* 0x0000300001817983 */ /* 0x000ea20000300800 */
[----:B------:R-:W-:Y:S02]  /*c510*/  LOP3.LUT R194, R197, 0x7f, RZ, 0xc0, !PT ;  /* 0x0000007fc5c27812 */ /* 0x000fe400078ec0ff */
[----:B---3--:R-:W-:-:S03]  /*c520*/  ISETP.GE.AND P5, PT, R241, RZ, PT ;  /* 0x000000fff100720c */ /* 0x008fc60003fa6270 */
[----:B------:R-:W-:Y:S01]  /*c530*/  IMAD R194, R194, c[0x0][0x18c], RZ ;  /* 0x00006300c2c27a24 */ /* 0x000fe200078e02ff */
[----:B------:R-:W-:Y:S01]  /*c540*/  ISETP.NE.AND P4, PT, RZ, c[0x0][0x178], PT ;  /* 0x00005e00ff007a0c */ /* 0x000fe20003f85270 */
[----:B------:R-:W-:Y:S01]  /*c550*/  IMAD.MOV.U32 R241, RZ, RZ, R2 ;  /* 0x000000fffff17224 */ /* 0x000fe200078e0002 */
[C---:B------:R-:W-:Y:S02]  /*c560*/  SEL R11, R9.reuse, R11, !P6 ;  /* 0x0000000b090b7207 */ /* 0x040fe40007000000 */
[C---:B------:R-:W-:Y:S02]  /*c570*/  SEL R12, R9.reuse, R12, !P6 ;  /* 0x0000000c090c7207 */ /* 0x040fe40007000000 */
[----:B------:R-:W-:Y:S01]  /*c580*/  SEL R13, R9, R13, !P6 ;  /* 0x0000000d090d7207 */ /* 0x000fe20007000000 */
[----:B----4-:R-:W-:Y:S01]  /*c590*/  IMAD R3, R3, c[0x0][0x190], RZ ;  /* 0x0000640003037a24 */ /* 0x010fe200078e02ff */
[C---:B------:R-:W-:Y:S02]  /*c5a0*/  SEL R14, R9.reuse, R14, !P6 ;  /* 0x0000000e090e7207 */ /* 0x040fe40007000000 */
        /* <DEDUP_REMOVED lines=218> */
[----:B------:R-:W-:Y:S01]  /*d350*/  SEL R197, R9, R7, !P6 ;  /* 0x0000000709c57207 */ /* 0x000fe20007000000 */
[----:B------:R-:W-:Y:S01]  /*d360*/  IMAD R9, R211, c[0x0][0x190], RZ ;  /* 0x00006400d3097a24 */ /* 0x000fe200078e02ff */
[----:B------:R-:W-:Y:S01]  /*d370*/  LEA R248, P6, R194, c[0x0][0x168], 0x2 ;  /* 0x00005a00c2f87a11 */ /* 0x000fe200078c10ff */
[----:B--2---:R-:W-:Y:S02]  /*d380*/  IMAD R211, R129, c[0x0][0x190], RZ ;  /* 0x0000640081d37a24 */ /* 0x004fe400078e02ff */
[----:B-1----:R-:W-:Y:S01]  /*d390*/  IMAD R5, R128, c[0x0][0x190], RZ ;  /* 0x0000640080057a24 */ /* 0x002fe200078e02ff */
[----:B------:R-:W-:Y:S01]  /*d3a0*/  LEA.HI.X.SX32 R194, R194, c[0x0][0x16c], 0x2, P6 ;  /* 0x00005b00c2c27a11 */ /* 0x000fe200030f16ff */
[----:B------:R-:W-:Y:S01]  /*d3b0*/  @!P5 IMAD.MOV R241, RZ, RZ, -R241 ;  /* 0x000000fffff1d224 */ /* 0x000fe200078e0af1 */
[-C--:B------:R-:W-:Y:S01]  /*d3c0*/  LEA R128, P5, R3, R248.reuse, 0x2 ;  /* 0x000000f803807211 */ /* 0x080fe200078a10ff */
[----:B------:R-:W-:Y:S01]  /*d3d0*/  IMAD R151, R151, c[0x0][0x190], RZ ;  /* 0x0000640097977a24 */ /* 0x000fe200078e02ff */
[----:B------:R-:W-:-:S02]  /*d3e0*/  LEA R2, P6, R211, R248, 0x2 ;  /* 0x000000f8d3027211 */ /* 0x000fc400078c10ff */
[-C--:B------:R-:W-:Y:S01]  /*d3f0*/  LEA.HI.X.SX32 R129, R3, R194.reuse, 0x2, P5 ;  /* 0x000000c203817211 */ /* 0x080fe200028f16ff */
[----:B------:R-:W-:Y:S01]  /*d400*/  IMAD R6, R130, c[0x0][0x190], RZ ;  /* 0x0000640082067a24 */ /* 0x000fe200078e02ff */
[----:B------:R-:W-:Y:S02]  /*d410*/  @!P4 LOP3.LUT R241, RZ, c[0x0][0x178], RZ, 0x33, !PT ;  /* 0x00005e00fff1ca12 */ /* 0x000fe400078e33ff */
[----:B------:R-:W-:Y:S01]  /*d420*/  LEA.HI.X.SX32 R3, R211, R194, 0x2, P6 ;  /* 0x000000c2d3037211 */ /* 0x000fe200030f16ff */
[----:B------:R-:W-:Y:S01]  /*d430*/  IMAD R150, R150, c[0x0][0x190], RZ ;  /* 0x0000640096967a24 */ /* 0x000fe200078e02ff */
[----:B------:R-:W-:Y:S01]  /*d440*/  LEA R130, P4, R151, R248, 0x2 ;  /* 0x000000f897827211 */ /* 0x000fe200078810ff */
[----:B------:R1:W-:Y:S01]  /*d450*/  STL.64 [R1+0x5e8], R128 ;  /* 0x0005e88001007387 */ /* 0x0003e20000100a00 */
[----:B------:R-:W-:-:S03]  /*d460*/  IMAD R149, R149, c[0x0][0x190], RZ ;  /* 0x0000640095957a24 */ /* 0x000fc600078e02ff */
[----:B-1----:R-:W2:Y:S04]  /*d470*/  LDL.LU.64 R128, [R1+0xec0] ;  /* 0x000ec00001807983 */ /* 0x002ea80000300a00 */
[----:B------:R1:W-:Y:S04]  /*d480*/  STL.64 [R1+0xcb8], R2 ;  /* 0x000cb80201007387 */ /* 0x0003e80000100a00 */
[----:B------:R3:W-:Y:S01]  /*d490*/  STL [R1+0x5e0], R130 ;  /* 0x0005e08201007387 */ /* 0x0007e20000100800 */
[----:B-1----:R-:W-:Y:S02]  /*d4a0*/  IMAD.MOV.U32 R2, RZ, RZ, R130 ;  /* 0x000000ffff027224 */ /* 0x002fe400078e0082 */
[----:B------:R-:W-:Y:S01]  /*d4b0*/  IMAD.MOV.U32 R3, RZ, RZ, R131 ;  /* 0x000000ffff037224 */ /* 0x000fe200078e0083 */
[----:B---3--:R-:W-:Y:S01]  /*d4c0*/  LEA R130, P5, R150, R248, 0x2 ;  /* 0x000000f896827211 */ /* 0x008fe200078a10ff */
[----:B------:R-:W-:Y:S01]  /*d4d0*/  IMAD.MOV.U32 R2, RZ, RZ, R134 ;  /* 0x000000ffff027224 */ /* 0x000fe200078e0086 */
[----:B------:R-:W-:-:S02]  /*d4e0*/  LEA.HI.X.SX32 R3, R151, R194, 0x2, P4 ;  /* 0x000000c297037211 */ /* 0x000fc400020f16ff */
[C---:B------:R-:W-:Y:S01]  /*d4f0*/  LEA R134, P4, R149.reuse, R248, 0x2 ;  /* 0x000000f895867211 */ /* 0x040fe200078810ff */
[----:B------:R-:W-:Y:S01]  /*d500*/  IMAD.MOV.U32 R151, RZ, RZ, R135 ;  /* 0x000000ffff977224 */ /* 0x000fe200078e0087 */
[-C--:B------:R-:W-:Y:S01]  /*d510*/  LEA.HI.X.SX32 R131, R150, R194.reuse, 0x2, P5 ;  /* 0x000000c296837211 */ /* 0x080fe200028f16ff */
[----:B------:R-:W-:Y:S01]  /*d520*/  IMAD R7, R136, c[0x0][0x190], RZ ;  /* 0x0000640088077a24 */ /* 0x000fe200078e02ff */
[----:B------:R-:W-:Y:S01]  /*d530*/  LEA.HI.X.SX32 R135, R149, R194, 0x2, P4 ;  /* 0x000000c295877211 */ /* 0x000fe200020f16ff */
[----:B------:R-:W-:Y:S01]  /*d540*/  STL [R1+0x5e4], R3 ;  /* 0x0005e40301007387 */ /* 0x000fe20000100800 */
[----:B------:R-:W-:-:S03]  /*d550*/  LEA R136, P5, R9, R248, 0x2 ;  /* 0x000000f809887211 */ /* 0x000fc600078a10ff */
[----:B------:R1:W-:Y:S01]  /*d560*/  STL.64 [R1+0x5d8], R130 ;  /* 0x0005d88201007387 */ /* 0x0003e20000100a00 */
[----:B------:R-:W-:Y:S01]  /*d570*/  IMAD.MOV.U32 R150, RZ, RZ, R137 ;  /* 0x000000ffff967224 */ /* 0x000fe200078e0089 */
[----:B------:R-:W-:Y:S02]  /*d580*/  LEA.HI.X.SX32 R137, R9, R194, 0x2, P5 ;  /* 0x000000c209897211 */ /* 0x000fe400028f16ff */
[----:B-1----:R-:W3:Y:S04]  /*d590*/  LDL.LU.64 R130, [R1+0xeb8] ;  /* 0x000eb80001827983 */ /* 0x002ee80000300a00 */
[----:B------:R1:W-:Y:S04]  /*d5a0*/  STL.64 [R1+0x5d0], R134 ;  /* 0x0005d08601007387 */ /* 0x0003e80000100a00 */
[----:B------:R4:W-:Y:S01]  /*d5b0*/  STL.64 [R1+0x5c8], R136 ;  /* 0x0005c88801007387 */ /* 0x0009e20000100a00 */
[----:B-1----:R-:W-:-:S04]  /*d5c0*/  LEA R134, P4, R7, R248, 0x2 ;  /* 0x000000f807867211 */ /* 0x002fc800078810ff */
[----:B------:R-:W-:Y:S01]  /*d5d0*/  LEA.HI.X.SX32 R135, R7, R194, 0x2, P4 ;  /* 0x000000c207877211 */ /* 0x000fe200020f16ff */
[----:B----4-:R-:W4:Y:S04]  /*d5e0*/  LDL.LU.64 R136, [R1+0xeb0] ;  /* 0x000eb00001887983 */ /* 0x010f280000300a00 */
[----:B------:R1:W-:Y:S04]  /*d5f0*/  STL.64 [R1+0x5c0], R134 ;  /* 0x0005c08601007387 */ /* 0x0003e80000100a00 */
[----:B-1----:R-:W2:Y:S01]  /*d600*/  LDL.LU R135, [R1+0xea8] ;  /* 0x000ea80001877983 */ /* 0x002ea20000300800 */
[----:B------:R-:W-:Y:S01]  /*d610*/  IMAD.MOV.U32 R3, RZ, RZ, R132 ;  /* 0x000000ffff037224 */ /* 0x000fe200078e0084 */
[-C--:B------:R-:W-:Y:S01]  /*d620*/  LEA R132, P5, R6, R248.reuse, 0x2 ;  /* 0x000000f806847211 */ /* 0x080fe200078a10ff */
[----:B------:R-:W-:Y:S01]  /*d630*/  IMAD.MOV.U32 R211, RZ, RZ, R133 ;  /* 0x000000ffffd37224 */ /* 0x000fe200078e0085 */
[----:B------:R-:W-:-:S02]  /*d640*/  LEA R134, P4, R5, R248, 0x2 ;  /* 0x000000f805867211 */ /* 0x000fc400078810ff */
[----:B------:R-:W-:Y:S01]  /*d650*/  LEA.HI.X.SX32 R133, R6, R194, 0x2, P5 ;  /* 0x000000c206857211 */ /* 0x000fe200028f16ff */
[----:B------:R-:W-:Y:S02]  /*d660*/  IMAD R10, R10, c[0x0][0x190], RZ ;  /* 0x000064000a0a7a24 */ /* 0x000fe400078e02ff */
[----:B------:R-:W-:Y:S02]  /*d670*/  IMAD.MOV.U32 R6, RZ, RZ, R134 ;  /* 0x000000ffff067224 */ /* 0x000fe400078e0086 */
[----:B------:R1:W-:Y:S01]  /*d680*/  STL.64 [R1+0x5b8], R132 ;  /* 0x0005b88401007387 */ /* 0x0003e20000100a00 */
[----:B------:R-:W-:-:S03]  /*d690*/  IMAD R8, R8, c[0x0][0x190], RZ ;  /* 0x0000640008087a24 */ /* 0x000fc600078e02ff */
[----:B-1----:R-:W3:Y:S04]  /*d6a0*/  LDL.LU.64 R132, [R1+0xea0] ;  /* 0x000ea00001847983 */ /* 0x002ee80000300a00 */
[----:B------:R1:W-:Y:S01]  /*d6b0*/  STL [R1+0x5b0], R134 ;  /* 0x0005b08601007387 */ /* 0x0003e20000100800 */
[----:B------:R-:W-:Y:S01]  /*d6c0*/  IMAD R11, R11, c[0x0][0x190], RZ ;  /* 0x000064000b0b7a24 */ /* 0x000fe200078e02ff */
[----:B-1----:R-:W-:Y:S01]  /*d6d0*/  LEA R134, P5, R4, R248, 0x2 ;  /* 0x000000f804867211 */ /* 0x002fe200078a10ff */
[----:B------:R-:W-:Y:S02]  /*d6e0*/  IMAD R12, R12, c[0x0][0x190], RZ ;  /* 0x000064000c0c7a24 */ /* 0x000fe400078e02ff */
[----:B------:R-:W-:Y:S02]  /*d6f0*/  IMAD R13, R13, c[0x0][0x190], RZ ;  /* 0x000064000d0d7a24 */ /* 0x000fe400078e02ff */
[----:B------:R-:W-:-:S02]  /*d700*/  IMAD R14, R14, c[0x0][0x190], RZ ;  /* 0x000064000e0e7a24 */ /* 0x000fc400078e02ff */
[----:B------:R-:W-:Y:S02]  /*d710*/  IMAD R15, R15, c[0x0][0x190], RZ ;  /* 0x000064000f0f7a24 */ /* 0x000fe400078e02ff */
[----:B------:R-:W-:Y:S02]  /*d720*/  IMAD R16, R16, c[0x0][0x190], RZ ;  /* 0x0000640010107a24 */ /* 0x000fe400078e02ff */
[----:B------:R-:W-:Y:S02]  /*d730*/  IMAD R17, R17, c[0x0][0x190], RZ ;  /* 0x0000640011117a24 */ /* 0x000fe400078e02ff */
        /* <DEDUP_REMOVED lines=31> */
[----:B--2---:R-:W-:Y:S01]  /*d930*/  IMAD.MOV.U32 R7, RZ, RZ, R135 ;  /* 0x000000ffff077224 */ /* 0x004fe200078e0087 */
[----:B------:R-:W-:Y:S02]  /*d940*/  LEA.HI.X.SX32 R7, R5, R194, 0x2, P4 ;  /* 0x000000c205077211 */ /* 0x000fe400020f16ff */
[----:B------:R-:W-:-:S02]  /*d950*/  LEA R6, P4, R10, R248, 0x2 ;  /* 0x000000f80a067211 */ /* 0x000fc400078810ff */
[----:B------:R-:W-:Y:S02]  /*d960*/  LEA.HI.X.SX32 R135, R4, R194, 0x2, P5 ;  /* 0x000000c204877211 */ /* 0x000fe400028f16ff */
[C---:B------:R-:W-:Y:S01]  /*d970*/  LEA R4, P5, R8.reuse, R248, 0x2 ;  /* 0x000000f808047211 */ /* 0x040fe200078a10ff */
[----:B------:R1:W-:Y:S03]  /*d980*/  STL [R1+0x5b4], R7 ;  /* 0x0005b40701007387 */ /* 0x0003e60000100800 */
[-C--:B------:R-:W-:Y:S01]  /*d990*/  LEA.HI.X.SX32 R5, R8, R194.reuse, 0x2, P5 ;  /* 0x000000c208057211 */ /* 0x080fe200028f16ff */
[----:B------:R2:W-:Y:S01]  /*d9a0*/  STL.64 [R1+0x5a8], R134 ;  /* 0x0005a88601007387 */ /* 0x0005e20000100a00 */
[----:B-1----:R-:W-:-:S03]  /*d9b0*/  LEA.HI.X.SX32 R7, R10, R194, 0x2, P4 ;  /* 0x000000c20a077211 */ /* 0x002fc600020f16ff */
[----:B--2---:R-:W2:Y:S04]  /*d9c0*/  LDL.LU.64 R134, [R1+0xe98] ;  /* 0x000e980001867983 */ /* 0x004ea80000300a00 */
[----:B------:R1:W-:Y:S04]  /*d9d0*/  STL.64 [R1+0x5a0], R6 ;  /* 0x0005a00601007387 */ /* 0x0003e80000100a00 */
[----:B------:R3:W-:Y:S01]  /*d9e0*/  STL.64 [R1+0x598], R4 ;  /* 0x0005980401007387 */ /* 0x0007e20000100a00 */
[-C--:B-1----:R-:W-:Y:S02]  /*d9f0*/  LEA R6, P4, R11, R248.reuse, 0x2 ;  /* 0x000000f80b067211 */ /* 0x082fe400078810ff */
[----:B---3--:R-:W-:-:S02]  /*da00*/  LEA R4, P5, R12, R248, 0x2 ;  /* 0x000000f80c047211 */ /* 0x008fc400078a10ff */
[-C--:B------:R-:W-:Y:S02]  /*da10*/  LEA.HI.X.SX32 R7, R11, R194.reuse, 0x2, P4 ;  /* 0x000000c20b077211 */ /* 0x080fe400020f16ff */
[----:B------:R-:W-:-:S03]  /*da20*/  LEA.HI.X.SX32 R5, R12, R194, 0x2, P5 ;  /* 0x000000c20c057211 */ /* 0x000fc600028f16ff */
[----:B------:R1:W-:Y:S04]  /*da30*/  STL.64 [R1+0x590], R6 ;  /* 0x0005900601007387 */ /* 0x0003e80000100a00 */
[----:B------:R3:W-:Y:S01]  /*da40*/  STL.64 [R1+0x588], R4 ;  /* 0x0005880401007387 */ /* 0x0007e20000100a00 */
[CC--:B-1----:R-:W-:Y:S02]  /*da50*/  LEA R6, P4, R13.reuse, R248.reuse, 0x2 ;  /* 0x000000f80d067211 */ /* 0x0c2fe400078810ff */
[C---:B---3--:R-:W-:Y:S02]  /*da60*/  LEA R4, P5, R14.reuse, R248, 0x2 ;  /* 0x000000f80e047211 */ /* 0x048fe400078a10ff */
        /* <DEDUP_REMOVED lines=100> */
[----:B------:R-:W-:Y:S01]  /*e0b0*/  IMAD R49, R49, c[0x0][0x190], RZ ;  /* 0x0000640031317a24 */ /* 0x000fe200078e02ff */
[CC--:B-1----:R-:W-:Y:S02]  /*e0c0*/  LEA R6, P4, R47.reuse, R248.reuse, 0x2 ;  /* 0x000000f82f067211 */ /* 0x0c2fe400078810ff */
[----:B---3--:R-:W-:Y:S02]  /*e0d0*/  LEA R4, P5, R48, R248, 0x2 ;  /* 0x000000f830047211 */ /* 0x008fe400078a10ff */
[-C--:B------:R-:W-:Y:S01]  /*e0e0*/  LEA.HI.X.SX32 R7, R47, R194.reuse, 0x2, P4 ;  /* 0x000000c22f077211 */ /* 0x080fe200020f16ff */
[----:B------:R-:W-:Y:S01]  /*e0f0*/  IMAD R50, R50, c[0x0][0x190], RZ ;  /* 0x0000640032327a24 */ /* 0x000fe200078e02ff */
        /* <DEDUP_REMOVED lines=281> */
[----:B------:R1:W-:Y:S01]  /*f290*/  STL.64 [R1+0x240], R6 ;  /* 0x0002400601007387 */ /* 0x0003e20000100a00 */
[----:B------:R-:W-:-:S03]  /*f2a0*/  IMAD R121, R121, c[0x0][0x190], RZ ;  /* 0x0000640079797a24 */ /* 0x000fc600078e02ff */
[----:B------:R3:W-:Y:S01]  /*f2b0*/  STL.64 [R1+0x238], R4 ;  /* 0x0002380401007387 */ /* 0x0007e20000100a00 */
[----:B------:R-:W-:Y:S01]  /*f2c0*/  IMAD R122, R122, c[0x0][0x190], RZ ;  /* 0x000064007a7a7a24 */ /* 0x000fe200078e02ff */
[CC--:B-1----:R-:W-:Y:S02]  /*f2d0*/  LEA R6, P4, R119.reuse, R248.reuse, 0x2 ;  /* 0x000000f877067211 */ /* 0x0c2fe400078810ff */
[----:B---3--:R-:W-:Y:S02]  /*f2e0*/  LEA R4, P5, R120, R248, 0x2 ;  /* 0x000000f878047211 */ /* 0x008fe400078a10ff */
[-C--:B------:R-:W-:Y:S01]  /*f2f0*/  LEA.HI.X.SX32 R7, R119, R194.reuse, 0x2, P4 ;  /* 0x000000c277077211 */ /* 0x080fe200020f16ff */
[----:B------:R-:W-:Y:S01]  /*f300*/  IMAD R39, R2, c[0x0][0x190], RZ ;  /* 0x0000640002277a24 */ /* 0x000fe200078e02ff */
[----:B------:R-:W-:Y:S02]  /*f310*/  LEA.HI.X.SX32 R5, R120, R194, 0x2, P5 ;  /* 0x000000c278057211 */ /* 0x000fe400028f16ff */
[----:B------:R-:W-:Y:S01]  /*f320*/  LEA R2, P4, R121, R248, 0x2 ;  /* 0x000000f879027211 */ /* 0x000fe200078810ff */
[----:B------:R-:W-:Y:S01]  /*f330*/  IMAD R37, R151, c[0x0][0x190], RZ ;  /* 0x0000640097257a24 */ /* 0x000fe200078e02ff */
[----:B------:R-:W-:Y:S01]  /*f340*/  STL.64 [R1+0x230], R6 ;  /* 0x0002300601007387 */ /* 0x000fe20000100a00 */
[----:B------:R-:W-:Y:S01]  /*f350*/  IMAD.MOV.U32 R151, RZ, RZ, R3 ;  /* 0x000000ffff977224 */ /* 0x000fe200078e0003 */
[----:B------:R-:W-:-:S02]  /*f360*/  LEA.HI.X.SX32 R3, R121, R194, 0x2, P4 ;  /* 0x000000c279037211 */ /* 0x000fc400020f16ff */
[----:B------:R1:W-:Y:S01]  /*f370*/  STL.64 [R1+0x228], R4 ;  /* 0x0002280401007387 */ /* 0x0003e20000100a00 */
[----:B------:R-:W-:Y:S02]  /*f380*/  IMAD R123, R123, c[0x0][0x190], RZ ;  /* 0x000064007b7b7a24 */ /* 0x000fe400078e02ff */
[----:B------:R-:W-:Y:S01]  /*f390*/  IMAD R124, R124, c[0x0][0x190], RZ ;  /* 0x000064007c7c7a24 */ /* 0x000fe200078e02ff */
[----:B------:R3:W-:Y:S01]  /*f3a0*/  STL.64 [R1+0x220], R2 ;  /* 0x0002200201007387 */ /* 0x0007e20000100a00 */
[----:B-1----:R-:W-:-:S04]  /*f3b0*/  LEA R4, P5, R122, R248, 0x2 ;  /* 0x000000f87a047211 */ /* 0x002fc800078a10ff */
[----:B------:R-:W-:Y:S02]  /*f3c0*/  LEA.HI.X.SX32 R5, R122, R194, 0x2, P5 ;  /* 0x000000c27a057211 */ /* 0x000fe400028f16ff */
[----:B---3--:R-:W-:Y:S01]  /*f3d0*/  LEA R2, P4, R123, R248, 0x2 ;  /* 0x000000f87b027211 */ /* 0x008fe200078810ff */
[----:B------:R-:W-:Y:S02]  /*f3e0*/  IMAD R125, R125, c[0x0][0x190], RZ ;  /* 0x000064007d7d7a24 */ /* 0x000fe400078e02ff */
[----:B------:R1:W-:Y:S01]  /*f3f0*/  STL.64 [R1+0x218], R4 ;  /* 0x0002180401007387 */ /* 0x0003e20000100a00 */
[----:B------:R-:W-:Y:S01]  /*f400*/  LEA.HI.X.SX32 R3, R123, R194, 0x2, P4 ;  /* 0x000000c27b037211 */ /* 0x000fe200020f16ff */
[----:B------:R-:W-:-:S04]  /*f410*/  IMAD R126, R126, c[0x0][0x190], RZ ;  /* 0x000064007e7e7a24 */ /* 0x000fc800078e02ff */
        /* <DEDUP_REMOVED lines=31> */
[----:B--2---:R-:W-:Y:S02]  /*f610*/  IMAD R134, R134, c[0x0][0x190], RZ ;  /* 0x0000640086867a24 */ /* 0x004fe400078e02ff */
[----:B------:R-:W-:Y:S02]  /*f620*/  IMAD R135, R135, c[0x0][0x190], RZ ;  /* 0x0000640087877a24 */ /* 0x000fe400078e02ff */
[----:B------:R2:W-:Y:S01]  /*f630*/  STL.64 [R1+0x1d0], R2 ;  /* 0x0001d00201007387 */ /* 0x0005e20000100a00 */
[----:B-1----:R-:W-:-:S04]  /*f640*/  LEA R4, P5, R132, R248, 0x2 ;  /* 0x000000f884047211 */ /* 0x002fc800078a10ff */
[----:B------:R-:W-:Y:S02]  /*f650*/  LEA.HI.X.SX32 R5, R132, R194, 0x2, P5 ;  /* 0x000000c284057211 */ /* 0x000fe400028f16ff */
[C---:B--2---:R-:W-:Y:S01]  /*f660*/  LEA R2, P4, R133.reuse, R248, 0x2 ;  /* 0x000000f885027211 */ /* 0x044fe200078810ff */
[----:B----4-:R-:W-:Y:S02]  /*f670*/  IMAD R136, R136, c[0x0][0x190], RZ ;  /* 0x0000640088887a24 */ /* 0x010fe400078e02ff */
[----:B------:R1:W-:Y:S01]  /*f680*/  STL.64 [R1+0x1c8], R4 ;  /* 0x0001c80401007387 */ /* 0x0003e20000100a00 */
[----:B------:R-:W-:Y:S01]  /*f690*/  LEA.HI.X.SX32 R3, R133, R194, 0x2, P4 ;  /* 0x000000c285037211 */ /* 0x000fe200020f16ff */
[----:B------:R-:W-:Y:S01]  /*f6a0*/  IMAD R137, R137, c[0x0][0x190], RZ ;  /* 0x0000640089897a24 */ /* 0x000fe200078e02ff */
[----:B------:R-:W-:Y:S01]  /*f6b0*/  LEA R6, P4, R135, R248, 0x2 ;  /* 0x000000f887067211 */ /* 0x000fe200078810ff */
[----:B------:R-:W-:Y:S02]  /*f6c0*/  IMAD R138, R138, c[0x0][0x190], RZ ;  /* 0x000064008a8a7a24 */ /* 0x000fe400078e02ff */
[----:B------:R-:W-:Y:S01]  /*f6d0*/  IMAD R139, R139, c[0x0][0x190], RZ ;  /* 0x000064008b8b7a24 */ /* 0x000fe200078e02ff */
[----:B------:R-:W-:-:S02]  /*f6e0*/  LEA.HI.X.SX32 R7, R135, R194, 0x2, P4 ;  /* 0x000000c287077211 */ /* 0x000fc400020f16ff */
[CC--:B-1----:R-:W-:Y:S02]  /*f6f0*/  LEA R4, P5, R134.reuse, R248.reuse, 0x2 ;  /* 0x000000f886047211 */ /* 0x0c2fe400078a10ff */
[C---:B------:R-:W-:Y:S02]  /*f700*/  LEA R10, P4, R137.reuse, R248, 0x2 ;  /* 0x000000f8890a7211 */ /* 0x040fe400078810ff */
[----:B------:R-:W-:Y:S02]  /*f710*/  LEA.HI.X.SX32 R5, R134, R194, 0x2, P5 ;  /* 0x000000c286057211 */ /* 0x000fe400028f16ff */
[----:B------:R-:W-:Y:S01]  /*f720*/  LEA R8, P5, R136, R248, 0x2 ;  /* 0x000000f888087211 */ /* 0x000fe200078a10ff */
[----:B------:R-:W-:Y:S01]  /*f730*/  IMAD R140, R140, c[0x0][0x190], RZ ;  /* 0x000064008c8c7a24 */ /* 0x000fe200078e02ff */
[-C--:B------:R-:W-:Y:S02]  /*f740*/  LEA.HI.X.SX32 R11, R137, R194.reuse, 0x2, P4 ;  /* 0x000000c2890b7211 */ /* 0x080fe400020f16ff */
[----:B------:R-:W-:Y:S01]  /*f750*/  LEA.HI.X.SX32 R9, R136, R194, 0x2, P5 ;  /* 0x000000c288097211 */ /* 0x000fe200028f16ff */
[----:B------:R-:W-:Y:S01]  /*f760*/  IMAD R141, R141, c[0x0][0x190], RZ ;  /* 0x000064008d8d7a24 */ /* 0x000fe200078e02ff */
[----:B------:R-:W-:-:S02]  /*f770*/  LEA R12, P5, R138, R248, 0x2 ;  /* 0x000000f88a0c7211 */ /* 0x000fc400078a10ff */
[----:B------:R-:W-:Y:S01]  /*f780*/  LEA R14, P4, R139, R248, 0x2 ;  /* 0x000000f88b0e7211 */ /* 0x000fe200078810ff */
[----:B------:R-:W-:Y:S01]  /*f790*/  IMAD R142, R142, c[0x0][0x190], RZ ;  /* 0x000064008e8e7a24 */ /* 0x000fe200078e02ff */
[----:B------:R-:W-:Y:S01]  /*f7a0*/  LEA.HI.X.SX32 R13, R138, R194, 0x2, P5 ;  /* 0x000000c28a0d7211 */ /* 0x000fe200028f16ff */
[----:B------:R-:W-:Y:S01]  /*f7b0*/  IMAD R143, R143, c[0x0][0x190], RZ ;  /* 0x000064008f8f7a24 */ /* 0x000fe200078e02ff */
[----:B------:R-:W-:Y:S02]  /*f7c0*/  LEA R16, P5, R140, R248, 0x2 ;  /* 0x000000f88c107211 */ /* 0x000fe400078a10ff */
[----:B------:R-:W-:Y:S02]  /*f7d0*/  LEA.HI.X.SX32 R15, R139, R194, 0x2, P4 ;  /* 0x000000c28b0f7211 */ /* 0x000fe400020f16ff */
[----:B------:R-:W-:Y:S01]  /*f7e0*/  LEA R18, P4, R141, R248, 0x2 ;  /* 0x000000f88d127211 */ /* 0x000fe200078810ff */
[----:B------:R-:W-:Y:S01]  /*f7f0*/  IMAD R144, R144, c[0x0][0x190], RZ ;  /* 0x0000640090907a24 */ /* 0x000fe200078e02ff */
[----:B------:R-:W-:Y:S01]  /*f800*/  LEA.HI.X.SX32 R17, R140, R194, 0x2, P5 ;  /* 0x000000c28c117211 */ /* 0x000fe200028f16ff */
[----:B------:R-:W-:Y:S01]  /*f810*/  IMAD R145, R145, c[0x0][0x190], RZ ;  /* 0x0000640091917a24 */ /* 0x000fe200078e02ff */
[----:B------:R-:W-:-:S02]  /*f820*/  LEA R20, P5, R142, R248, 0x2 ;  /* 0x000000f88e147211 */ /* 0x000fc400078a10ff */
[----:B------:R-:W-:Y:S02]  /*f830*/  LEA.HI.X.SX32 R19, R141, R194, 0x2, P4 ;  /* 0x000000c28d137211 */ /* 0x000fe400020f16ff */
        /* <DEDUP_REMOVED lines=12> */
[C---:B------:R-:W-:Y:S02]  /*f900*/  LEA R30, P4, R147.reuse, R248, 0x2 ;  /* 0x000000f8931e7211 */ /* 0x040fe400078810ff */
[----:B------:R-:W-:Y:S02]  /*f910*/  LEA.HI.X.SX32 R29, R146, R194, 0x2, P5 ;  /* 0x000000c2921d7211 */ /* 0x000fe400028f16ff */
        /* <DEDUP_REMOVED lines=9> */
[----:B------:R1:W-:Y:S01]  /*f9b0*/  STL.64 [R1], R2 ;  /* 0x0000000201007387 */ /* 0x0003e20000100a00 */
[----:B------:R-:W-:Y:S01]  /*f9c0*/  LEA.HI.X.SX32 R37, R37, R194, 0x2, P5 ;  /* 0x000000c225257211 */ /* 0x000fe200028f16ff */
[----:B------:R-:W-:Y:S01]  /*f9d0*/  IMAD R154, R154, c[0x0][0x190], RZ ;  /* 0x000064009a9a7a24 */ /* 0x000fe200078e02ff */
[C---:B------:R-:W-:Y:S01]  /*f9e0*/  LEA R40, P5, R152.reuse, R248, 0x2 ;  /* 0x000000f898287211 */ /* 0x040fe200078a10ff */
[----:B------:R2:W-:Y:S01]  /*f9f0*/  STL.64 [R1+0xcc0], R4 ;  /* 0x000cc00401007387 */ /* 0x0005e20000100a00 */
[----:B------:R-:W-:Y:S01]  /*fa00*/  LEA.HI.X.SX32 R39, R39, R194, 0x2, P4 ;  /* 0x000000c227277211 */ /* 0x000fe200020f16ff */
[----:B------:R-:W-:Y:S01]  /*fa10*/  IMAD R155, R155, c[0x0][0x190], RZ ;  /* 0x000064009b9b7a24 */ /* 0x000fe200078e02ff */
[----:B------:R-:W-:Y:S01]  /*fa20*/  LEA R42, P4, R153, R248, 0x2 ;  /* 0x000000f8992a7211 */ /* 0x000fe200078810ff */
[----:B------:R-:W-:Y:S01]  /*fa30*/  STL.64 [R1+0xcc8], R6 ;  /* 0x000cc80601007387 */ /* 0x000fe20000100a00 */
[----:B------:R-:W-:-:S03]  /*fa40*/  LEA.HI.X.SX32 R41, R152, R194, 0x2, P5 ;  /* 0x000000c298297211 */ /* 0x000fc600028f16ff */
[----:B------:R-:W-:Y:S01]  /*fa50*/  STL.64 [R1+0xcd0], R8 ;  /* 0x000cd00801007387 */ /* 0x000fe20000100a00 */
[----:B------:R-:W-:Y:S01]  /*fa60*/  IMAD R156, R156, c[0x0][0x190], RZ ;  /* 0x000064009c9c7a24 */ /* 0x000fe200078e02ff */
[----:B------:R-:W-:Y:S02]  /*fa70*/  LEA R44, P5, R154, R248, 0x2 ;  /* 0x000000f89a2c7211 */ /* 0x000fe400078a10ff */
[----:B------:R3:W-:Y:S01]  /*fa80*/  STL.64 [R1+0xcd8], R10 ;  /* 0x000cd80a01007387 */ /* 0x0007e20000100a00 */
[----:B------:R-:W-:Y:S01]  /*fa90*/  LEA.HI.X.SX32 R43, R153, R194, 0x2, P4 ;  /* 0x000000c2992b7211 */ /* 0x000fe200020f16ff */
[----:B------:R-:W-:Y:S02]  /*faa0*/  IMAD R157, R157, c[0x0][0x190], RZ ;  /* 0x000064009d9d7a24 */ /* 0x000fe400078e02ff */
[----:B------:R-:W-:Y:S01]  /*fab0*/  STL.64 [R1+0xce0], R12 ;  /* 0x000ce00c01007387 */ /* 0x000fe20000100a00 */
[----:B------:R-:W-:-:S03]  /*fac0*/  LEA R46, P4, R155, R248, 0x2 ;  /* 0x000000f89b2e7211 */ /* 0x000fc600078810ff */
[----:B------:R-:W-:Y:S01]  /*fad0*/  STL.64 [R1+0xce8], R14 ;  /* 0x000ce80e01007387 */ /* 0x000fe20000100a00 */
[----:B------:R-:W-:-:S03]  /*fae0*/  LEA.HI.X.SX32 R45, R154, R194, 0x2, P5 ;  /* 0x000000c29a2d7211 */ /* 0x000fc600028f16ff */
[----:B------:R-:W-:Y:S01]  /*faf0*/  STL.64 [R1+0xcf0], R16 ;  /* 0x000cf01001007387 */ /* 0x000fe20000100a00 */
[----:B------:R-:W-:-:S03]  /*fb00*/  IMAD R158, R158, c[0x0][0x190], RZ ;  /* 0x000064009e9e7a24 */ /* 0x000fc600078e02ff */
[----:B------:R-:W-:Y:S01]  /*fb10*/  STL.64 [R1+0xcf8], R18 ;  /* 0x000cf81201007387 */ /* 0x000fe20000100a00 */
[----:B------:R-:W-:-:S03]  /*fb20*/  LEA R48, P5, R156, R248, 0x2 ;  /* 0x000000f89c307211 */ /* 0x000fc600078a10ff */
[----:B------:R-:W-:Y:S01]  /*fb30*/  STL.64 [R1+0xd00], R20 ;  /* 0x000d001401007387 */ /* 0x000fe20000100a00 */
[----:B------:R-:W-:Y:S01]  /*fb40*/  LEA.HI.X.SX32 R47, R155, R194, 0x2, P4 ;  /* 0x000000c29b2f7211 */ /* 0x000fe200020f16ff */
[----:B------:R-:W-:Y:S02]  /*fb50*/  IMAD R159, R159, c[0x0][0x190], RZ ;  /* 0x000064009f9f7a24 */ /* 0x000fe400078e02ff */
[----:B------:R-:W-:Y:S01]  /*fb60*/  STL.64 [R1+0xd08], R22 ;  /* 0x000d081601007387 */ /* 0x000fe20000100a00 */
[----:B------:R-:W-:-:S03]  /*fb70*/  LEA R50, P4, R157, R248, 0x2 ;  /* 0x000000f89d327211 */ /* 0x000fc600078810ff */
[----:B------:R-:W-:Y:S01]  /*fb80*/  STL.64 [R1+0xd10], R24 ;  /* 0x000d101801007387 */ /* 0x000fe20000100a00 */
[----:B------:R-:W-:-:S03]  /*fb90*/  LEA.HI.X.SX32 R49, R156, R194, 0x2, P5 ;  /* 0x000000c29c317211 */ /* 0x000fc600028f16ff */
[----:B------:R-:W-:Y:S01]  /*fba0*/  STL.64 [R1+0xd18], R26 ;  /* 0x000d181a01007387 */ /* 0x000fe20000100a00 */
[----:B------:R-:W-:-:S03]  /*fbb0*/  LEA R52, P5, R158, R248, 0x2 ;  /* 0x000000f89e347211 */ /* 0x000fc600078a10ff */
[----:B------:R-:W-:Y:S01]  /*fbc0*/  STL.64 [R1+0xd20], R28 ;  /* 0x000d201c01007387 */ /* 0x000fe20000100a00 */
[----:B------:R-:W-:-:S03]  /*fbd0*/  LEA.HI.X.SX32 R51, R157, R194, 0x2, P4 ;  /* 0x000000c29d337211 */ /* 0x000fc600020f16ff */
[----:B------:R-:W-:Y:S01]  /*fbe0*/  STL.64 [R1+0xd28], R30 ;  /* 0x000d281e01007387 */ /* 0x000fe20000100a00 */
[----:B------:R-:W-:-:S03]  /*fbf0*/  LEA R54, P4, R159, R248, 0x2 ;  /* 0x000000f89f367211 */ /* 0x000fc600078810ff */
[----:B------:R-:W-:Y:S04]  /*fc00*/  STL.64 [R1+0xd30], R32 ;  /* 0x000d302001007387 */ /* 0x000fe80000100a00 */
[----:B------:R-:W-:Y:S01]  /*fc10*/  STL.64 [R1+0xd38], R34 ;  /* 0x000d382201007387 */ /* 0x000fe20000100a00 */
[----:B------:R-:W-:-:S03]  /*fc20*/  LEA.HI.X.SX32 R53, R158, R194, 0x2, P5 ;  /* 0x000000c29e357211 */ /* 0x000fc600028f16ff */
[----:B------:R-:W-:Y:S01]  /*fc30*/  STL.64 [R1+0xd40], R36 ;  /* 0x000d402401007387 */ /* 0x000fe20000100a00 */
[----:B------:R-:W-:-:S03]  /*fc40*/  LEA.HI.X.SX32 R55, R159, R194, 0x2, P4 ;  /* 0x000000c29f377211 */ /* 0x000fc600020f16ff */
[----:B------:R-:W-:Y:S04]  /*fc50*/  STL.64 [R1+0xd48], R38 ;  /* 0x000d482601007387 */ /* 0x000fe80000100a00 */
        /* <DEDUP_REMOVED lines=8> */
[----:B-1----:R-:W4:Y:S01]  /*fce0*/  LDL.LU R3, [R1+0xac] ;  /* 0x0000ac0001037983 */ /* 0x002f220000300800 */
[----:B------:R-:W-:-:S02]  /*fcf0*/  IMAD R160, R160, c[0x0][0x190], RZ ;  /* 0x00006400a0a07a24 */ /* 0x000fc400078e02ff */
[----:B------:R-:W-:Y:S02]  /*fd00*/  IMAD R161, R161, c[0x0][0x190], RZ ;  /* 0x00006400a1a17a24 */ /* 0x000fe400078e02ff */
[----:B------:R-:W-:Y:S01]  /*fd10*/  IMAD R61, R162, c[0x0][0x190], RZ ;  /* 0x00006400a23d7a24 */ /* 0x000fe200078e02ff */
[-C--:B------:R-:W-:Y:S01]  /*fd20*/  LEA R56, P5, R160, R248.reuse, 0x2 ;  /* 0x000000f8a0387211 */ /* 0x080fe200078a10ff */
[----:B------:R-:W-:Y:S01]  /*fd30*/  IMAD R63, R163, c[0x0][0x190], RZ ;  /* 0x00006400a33f7a24 */ /* 0x000fe200078e02ff */
[----:B------:R-:W-:Y:S01]  /*fd40*/  LEA R58, P4, R161, R248, 0x2 ;  /* 0x000000f8a13a7211 */ /* 0x000fe200078810ff */
[----:B------:R-:W-:Y:S01]  /*fd50*/  IMAD R65, R164, c[0x0][0x190], RZ ;  /* 0x00006400a4417a24 */ /* 0x000fe200078e02ff */
        /* <DEDUP_REMOVED lines=58> */
[----:B------:R-:W-:Y:S01]  /*10100*/  STL.64 [R1+0xd90], R56 ;  /* 0x000d903801007387 */ /* 0x000fe20000100a00 */
[----:B------:R-:W-:Y:S01]  /*10110*/  LEA R98, P4, R99, R248, 0x2 ;  /* 0x000000f863627211 */ /* 0x000fe200078810ff */
[----:B------:R-:W-:Y:S01]  /*10120*/  IMAD R105, R184, c[0x0][0x190], RZ ;  /* 0x00006400b8697a24 */ /* 0x000fe200078e02ff */
[----:B------:R-:W-:Y:S01]  /*10130*/  LEA.HI.X.SX32 R97, R97, R194, 0x2, P5 ;  /* 0x000000c261617211 */ /* 0x000fe200028f16ff */
[----:B------:R-:W-:Y:S01]  /*10140*/  STL.64 [R1+0xd98], R58 ;  /* 0x000d983a01007387 */ /* 0x000fe20000100a00 */
[----:B------:R-:W-:-:S03]  /*10150*/  LEA R100, P5, R101, R248, 0x2 ;  /* 0x000000f865647211 */ /* 0x000fc600078a10ff */
[----:B------:R-:W-:Y:S01]  /*10160*/  STL.64 [R1+0xda0], R60 ;  /* 0x000da03c01007387 */ /* 0x000fe20000100a00 */
[----:B------:R-:W-:Y:S01]  /*10170*/  LEA.HI.X.SX32 R99, R99, R194, 0x2, P4 ;  /* 0x000000c263637211 */ /* 0x000fe200020f16ff */
[----:B------:R-:W-:Y:S02]  /*10180*/  IMAD R107, R185, c[0x0][0x190], RZ ;  /* 0x00006400b96b7a24 */ /* 0x000fe400078e02ff */
[----:B------:R-:W-:Y:S01]  /*10190*/  STL.64 [R1+0xda8], R62 ;  /* 0x000da83e01007387 */ /* 0x000fe20000100a00 */
[----:B------:R-:W-:Y:S01]  /*101a0*/  LEA R102, P4, R103, R248, 0x2 ;  /* 0x000000f867667211 */ /* 0x000fe200078810ff */
[----:B------:R-:W-:Y:S01]  /*101b0*/  IMAD R109, R186, c[0x0][0x190], RZ ;  /* 0x00006400ba6d7a24 */ /* 0x000fe200078e02ff */
[----:B------:R-:W-:Y:S01]  /*101c0*/  LEA.HI.X.SX32 R101, R101, R194, 0x2, P5 ;  /* 0x000000c265657211 */ /* 0x000fe200028f16ff */
        /* <DEDUP_REMOVED lines=40> */
[----:B------:R-:W-:Y:S01]  /*10450*/  STL.64 [R1+0xe58], R106 ;  /* 0x000e586a01007387 */ /* 0x000fe20000100a00 */
[----:B------:R-:W-:-:S03]  /*10460*/  IMAD R165, R217, c[0x0][0x190], RZ ;  /* 0x00006400d9a57a24 */ /* 0x000fc600078e02ff */
[----:B------:R-:W-:Y:S04]  /*10470*/  STL.64 [R1+0xe60], R108 ;  /* 0x000e606c01007387 */ /* 0x000fe80000100a00 */
[----:B------:R-:W-:Y:S04]  /*10480*/  STL.64 [R1+0xe68], R110 ;  /* 0x000e686e01007387 */ /* 0x000fe80000100a00 */
[----:B------:R-:W-:Y:S04]  /*10490*/  STL.64 [R1+0xe70], R112 ;  /* 0x000e707001007387 */ /* 0x000fe80000100a00 */
[----:B------:R1:W-:Y:S04]  /*104a0*/  STL.64 [R1+0xe78], R114 ;  /* 0x000e787201007387 */ /* 0x0003e80000100a00 */
[----:B------:R-:W-:Y:S01]  /*104b0*/  STL.64 [R1+0xe80], R116 ;  /* 0x000e807401007387 */ /* 0x000fe20000100a00 */
[----:B----4-:R-:W-:-:S03]  /*104c0*/  IMAD R217, R3, c[0x0][0x190], RZ ;  /* 0x0000640003d97a24 */ /* 0x010fc600078e02ff */
[----:B------:R-:W4:Y:S04]  /*104d0*/  LDL.LU R3, [R1+0xb4] ;  /* 0x0000b40001037983 */ /* 0x000f280000300800 */
[----:B--2---:R-:W2:Y:S04]  /*104e0*/  LDL.LU R4, [R1+0xb8] ;  /* 0x0000b80001047983 */ /* 0x004ea80000300800 */
[----:B------:R-:W2:Y:S01]  /*104f0*/  LDL.LU R5, [R1+0xbc] ;  /* 0x0000bc0001057983 */ /* 0x000ea20000300800 */
[----:B------:R-:W-:Y:S02]  /*10500*/  IMAD R123, R193, c[0x0][0x190], RZ ;  /* 0x00006400c17b7a24 */ /* 0x000fe400078e02ff */
[----:B------:R-:W-:Y:S01]  /*10510*/  IMAD R193, R231, c[0x0][0x190], RZ ;  /* 0x00006400e7c17a24 */ /* 0x000fe200078e02ff */
[----:B------:R-:W3:Y:S01]  /*10520*/  LDL.LU R2, [R1+0xc0] ;  /* 0x0000c00001027983 */ /* 0x000ee20000300800 */
[----:B----4-:R-:W-:-:S03]  /*10530*/  IMAD R231, R3, c[0x0][0x190], RZ ;  /* 0x0000640003e77a24 */ /* 0x010fc600078e02ff */
[----:B------:R-:W4:Y:S01]  /*10540*/  LDL.LU R3, [R1+0xc4] ;  /* 0x0000c40001037983 */ /* 0x000f220000300800 */
[----:B------:R-:W-:Y:S02]  /*10550*/  IMAD R173, R221, c[0x0][0x190], RZ ;  /* 0x00006400ddad7a24 */ /* 0x000fe400078e02ff */
[----:B------:R-:W-:Y:S02]  /*10560*/  IMAD R221, R243, c[0x0][0x190], RZ ;  /* 0x00006400f3dd7a24 */ /* 0x000fe400078e02ff */
[----:B--2---:R-:W-:Y:S02]  /*10570*/  IMAD R243, R5, c[0x0][0x190], RZ ;  /* 0x0000640005f37a24 */ /* 0x004fe400078e02ff */
[----:B------:R-:W2:Y:S01]  /*10580*/  LDL.LU R5, [R1+0xb0] ;  /* 0x0000b00001057983 */ /* 0x000ea20000300800 */
[----:B------:R-:W-:Y:S02]  /*10590*/  IMAD R177, R223, c[0x0][0x190], RZ ;  /* 0x00006400dfb17a24 */ /* 0x000fe400078e02ff */
[----:B------:R-:W-:Y:S01]  /*105a0*/  IMAD R223, R244, c[0x0][0x190], RZ ;  /* 0x00006400f4df7a24 */ /* 0x000fe200078e02ff */
[----:B---3--:R-:W3:Y:S01]  /*105b0*/  LDL.LU R10, [R1+0xa8] ;  /* 0x0000a800010a7983 */ /* 0x008ee20000300800 */
[----:B------:R-:W-:-:S02]  /*105c0*/  IMAD R244, R4, c[0x0][0x190], RZ ;  /* 0x0000640004f47a24 */ /* 0x000fc400078e02ff */
[----:B------:R-:W-:Y:S01]  /*105d0*/  IMAD R189, R229, c[0x0][0x190], RZ ;  /* 0x00006400e5bd7a24 */ /* 0x000fe200078e02ff */
[----:B------:R-:W2:Y:S01]  /*105e0*/  LDL.LU R4, [R1+0xa4] ;  /* 0x0000a40001047983 */ /* 0x000ea20000300800 */
[----:B------:R-:W-:Y:S02]  /*105f0*/  IMAD R229, R247, c[0x0][0x190], RZ ;  /* 0x00006400f7e57a24 */ /* 0x000fe400078e02ff */
[----:B------:R-:W-:Y:S02]  /*10600*/  IMAD R181, R225, c[0x0][0x190], RZ ;  /* 0x00006400e1b57a24 */ /* 0x000fe400078e02ff */
[----:B------:R-:W-:Y:S02]  /*10610*/  IMAD R225, R245, c[0x0][0x190], RZ ;  /* 0x00006400f5e17a24 */ /* 0x000fe400078e02ff */
[----:B------:R-:W-:Y:S02]  /*10620*/  IMAD R245, R2, c[0x0][0x190], RZ ;  /* 0x0000640002f57a24 */ /* 0x000fe400078e02ff */
[----:B------:R-:W-:-:S02]  /*10630*/  IMAD R119, R191, c[0x0][0x190], RZ ;  /* 0x00006400bf777a24 */ /* 0x000fc400078e02ff */
[----:B------:R-:W-:-:S03]  /*10640*/  IMAD R121, R192, c[0x0][0x190], RZ ;  /* 0x00006400c0797a24 */ /* 0x000fc600078e02ff */
[-C--:B------:R-:W-:Y:S01]  /*10650*/  LEA R118, P4, R119, R248.reuse, 0x2 ;  /* 0x000000f877767211 */ /* 0x080fe200078810ff */
[----:B------:R-:W-:Y:S01]  /*10660*/  IMAD R125, R151, c[0x0][0x190], RZ ;  /* 0x00006400977d7a24 */ /* 0x000fe200078e02ff */
[----:B------:R-:W-:Y:S01]  /*10670*/  LEA R120, P5, R121, R248, 0x2 ;  /* 0x000000f879787211 */ /* 0x000fe200078a10ff */
[----:B------:R-:W-:Y:S01]  /*10680*/  IMAD R127, R198, c[0x0][0x190], RZ ;  /* 0x00006400c67f7a24 */ /* 0x000fe200078e02ff */
[----:B------:R-:W-:Y:S02]  /*10690*/  LEA.HI.X.SX32 R119, R119, R194, 0x2, P4 ;  /* 0x000000c277777211 */ /* 0x000fe400020f16ff */
[----:B------:R-:W-:Y:S01]  /*106a0*/  LEA R122, P4, R123, R248, 0x2 ;  /* 0x000000f87b7a7211 */ /* 0x000fe200078810ff */
[----:B------:R-:W-:Y:S01]  /*106b0*/  IMAD R129, R199, c[0x0][0x190], RZ ;  /* 0x00006400c7817a24 */ /* 0x000fe200078e02ff */
[-C--:B------:R-:W-:Y:S01]  /*106c0*/  LEA.HI.X.SX32 R121, R121, R194.reuse, 0x2, P5 ;  /* 0x000000c279797211 */ /* 0x080fe200028f16ff */
[----:B------:R-:W-:Y:S01]  /*106d0*/  IMAD R131, R200, c[0x0][0x190], RZ ;  /* 0x00006400c8837a24 */ /* 0x000fe200078e02ff */
[----:B------:R-:W-:-:S02]  /*106e0*/  LEA.HI.X.SX32 R123, R123, R194, 0x2, P4 ;  /* 0x000000c27b7b7211 */ /* 0x000fc400020f16ff */
[-C--:B------:R-:W-:Y:S02]  /*106f0*/  LEA R124, P5, R125, R248.reuse, 0x2 ;  /* 0x000000f87d7c7211 */ /* 0x080fe400078a10ff */
[----:B------:R-:W-:Y:S01]  /*10700*/  LEA R126, P4, R127, R248, 0x2 ;  /* 0x000000f87f7e7211 */ /* 0x000fe200078810ff */
[----:B------:R-:W-:Y:S01]  /*10710*/  IMAD R133, R201, c[0x0][0x190], RZ ;  /* 0x00006400c9857a24 */ /* 0x000fe200078e02ff */
[-C--:B------:R-:W-:Y:S01]  /*10720*/  LEA.HI.X.SX32 R125, R125, R194.reuse, 0x2, P5 ;  /* 0x000000c27d7d7211 */ /* 0x080fe200028f16ff */
[----:B------:R-:W-:Y:S01]  /*10730*/  IMAD R135, R202, c[0x0][0x190], RZ ;  /* 0x00006400ca877a24 */ /* 0x000fe200078e02ff */
[----:B------:R-:W-:Y:S02]  /*10740*/  LEA.HI.X.SX32 R127, R127, R194, 0x2, P4 ;  /* 0x000000c27f7f7211 */ /* 0x000fe400020f16ff */
[-C--:B------:R-:W-:Y:S02]  /*10750*/  LEA R128, P5, R129, R248.reuse, 0x2 ;  /* 0x000000f881807211 */ /* 0x080fe400078a10ff */
        /* <DEDUP_REMOVED lines=44> */
[-C--:B------:R-:W-:Y:S02]  /*10a20*/  LEA.HI.X.SX32 R157, R157, R194.reuse, 0x2, P5 ;  /* 0x000000c29d9d7211 */ /* 0x080fe400028f16ff */
[----:B------:R-:W-:Y:S02]  /*10a30*/  LEA.HI.X.SX32 R159, R159, R194, 0x2, P4 ;  /* 0x000000c29f9f7211 */ /* 0x000fe400020f16ff */
[-C--:B------:R-:W-:Y:S02]  /*10a40*/  LEA R160, P5, R161, R248.reuse, 0x2 ;  /* 0x000000f8a1a07211 */ /* 0x080fe400078a10ff */
[----:B------:R-:W-:Y:S01]  /*10a50*/  LEA R162, P4, R163, R248, 0x2 ;  /* 0x000000f8a3a27211 */ /* 0x000fe200078810ff */
[----:B----4-:R-:W-:-:S02]  /*10a60*/  IMAD R247, R3, c[0x0][0x190], RZ ;  /* 0x0000640003f77a24 */ /* 0x010fc400078e02ff */
[----:B------:R-:W4:Y:S04]  /*10a70*/  LDL.LU R3, [R1+0xcc] ;  /* 0x0000cc0001037983 */ /* 0x000f280000300800 */
[----:B------:R-:W4:Y:S04]  /*10a80*/  LDL.LU R7, [R1+0x8c] ;  /* 0x00008c0001077983 */ /* 0x000f280000300800 */
[----:B------:R-:W4:Y:S01]  /*10a90*/  LDL.LU R2, [R1+0x80] ;  /* 0x0000800001027983 */ /* 0x000f220000300800 */
[-C--:B------:R-:W-:Y:S01]  /*10aa0*/  LEA.HI.X.SX32 R161, R161, R194.reuse, 0x2, P5 ;  /* 0x000000c2a1a17211 */ /* 0x080fe200028f16ff */
[----:B------:R-:W-:Y:S01]  /*10ab0*/  IMAD R169, R219, c[0x0][0x190], RZ ;  /* 0x00006400dba97a24 */ /* 0x000fe200078e02ff */
[----:B------:R-:W-:Y:S01]  /*10ac0*/  LEA.HI.X.SX32 R163, R163, R194, 0x2, P4 ;  /* 0x000000c2a3a37211 */ /* 0x000fe200020f16ff */
[----:B------:R-:W-:Y:S01]  /*10ad0*/  IMAD R171, R220, c[0x0][0x190], RZ ;  /* 0x00006400dcab7a24 */ /* 0x000fe200078e02ff */
[-C--:B------:R-:W-:Y:S01]  /*10ae0*/  LEA R164, P5, R165, R248.reuse, 0x2 ;  /* 0x000000f8a5a47211 */ /* 0x080fe200078a10ff */
[----:B------:R-:W-:Y:S01]  /*10af0*/  IMAD R175, R222, c[0x0][0x190], RZ ;  /* 0x00006400deaf7a24 */ /* 0x000fe200078e02ff */
[----:B------:R-:W-:Y:S01]  /*10b00*/  LEA R166, P4, R167, R248, 0x2 ;  /* 0x000000f8a7a67211 */ /* 0x000fe200078810ff */
[----:B------:R-:W-:Y:S01]  /*10b10*/  IMAD R179, R224, c[0x0][0x190], RZ ;  /* 0x00006400e0b37a24 */ /* 0x000fe200078e02ff */
        /* <DEDUP_REMOVED lines=27> */
[----:B------:R-:W1:Y:S01]  /*10cd0*/  S2R R6, SR_TID.X ;  /* 0x0000000000067919 */ /* 0x000e620000002100 */
[----:B------:R-:W-:-:S02]  /*10ce0*/  LEA R180, P5, R181, R248, 0x2 ;  /* 0x000000f8b5b47211 */ /* 0x000fc400078a10ff */
[----:B------:R-:W-:Y:S01]  /*10cf0*/  LEA R182, P4, R183, R248, 0x2 ;  /* 0x000000f8b7b67211 */ /* 0x000fe200078810ff */
[----:B------:R-:W-:Y:S01]  /*10d00*/  IMAD.MOV.U32 R8, RZ, RZ, c[0x0][0x188] ;  /* 0x00006200ff087624 */ /* 0x000fe200078e00ff */
[-C--:B------:R-:W-:Y:S01]  /*10d10*/  LEA.HI.X.SX32 R181, R181, R194.reuse, 0x2, P5 ;  /* 0x000000c2b5b57211 */ /* 0x080fe200028f16ff */
[----:B------:R-:W4:Y:S01]  /*10d20*/  LDL.LU R11, [R1+0x7c] ;  /* 0x00007c00010b7983 */ /* 0x000f220000300800 */
[----:B------:R-:W-:Y:S02]  /*10d30*/  LEA.HI.X.SX32 R183, R183, R194, 0x2, P4 ;  /* 0x000000c2b7b77211 */ /* 0x000fe400020f16ff */
[-C--:B------:R-:W-:Y:S02]  /*10d40*/  LEA R184, P5, R185, R248.reuse, 0x2 ;  /* 0x000000f8b9b87211 */ /* 0x080fe400078a10ff */
[----:B------:R-:W-:Y:S02]  /*10d50*/  LEA R186, P4, R187, R248, 0x2 ;  /* 0x000000f8bbba7211 */ /* 0x000fe400078810ff */
[----:B------:R-:W-:-:S02]  /*10d60*/  LEA.HI.X.SX32 R185, R185, R194, 0x2, P5 ;  /* 0x000000c2b9b97211 */ /* 0x000fc400028f16ff */
[----:B------:R-:W-:Y:S02]  /*10d70*/  LEA.HI.X.SX32 R187, R187, R194, 0x2, P4 ;  /* 0x000000c2bbbb7211 */ /* 0x000fe400020f16ff */
[-C--:B------:R-:W-:Y:S02]  /*10d80*/  LEA R188, P5, R189, R248.reuse, 0x2 ;  /* 0x000000f8bdbc7211 */ /* 0x080fe400078a10ff */
[----:B------:R-:W-:Y:S02]  /*10d90*/  LEA R190, P4, R191, R248, 0x2 ;  /* 0x000000f8bfbe7211 */ /* 0x000fe400078810ff */
[-C--:B------:R-:W-:Y:S02]  /*10da0*/  LEA.HI.X.SX32 R189, R189, R194.reuse, 0x2, P5 ;  /* 0x000000c2bdbd7211 */ /* 0x080fe400028f16ff */
[----:B------:R-:W-:Y:S02]  /*10db0*/  LEA.HI.X.SX32 R191, R191, R194, 0x2, P4 ;  /* 0x000000c2bfbf7211 */ /* 0x000fe400020f16ff */
[----:B------:R-:W-:-:S02]  /*10dc0*/  LEA R192, P5, R193, R248, 0x2 ;  /* 0x000000f8c1c07211 */ /* 0x000fc400078a10ff */
[----:B------:R-:W-:Y:S02]  /*10dd0*/  LEA R198, P4, R199, R248, 0x2 ;  /* 0x000000f8c7c67211 */ /* 0x000fe400078810ff */
[-C--:B------:R-:W-:Y:S02]  /*10de0*/  LEA.HI.X.SX32 R193, R193, R194.reuse, 0x2, P5 ;  /* 0x000000c2c1c17211 */ /* 0x080fe400028f16ff */
        /* <DEDUP_REMOVED lines=10> */
[----:B------:R-:W-:Y:S01]  /*10e90*/  LEA R210, P4, R211, R248, 0x2 ;  /* 0x000000f8d3d27211 */ /* 0x000fe200078810ff */
[----:B------:R-:W-:Y:S01]  /*10ea0*/  IMAD R219, R242, c[0x0][0x190], RZ ;  /* 0x00006400f2db7a24 */ /* 0x000fe200078e02ff */
[-C--:B------:R-:W-:Y:S02]  /*10eb0*/  LEA.HI.X.SX32 R209, R209, R194.reuse, 0x2, P5 ;  /* 0x000000c2d1d17211 */ /* 0x080fe400028f16ff */
[----:B------:R-:W-:Y:S02]  /*10ec0*/  LEA.HI.X.SX32 R211, R211, R194, 0x2, P4 ;  /* 0x000000c2d3d37211 */ /* 0x000fe400020f16ff */
[-C--:B------:R-:W-:Y:S02]  /*10ed0*/  LEA R212, P5, R213, R248.reuse, 0x2 ;  /* 0x000000f8d5d47211 */ /* 0x080fe400078a10ff */
[----:B------:R-:W-:Y:S02]  /*10ee0*/  LEA R214, P4, R215, R248, 0x2 ;  /* 0x000000f8d7d67211 */ /* 0x000fe400078810ff */
[----:B------:R-:W-:-:S02]  /*10ef0*/  LEA.HI.X.SX32 R213, R213, R194, 0x2, P5 ;  /* 0x000000c2d5d57211 */ /* 0x000fc400028f16ff */
[----:B------:R-:W-:Y:S02]  /*10f00*/  LEA.HI.X.SX32 R215, R215, R194, 0x2, P4 ;  /* 0x000000c2d7d77211 */ /* 0x000fe400020f16ff */
[-C--:B------:R-:W-:Y:S02]  /*10f10*/  LEA R216, P5, R217, R248.reuse, 0x2 ;  /* 0x000000f8d9d87211 */ /* 0x080fe400078a10ff */
[----:B------:R-:W-:Y:S01]  /*10f20*/  LEA R218, P4, R219, R248, 0x2 ;  /* 0x000000f8dbda7211 */ /* 0x000fe200078810ff */
[----:B------:R-:W-:Y:S01]  /*10f30*/  IMAD R227, R246, c[0x0][0x190], RZ ;  /* 0x00006400f6e37a24 */ /* 0x000fe200078e02ff */
[-C--:B------:R-:W-:Y:S02]  /*10f40*/  LEA.HI.X.SX32 R217, R217, R194.reuse, 0x2, P5 ;  /* 0x000000c2d9d97211 */ /* 0x080fe400028f16ff */
[----:B------:R-:W-:Y:S02]  /*10f50*/  LEA.HI.X.SX32 R219, R219, R194, 0x2, P4 ;  /* 0x000000c2dbdb7211 */ /* 0x000fe400020f16ff */
[----:B------:R-:W-:-:S02]  /*10f60*/  LEA R220, P5, R221, R248, 0x2 ;  /* 0x000000f8dddc7211 */ /* 0x000fc400078a10ff */
[----:B------:R-:W-:Y:S02]  /*10f70*/  LEA R222, P4, R223, R248, 0x2 ;  /* 0x000000f8dfde7211 */ /* 0x000fe400078810ff */
[-C--:B------:R-:W-:Y:S02]  /*10f80*/  LEA.HI.X.SX32 R221, R221, R194.reuse, 0x2, P5 ;  /* 0x000000c2dddd7211 */ /* 0x080fe400028f16ff */
        /* <DEDUP_REMOVED lines=14> */
[----:B------:R-:W-:-:S02]  /*11070*/  LEA R234, P4, R235, R248, 0x2 ;  /* 0x000000f8ebea7211 */ /* 0x000fc400078810ff */
[-C--:B------:R-:W-:Y:S02]  /*11080*/  LEA.HI.X.SX32 R233, R233, R194.reuse, 0x2, P5 ;  /* 0x000000c2e9e97211 */ /* 0x080fe400028f16ff */
[----:B------:R-:W-:Y:S02]  /*11090*/  LEA.HI.X.SX32 R235, R235, R194, 0x2, P4 ;  /* 0x000000c2ebeb7211 */ /* 0x000fe400020f16ff */
[-C--:B------:R-:W-:Y:S02]  /*110a0*/  LEA R236, P5, R237, R248.reuse, 0x2 ;  /* 0x000000f8edec7211 */ /* 0x080fe400078a10ff */
[----:B------:R-:W-:Y:S02]  /*110b0*/  LEA R238, P4, R239, R248, 0x2 ;  /* 0x000000f8efee7211 */ /* 0x000fe400078810ff */
[--C-:B-1----:R-:W-:Y:S02]  /*110c0*/  SHF.R.U32.HI R9, RZ, 0x6, R6.reuse ;  /* 0x00000006ff097819 */ /* 0x102fe40000011606 */
[----:B------:R-:W-:Y:S01]  /*110d0*/  SHF.R.U32.HI R6, RZ, 0x6, R6 ;  /* 0x00000006ff067819 */ /* 0x000fe20000011606 */
[----:B------:R-:W-:Y:S01]  /*110e0*/  IMAD R250, R241, c[0x0][0x184], RZ ;  /* 0x00006100f1fa7a24 */ /* 0x000fe200078e02ff */
[----:B------:R-:W-:-:S02]  /*110f0*/  LEA.HI.X.SX32 R237, R237, R194, 0x2, P5 ;  /* 0x000000c2eded7211 */ /* 0x000fc400028f16ff */
[----:B------:R-:W-:Y:S02]  /*11100*/  LEA.HI.X.SX32 R239, R239, R194, 0x2, P4 ;  /* 0x000000c2efef7211 */ /* 0x000fe400020f16ff */
[-C--:B------:R-:W-:Y:S02]  /*11110*/  LEA R240, P5, R244, R248.reuse, 0x2 ;  /* 0x000000f8f4f07211 */ /* 0x080fe400078a10ff */
[----:B------:R-:W-:Y:S02]  /*11120*/  LEA R242, P4, R243, R248, 0x2 ;  /* 0x000000f8f3f27211 */ /* 0x000fe400078810ff */
[----:B------:R-:W-:Y:S02]  /*11130*/  SGXT.U32 R6, R6, 0x1 ;  /* 0x000000010606781a */ /* 0x000fe40000000000 */
[----:B------:R-:W-:Y:S02]  /*11140*/  SGXT.U32 R9, R9, 0x1 ;  /* 0x000000010909781a */ /* 0x000fe40000000000 */
[-C--:B------:R-:W-:Y:S01]  /*11150*/  LEA.HI.X.SX32 R241, R244, R194.reuse, 0x2, P5 ;  /* 0x000000c2f4f17211 */ /* 0x080fe200028f16ff */
[----:B------:R-:W-:Y:S01]  /*11160*/  IMAD R6, R6, c[0x0][0x188], RZ ;  /* 0x0000620006067a24 */ /* 0x000fe200078e02ff */
[----:B------:R-:W-:Y:S01]  /*11170*/  LEA.HI.X.SX32 R243, R243, R194, 0x2, P4 ;  /* 0x000000c2f3f37211 */ /* 0x000fe200020f16ff */
[----:B------:R-:W-:Y:S01]  /*11180*/  IMAD R9, R9, c[0x0][0x188], RZ ;  /* 0x0000620009097a24 */ /* 0x000fe200078e02ff */
[----:B------:R-:W-:-:S02]  /*11190*/  LEA R244, P5, R245, R248, 0x2 ;  /* 0x000000f8f5f47211 */ /* 0x000fc400078a10ff */
[----:B------:R-:W-:Y:S01]  /*111a0*/  LEA R249, P4, R250, c[0x0][0x160], 0x2 ;  /* 0x00005800faf97a11 */ /* 0x000fe200078810ff */
[----:B------:R-:W-:Y:S01]  /*111b0*/  IMAD R9, R8, 0x2, R9 ;  /* 0x0000000208097824 */ /* 0x000fe200078e0209 */
[----:B------:R-:W-:Y:S02]  /*111c0*/  LEA.HI.X.SX32 R245, R245, R194, 0x2, P5 ;  /* 0x000000c2f5f57211 */ /* 0x000fe400028f16ff */
[----:B------:R-:W-:Y:S02]  /*111d0*/  LEA.HI.X.SX32 R250, R250, c[0x0][0x164], 0x2, P4 ;  /* 0x00005900fafa7a11 */ /* 0x000fe400020f16ff */
[C---:B------:R-:W-:Y:S02]  /*111e0*/  LEA R246, P5, R247.reuse, R248, 0x2 ;  /* 0x000000f8f7f67211 */ /* 0x040fe400078a10ff */
[----:B------:R-:W-:Y:S02]  /*111f0*/  LEA R114, P4, R6, R249, 0x2 ;  /* 0x000000f906727211 */ /* 0x000fe400078810ff */
[----:B------:R-:W-:-:S02]  /*11200*/  LEA.HI.X.SX32 R247, R247, R194, 0x2, P5 ;  /* 0x000000c2f7f77211 */ /* 0x000fc400028f16ff */
[----:B------:R-:W-:Y:S02]  /*11210*/  LEA.HI.X.SX32 R115, R6, R250, 0x2, P4 ;  /* 0x000000fa06737211 */ /* 0x000fe400020f16ff */
[-C--:B------:R-:W-:Y:S01]  /*11220*/  LEA R50, P5, R9, R249.reuse, 0x2 ;  /* 0x000000f909327211 */ /* 0x080fe200078a10ff */
[----:B------:R-:W4:Y:S01]  /*11230*/  LDL.LU R6, [R1+0x74] ;  /* 0x0000740001067983 */ /* 0x000f220000300800 */
[----:B--2---:R-:W-:-:S03]  /*11240*/  LEA R112, P4, R5, R249, 0x2 ;  /* 0x000000f905707211 */ /* 0x004fc600078810ff */
[----:B------:R-:W2:Y:S01]  /*11250*/  LDL.LU R8, [R1+0x4c] ;  /* 0x00004c0001087983 */ /* 0x000ea20000300800 */
[-C--:B------:R-:W-:Y:S02]  /*11260*/  LEA.HI.X.SX32 R51, R9, R250.reuse, 0x2, P5 ;  /* 0x000000fa09337211 */ /* 0x080fe400028f16ff */
[-C--:B---3--:R-:W-:Y:S02]  /*11270*/  LEA R48, P5, R10, R249.reuse, 0x2 ;  /* 0x000000f90a307211 */ /* 0x088fe400078a10ff */
[-C--:B------:R-:W-:Y:S02]  /*11280*/  LEA.HI.X.SX32 R113, R5, R250.reuse, 0x2, P4 ;  /* 0x000000fa05717211 */ /* 0x080fe400020f16ff */
[-C--:B------:R-:W-:Y:S01]  /*11290*/  LEA R110, P4, R4, R249.reuse, 0x2 ;  /* 0x000000f9046e7211 */ /* 0x080fe200078810ff */
[----:B------:R-:W-:Y:S01]  /*112a0*/  STL.64 [R1+0x1c0], R114 ;  /* 0x0001c07201007387 */ /* 0x000fe20000100a00 */
[-C--:B------:R-:W-:Y:S02]  /*112b0*/  LEA.HI.X.SX32 R49, R10, R250.reuse, 0x2, P5 ;  /* 0x000000fa0a317211 */ /* 0x080fe400028f16ff */
[----:B------:R-:W-:Y:S01]  /*112c0*/  LEA.HI.X.SX32 R111, R4, R250, 0x2, P4 ;  /* 0x000000fa046f7211 */ /* 0x000fe200020f16ff */
[----:B------:R-:W3:Y:S04]  /*112d0*/  LDL.LU R9, [R1+0x54] ;  /* 0x0000540001097983 */ /* 0x000ee80000300800 */
[----:B------:R-:W3:Y:S04]  /*112e0*/  LDL.LU R5, [R1+0x50] ;  /* 0x0000500001057983 */ /* 0x000ee80000300800 */
[----:B------:R-:W-:Y:S04]  /*112f0*/  STL.64 [R1+0x1b8], R50 ;  /* 0x0001b83201007387 */ /* 0x000fe80000100a00 */
[----:B------:R-:W-:Y:S04]  /*11300*/  STL.64 [R1+0x1b0], R112 ;  /* 0x0001b07001007387 */ /* 0x000fe80000100a00 */
[----:B------:R-:W3:Y:S04]  /*11310*/  LDL.LU R4, [R1+0x5c] ;  /* 0x00005c0001047983 */ /* 0x000ee80000300800 */
[----:B------:R-:W-:Y:S04]  /*11320*/  STL.64 [R1+0x1a8], R48 ;  /* 0x0001a83001007387 */ /* 0x000fe80000100a00 */
[----:B------:R-:W-:Y:S01]  /*11330*/  STL.64 [R1+0x1a0], R110 ;  /* 0x0001a06e01007387 */ /* 0x000fe20000100a00 */
[----:B----4-:R-:W-:-:S02]  /*11340*/  LEA R46, P5, R3, R249, 0x2 ;  /* 0x000000f9032e7211 */ /* 0x010fc400078a10ff */
[-C--:B------:R-:W-:Y:S02]  /*11350*/  LEA R108, P4, R7, R249.reuse, 0x2 ;  /* 0x000000f9076c7211 */ /* 0x080fe400078810ff */
[-C--:B------:R-:W-:Y:S02]  /*11360*/  LEA.HI.X.SX32 R47, R3, R250.reuse, 0x2, P5 ;  /* 0x000000fa032f7211 */ /* 0x080fe400028f16ff */
[----:B------:R-:W-:Y:S01]  /*11370*/  LEA.HI.X.SX32 R109, R7, R250, 0x2, P4 ;  /* 0x000000fa076d7211 */ /* 0x000fe200020f16ff */
[----:B------:R-:W4:Y:S01]  /*11380*/  LDL.LU R3, [R1+0x6c] ;  /* 0x00006c0001037983 */ /* 0x000f220000300800 */
[----:B------:R-:W-:-:S03]  /*11390*/  LEA R44, P5, R2, R249, 0x2 ;  /* 0x000000f9022c7211 */ /* 0x000fc600078a10ff */
[----:B------:R-:W4:Y:S01]  /*113a0*/  LDL.LU R7, [R1+0x68] ;  /* 0x0000680001077983 */ /* 0x000f220000300800 */
[----:B------:R-:W-:-:S03]  /*113b0*/  LEA.HI.X.SX32 R45, R2, R250, 0x2, P5 ;  /* 0x000000fa022d7211 */ /* 0x000fc600028f16ff */
[----:B------:R-:W-:Y:S04]  /*113c0*/  STL.64 [R1+0x198], R46 ;  /* 0x0001982e01007387 */ /* 0x000fe80000100a00 */
[----:B------:R-:W-:Y:S04]  /*113d0*/  STL.64 [R1+0x190], R108 ;  /* 0x0001906c01007387 */ /* 0x000fe80000100a00 */
[----:B------:R-:W4:Y:S04]  /*113e0*/  LDL.LU R2, [R1+0x64] ;  /* 0x0000640001027983 */ /* 0x000f280000300800 */
[----:B------:R-:W4:Y:S04]  /*113f0*/  LDL.LU R17, [R1+0x70] ;  /* 0x0000700001117983 */ /* 0x000f280000300800 */
[----:B------:R-:W-:Y:S01]  /*11400*/  STL.64 [R1+0x188], R44 ;  /* 0x0001882c01007387 */ /* 0x000fe20000100a00 */
[----:B------:R-:W-:-:S04]  /*11410*/  LEA R106, P4, R11, R249, 0x2 ;  /* 0x000000f90b6a7211 */ /* 0x000fc800078810ff */
[----:B------:R-:W-:-:S05]  /*11420*/  LEA.HI.X.SX32 R107, R11, R250, 0x2, P4 ;  /* 0x000000fa0b6b7211 */ /* 0x000fca00020f16ff */
[----:B------:R-:W-:Y:S01]  /*11430*/  STL.64 [R1+0x180], R106 ;  /* 0x0001806a01007387 */ /* 0x000fe20000100a00 */
[-C--:B------:R-:W-:Y:S02]  /*11440*/  LEA R42, P5, R6, R249.reuse, 0x2 ;  /* 0x000000f9062a7211 */ /* 0x080fe400078a10ff */
[-C--:B--2---:R-:W-:Y:S02]  /*11450*/  LEA R104, P4, R8, R249.reuse, 0x2 ;  /* 0x000000f908687211 */ /* 0x084fe400078810ff */
[-C--:B------:R-:W-:Y:S02]  /*11460*/  LEA.HI.X.SX32 R43, R6, R250.reuse, 0x2, P5 ;  /* 0x000000fa062b7211 */ /* 0x080fe400028f16ff */
[----:B------:R-:W-:Y:S01]  /*11470*/  LEA.HI.X.SX32 R105, R8, R250, 0x2, P4 ;  /* 0x000000fa08697211 */ /* 0x000fe200020f16ff */
[----:B------:R-:W2:Y:S04]  /*11480*/  LDL.LU R6, [R1+0x60] ;  /* 0x0000600001067983 */ /* 0x000ea80000300800 */
[----:B------:R-:W-:Y:S01]  /*11490*/  STL.64 [R1+0x178], R42 ;  /* 0x0001782a01007387 */ /* 0x000fe20000100a00 */
[----:B---3--:R-:W-:-:S03]  /*114a0*/  LEA R40, P5, R9, R249, 0x2 ;  /* 0x000000f909287211 */ /* 0x008fc600078a10ff */
[----:B------:R-:W-:Y:S01]  /*114b0*/  STL.64 [R1+0x170], R104 ;  /* 0x0001706801007387 */ /* 0x000fe20000100a00 */
[----:B------:R-:W-:-:S03]  /*114c0*/  LEA R102, P4, R5, R249, 0x2 ;  /* 0x000000f905667211 */ /* 0x000fc600078810ff */
[----:B------:R-:W3:Y:S01]  /*114d0*/  LDL.LU R23, [R1+0x58] ;  /* 0x0000580001177983 */ /* 0x000ee20000300800 */
[-C--:B------:R-:W-:Y:S02]  /*114e0*/  LEA.HI.X.SX32 R41, R9, R250.reuse, 0x2, P5 ;  /* 0x000000fa09297211 */ /* 0x080fe400028f16ff */
[----:B------:R-:W-:Y:S02]  /*114f0*/  LEA.HI.X.SX32 R103, R5, R250, 0x2, P4 ;  /* 0x000000fa05677211 */ /* 0x000fe400020f16ff */
[----:B------:R-:W3:Y:S04]  /*11500*/  LDL.LU R5, [R1+0x34] ;  /* 0x0000340001057983 */ /* 0x000ee80000300800 */
[----:B------:R-:W3:Y:S01]  /*11510*/  LDL.LU R20, [R1+0x38] ;  /* 0x0000380001147983 */ /* 0x000ee20000300800 */
[----:B------:R-:W-:-:S03]  /*11520*/  LEA R38, P5, R4, R249, 0x2 ;  /* 0x000000f904267211 */ /* 0x000fc600078a10ff */
[----:B------:R-:W-:Y:S01]  /*11530*/  STL.64 [R1+0x168], R40 ;  /* 0x0001682801007387 */ /* 0x000fe20000100a00 */
[----:B------:R-:W-:-:S03]  /*11540*/  LEA.HI.X.SX32 R39, R4, R250, 0x2, P5 ;  /* 0x000000fa04277211 */ /* 0x000fc600028f16ff */
[----:B------:R-:W-:Y:S04]  /*11550*/  STL.64 [R1+0x160], R102 ;  /* 0x0001606601007387 */ /* 0x000fe80000100a00 */
[----:B------:R-:W3:Y:S04]  /*11560*/  LDL.LU R4, [R1+0x3c] ;  /* 0x00003c0001047983 */ /* 0x000ee80000300800 */
[----:B------:R-:W3:Y:S01]  /*11570*/  LDL.LU R21, [R1+0x78] ;  /* 0x0000780001157983 */ /* 0x000ee20000300800 */
[-C--:B----4-:R-:W-:Y:S02]  /*11580*/  LEA R100, P4, R3, R249.reuse, 0x2 ;  /* 0x000000f903647211 */ /* 0x090fe400078810ff */
[----:B------:R-:W-:-:S02]  /*11590*/  LEA R36, P5, R7, R249, 0x2 ;  /* 0x000000f907247211 */ /* 0x000fc400078a10ff */
[-C--:B------:R-:W-:Y:S02]  /*115a0*/  LEA.HI.X.SX32 R101, R3, R250.reuse, 0x2, P4 ;  /* 0x000000fa03657211 */ /* 0x080fe400020f16ff */
[----:B------:R-:W4:Y:S01]  /*115b0*/  LDL.LU R3, [R1+0x84] ;  /* 0x0000840001037983 */ /* 0x000f220000300800 */
[----:B------:R-:W-:-:S03]  /*115c0*/  LEA.HI.X.SX32 R37, R7, R250, 0x2, P5 ;  /* 0x000000fa07257211 */ /* 0x000fc600028f16ff */
[----:B------:R-:W-:Y:S01]  /*115d0*/  STL.64 [R1+0x158], R38 ;  /* 0x0001582601007387 */ /* 0x000fe20000100a00 */
[----:B------:R-:W-:-:S03]  /*115e0*/  LEA R98, P4, R2, R249, 0x2 ;  /* 0x000000f902627211 */ /* 0x000fc600078810ff */
[----:B------:R-:W-:Y:S01]  /*115f0*/  STL.64 [R1+0x150], R100 ;  /* 0x0001506401007387 */ /* 0x000fe20000100a00 */
[----:B------:R-:W-:-:S03]  /*11600*/  LEA.HI.X.SX32 R99, R2, R250, 0x2, P4 ;  /* 0x000000fa02637211 */ /* 0x000fc600020f16ff */
[----:B------:R-:W4:Y:S01]  /*11610*/  LDL.LU R18, [R1+0x88] ;  /* 0x0000880001127983 */ /* 0x000f220000300800 */
[----:B------:R-:W-:-:S03]  /*11620*/  LEA R34, P5, R17, R249, 0x2 ;  /* 0x000000f911227211 */ /* 0x000fc600078a10ff */
[----:B------:R-:W4:Y:S04]  /*11630*/  LDL.LU R2, [R1+0x44] ;  /* 0x0000440001027983 */ /* 0x000f280000300800 */
[----:B------:R-:W-:Y:S04]  /*11640*/  STL.64 [R1+0x148], R36 ;  /* 0x0001482401007387 */ /* 0x000fe80000100a00 */
[----:B------:R-:W-:Y:S04]  /*11650*/  STL.64 [R1+0x140], R98 ;  /* 0x0001406201007387 */ /* 0x000fe80000100a00 */
[----:B------:R-:W4:Y:S01]  /*11660*/  LDL.LU R19, [R1+0x90] ;  /* 0x0000900001137983 */ /* 0x000f220000300800 */
[----:B------:R-:W-:-:S03]  /*11670*/  LEA.HI.X.SX32 R35, R17, R250, 0x2, P5 ;  /* 0x000000fa11237211 */ /* 0x000fc600028f16ff */
[----:B------:R-:W4:Y:S04]  /*11680*/  LDL.LU R16, [R1+0x94] ;  /* 0x0000940001107983 */ /* 0x000f280000300800 */
[----:B------:R-:W4:Y:S01]  /*11690*/  LDL.LU R17, [R1+0x98] ;  /* 0x0000980001117983 */ /* 0x000f220000300800 */
[C---:B------:R-:W-:Y:S02]  /*116a0*/  IMAD R195, R196.reuse, 0x2, R195 ;  /* 0x00000002c4c37824 */ /* 0x040fe400078e02c3 */
[----:B------:R-:W-:Y:S02]  /*116b0*/  IMAD.MOV.U32 R53, RZ, RZ, c[0x0][0x188] ;  /* 0x00006200ff357624 */ /* 0x000fe400078e00ff */
[----:B------:R-:W-:-:S04]  /*116c0*/  IMAD R196, R196, 0x2, R195 ;  /* 0x00000002c4c47824 */ /* 0x000fc800078e02c3 */
        /* <DEDUP_REMOVED lines=10> */
[----:B------:R-:W-:Y:S01]  /*11770*/  IMAD R7, R53, 0x2, R8 ;  /* 0x0000000235077824 */ /* 0x000fe200078e0208 */
[----:B------:R-:W-:Y:S01]  /*11780*/  STL.64 [R1+0x138], R34 ;  /* 0x0001382201007387 */ /* 0x000fe20000100a00 */
[----:B--2---:R-:W-:-:S04]  /*11790*/  LEA R96, P4, R6, R249, 0x2 ;  /* 0x000000f906607211 */ /* 0x004fc800078810ff */
[----:B------:R-:W-:Y:S02]  /*117a0*/  LEA.HI.X.SX32 R97, R6, R250, 0x2, P4 ;  /* 0x000000fa06617211 */ /* 0x000fe400020f16ff */
[----:B---3--:R-:W-:-:S04]  /*117b0*/  LEA R32, P5, R23, R249, 0x2 ;  /* 0x000000f917207211 */ /* 0x008fc800078a10ff */
[-C--:B------:R-:W-:Y:S02]  /*117c0*/  LEA.HI.X.SX32 R33, R23, R250.reuse, 0x2, P5 ;  /* 0x000000fa17217211 */ /* 0x080fe400028f16ff */
[CC--:B------:R-:W-:Y:S02]  /*117d0*/  LEA R94, P4, R5.reuse, R249.reuse, 0x2 ;  /* 0x000000f9055e7211 */ /* 0x0c0fe400078810ff */
[CC--:B------:R-:W-:Y:S02]  /*117e0*/  LEA R30, P5, R20.reuse, R249.reuse, 0x2 ;  /* 0x000000f9141e7211 */ /* 0x0c0fe400078a10ff */
[-C--:B------:R-:W-:Y:S02]  /*117f0*/  LEA.HI.X.SX32 R95, R5, R250.reuse, 0x2, P4 ;  /* 0x000000fa055f7211 */ /* 0x080fe400020f16ff */
[----:B------:R-:W-:Y:S02]  /*11800*/  LEA.HI.X.SX32 R31, R20, R250, 0x2, P5 ;  /* 0x000000fa141f7211 */ /* 0x000fe400028f16ff */
[----:B------:R-:W-:-:S02]  /*11810*/  LEA R92, P4, R4, R249, 0x2 ;  /* 0x000000f9045c7211 */ /* 0x000fc400078810ff */
[C---:B------:R-:W-:Y:S02]  /*11820*/  LEA R28, P5, R21.reuse, R249, 0x2 ;  /* 0x000000f9151c7211 */ /* 0x040fe400078a10ff */
[-C--:B------:R-:W-:Y:S02]  /*11830*/  LEA.HI.X.SX32 R93, R4, R250.reuse, 0x2, P4 ;  /* 0x000000fa045d7211 */ /* 0x080fe400020f16ff */
[----:B------:R-:W-:Y:S01]  /*11840*/  LEA.HI.X.SX32 R29, R21, R250, 0x2, P5 ;  /* 0x000000fa151d7211 */ /* 0x000fe200028f16ff */
[----:B------:R-:W-:-:S04]  /*11850*/  IMAD R6, R53, 0x2, R7 ;  /* 0x0000000235067824 */ /* 0x000fc800078e0207 */
[----:B------:R-:W-:-:S04]  /*11860*/  IMAD R5, R53, 0x2, R6 ;  /* 0x0000000235057824 */ /* 0x000fc800078e0206 */
[----:B------:R-:W-:Y:S01]  /*11870*/  IMAD R4, R53, 0x2, R5 ;  /* 0x0000000235047824 */ /* 0x000fe200078e0205 */
[----:B------:R-:W-:Y:S04]  /*11880*/  STL.64 [R1+0x130], R96 ;  /* 0x0001306001007387 */ /* 0x000fe80000100a00 */
[----:B------:R-:W-:Y:S04]  /*11890*/  STL.64 [R1+0x128], R32 ;  /* 0x0001282001007387 */ /* 0x000fe80000100a00 */
[----:B------:R-:W-:Y:S04]  /*118a0*/  STL.64 [R1+0x120], R94 ;  /* 0x0001205e01007387 */ /* 0x000fe80000100a00 */
[----:B------:R-:W-:Y:S04]  /*118b0*/  STL.64 [R1+0x118], R30 ;  /* 0x0001181e01007387 */ /* 0x000fe80000100a00 */
[----:B------:R-:W-:Y:S04]  /*118c0*/  STL.64 [R1+0x110], R92 ;  /* 0x0001105c01007387 */ /* 0x000fe80000100a00 */
[----:B------:R-:W-:Y:S01]  /*118d0*/  STL.64 [R1+0x108], R28 ;  /* 0x0001081c01007387 */ /* 0x000fe20000100a00 */
[----:B----4-:R-:W-:-:S04]  /*118e0*/  LEA R90, P4, R3, R249, 0x2 ;  /* 0x000000f9035a7211 */ /* 0x010fc800078810ff */
[-C--:B------:R-:W-:Y:S02]  /*118f0*/  LEA.HI.X.SX32 R91, R3, R250.reuse, 0x2, P4 ;  /* 0x000000fa035b7211 */ /* 0x080fe400020f16ff */
[-C--:B------:R-:W-:Y:S02]  /*11900*/  LEA R26, P5, R18, R249.reuse, 0x2 ;  /* 0x000000f9121a7211 */ /* 0x080fe400078a10ff */
[-C--:B------:R-:W-:Y:S02]  /*11910*/  LEA R88, P4, R2, R249.reuse, 0x2 ;  /* 0x000000f902587211 */ /* 0x080fe400078810ff */
[-C--:B------:R-:W-:Y:S02]  /*11920*/  LEA.HI.X.SX32 R27, R18, R250.reuse, 0x2, P5 ;  /* 0x000000fa121b7211 */ /* 0x080fe400028f16ff */
[----:B------:R-:W-:Y:S02]  /*11930*/  LEA.HI.X.SX32 R89, R2, R250, 0x2, P4 ;  /* 0x000000fa02597211 */ /* 0x000fe400020f16ff */
[----:B------:R-:W-:-:S02]  /*11940*/  LEA R24, P5, R19, R249, 0x2 ;  /* 0x000000f913187211 */ /* 0x000fc400078a10ff */
[CC--:B------:R-:W-:Y:S02]  /*11950*/  LEA R86, P4, R16.reuse, R249.reuse, 0x2 ;  /* 0x000000f910567211 */ /* 0x0c0fe400078810ff */
[-C--:B------:R-:W-:Y:S02]  /*11960*/  LEA.HI.X.SX32 R25, R19, R250.reuse, 0x2, P5 ;  /* 0x000000fa13197211 */ /* 0x080fe400028f16ff */
[-C--:B------:R-:W-:Y:S02]  /*11970*/  LEA R22, P5, R17, R249.reuse, 0x2 ;  /* 0x000000f911167211 */ /* 0x080fe400078a10ff */
[-C--:B------:R-:W-:Y:S02]  /*11980*/  LEA.HI.X.SX32 R87, R16, R250.reuse, 0x2, P4 ;  /* 0x000000fa10577211 */ /* 0x080fe400020f16ff */
[----:B------:R-:W-:Y:S02]  /*11990*/  LEA R84, P4, R195, R249, 0x2 ;  /* 0x000000f9c3547211 */ /* 0x000fe400078810ff */
[----:B------:R-:W-:-:S02]  /*119a0*/  LEA.HI.X.SX32 R23, R17, R250, 0x2, P5 ;  /* 0x000000fa11177211 */ /* 0x000fc400028f16ff */
[CC--:B------:R-:W-:Y:S02]  /*119b0*/  LEA R20, P5, R196.reuse, R249.reuse, 0x2 ;  /* 0x000000f9c4147211 */ /* 0x0c0fe400078a10ff */
[-C--:B------:R-:W-:Y:S02]  /*119c0*/  LEA.HI.X.SX32 R85, R195, R250.reuse, 0x2, P4 ;  /* 0x000000fac3557211 */ /* 0x080fe400020f16ff */
[CC--:B------:R-:W-:Y:S02]  /*119d0*/  LEA R82, P4, R251.reuse, R249.reuse, 0x2 ;  /* 0x000000f9fb527211 */ /* 0x0c0fe400078810ff */
        /* <DEDUP_REMOVED lines=13> */
[-C--:B------:R-:W-:Y:S02]  /*11ab0*/  LEA R12, P5, R10, R249.reuse, 0x2 ;  /* 0x000000f90a0c7211 */ /* 0x080fe400078a10ff */
[----:B------:R-:W-:Y:S01]  /*11ac0*/  LEA.HI.X.SX32 R77, R11, R250, 0x2, P4 ;  /* 0x000000fa0b4d7211 */ /* 0x000fe200020f16ff */
[----:B------:R-:W-:Y:S01]  /*11ad0*/  IMAD R3, R53, 0x2, R4 ;  /* 0x0000000235037824 */ /* 0x000fe200078e0204 */
[----:B------:R-:W-:-:S02]  /*11ae0*/  LEA R74, P4, R9, R249, 0x2 ;  /* 0x000000f9094a7211 */ /* 0x000fc400078810ff */
[-C--:B------:R-:W-:Y:S02]  /*11af0*/  LEA.HI.X.SX32 R13, R10, R250.reuse, 0x2, P5 ;  /* 0x000000fa0a0d7211 */ /* 0x080fe400028f16ff */
[CC--:B------:R-:W-:Y:S01]  /*11b00*/  LEA R10, P5, R8.reuse, R249.reuse, 0x2 ;  /* 0x000000f9080a7211 */ /* 0x0c0fe200078a10ff */
[----:B------:R-:W-:Y:S01]  /*11b10*/  IMAD R2, R53, 0x2, R3 ;  /* 0x0000000235027824 */ /* 0x000fe200078e0203 */
[-C--:B------:R-:W-:Y:S02]  /*11b20*/  LEA.HI.X.SX32 R75, R9, R250.reuse, 0x2, P4 ;  /* 0x000000fa094b7211 */ /* 0x080fe400020f16ff */
[-C--:B------:R-:W-:Y:S02]  /*11b30*/  LEA R72, P4, R7, R249.reuse, 0x2 ;  /* 0x000000f907487211 */ /* 0x080fe400078810ff */
[-C--:B------:R-:W-:Y:S01]  /*11b40*/  LEA.HI.X.SX32 R11, R8, R250.reuse, 0x2, P5 ;  /* 0x000000fa080b7211 */ /* 0x080fe200028f16ff */
[----:B------:R-:W-:Y:S01]  /*11b50*/  STL.64 [R1+0x100], R90 ;  /* 0x0001005a01007387 */ /* 0x000fe20000100a00 */
[-C--:B------:R-:W-:Y:S01]  /*11b60*/  LEA R8, P5, R6, R249.reuse, 0x2 ;  /* 0x000000f906087211 */ /* 0x080fe200078a10ff */
[----:B------:R-:W-:Y:S01]  /*11b70*/  IMAD R55, R53, 0x2, R2 ;  /* 0x0000000235377824 */ /* 0x000fe200078e0202 */
[----:B------:R-:W-:Y:S01]  /*11b80*/  LEA.HI.X.SX32 R73, R7, R250, 0x2, P4 ;  /* 0x000000fa07497211 */ /* 0x000fe200020f16ff */
[----:B------:R-:W-:Y:S01]  /*11b90*/  STL.64 [R1+0xf8], R26 ;  /* 0x0000f81a01007387 */ /* 0x000fe20000100a00 */
[----:B------:R-:W-:-:S02]  /*11ba0*/  LEA R70, P4, R5, R249, 0x2 ;  /* 0x000000f905467211 */ /* 0x000fc400078810ff */
[----:B------:R-:W-:Y:S01]  /*11bb0*/  LEA.HI.X.SX32 R9, R6, R250, 0x2, P5 ;  /* 0x000000fa06097211 */ /* 0x000fe200028f16ff */
[----:B------:R-:W-:Y:S01]  /*11bc0*/  STL.64 [R1+0xf0], R88 ;  /* 0x0000f05801007387 */ /* 0x000fe20000100a00 */
[----:B------:R-:W-:-:S03]  /*11bd0*/  LEA R6, P5, R4, R249, 0x2 ;  /* 0x000000f904067211 */ /* 0x000fc600078a10ff */
[----:B------:R-:W-:Y:S01]  /*11be0*/  STL.64 [R1+0xe8], R24 ;  /* 0x0000e81801007387 */ /* 0x000fe20000100a00 */
[----:B------:R-:W-:-:S03]  /*11bf0*/  IMAD R54, R53, 0x2, R55 ;  /* 0x0000000235367824 */ /* 0x000fc600078e0237 */
[----:B------:R-:W-:Y:S01]  /*11c00*/  STL.64 [R1+0xe0], R86 ;  /* 0x0000e05601007387 */ /* 0x000fe20000100a00 */
[----:B------:R-:W-:-:S03]  /*11c10*/  LEA.HI.X.SX32 R71, R5, R250, 0x2, P4 ;  /* 0x000000fa05477211 */ /* 0x000fc600020f16ff */
[----:B------:R1:W5:Y:S01]  /*11c20*/  LDL.LU R195, [R1+0xe90] ;  /* 0x000e900001c37983 */ /* 0x0003620000300800 */
[----:B------:R-:W-:-:S03]  /*11c30*/  LEA R68, P4, R3, R249, 0x2 ;  /* 0x000000f903447211 */ /* 0x000fc600078810ff */
[----:B------:R-:W-:Y:S01]  /*11c40*/  STL.64 [R1+0xd8], R22 ;  /* 0x0000d81601007387 */ /* 0x000fe20000100a00 */
[----:B------:R-:W-:-:S03]  /*11c50*/  LEA.HI.X.SX32 R7, R4, R250, 0x2, P5 ;  /* 0x000000fa04077211 */ /* 0x000fc600028f16ff */
[----:B------:R-:W-:Y:S01]  /*11c60*/  STL.64 [R1+0xd0], R84 ;  /* 0x0000d05401007387 */ /* 0x000fe20000100a00 */
[----:B------:R-:W-:Y:S01]  /*11c70*/  LEA R4, P5, R2, R249, 0x2 ;  /* 0x000000f902047211 */ /* 0x000fe200078a10ff */
[----:B------:R-:W-:Y:S02]  /*11c80*/  IMAD R251, R53, 0x2, R54 ;  /* 0x0000000235fb7824 */ /* 0x000fe400078e0236 */
[----:B------:R-:W-:Y:S01]  /*11c90*/  STL.64 [R1+0xc8], R20 ;  /* 0x0000c81401007387 */ /* 0x000fe20000100a00 */
[----:B------:R-:W-:-:S03]  /*11ca0*/  LEA.HI.X.SX32 R69, R3, R250, 0x2, P4 ;  /* 0x000000fa03457211 */ /* 0x000fc600020f16ff */
[----:B------:R-:W-:Y:S01]  /*11cb0*/  STL.64 [R1+0xc0], R82 ;  /* 0x0000c05201007387 */ /* 0x000fe20000100a00 */
[----:B------:R-:W-:-:S03]  /*11cc0*/  LEA R66, P4, R55, R249, 0x2 ;  /* 0x000000f937427211 */ /* 0x000fc600078810ff */
[----:B------:R-:W-:Y:S01]  /*11cd0*/  STL.64 [R1+0xb8], R18 ;  /* 0x0000b81201007387 */ /* 0x000fe20000100a00 */
[----:B------:R-:W-:-:S03]  /*11ce0*/  LEA.HI.X.SX32 R5, R2, R250, 0x2, P5 ;  /* 0x000000fa02057211 */ /* 0x000fc600028f16ff */
[----:B------:R-:W-:Y:S01]  /*11cf0*/  STL.64 [R1+0xb0], R80 ;  /* 0x0000b05001007387 */ /* 0x000fe20000100a00 */
[----:B------:R-:W-:Y:S01]  /*11d00*/  IMAD R59, R53, 0x2, R251 ;  /* 0x00000002353b7824 */ /* 0x000fe200078e02fb */
[----:B------:R-:W-:Y:S02]  /*11d10*/  LEA R2, P5, R54, R249, 0x2 ;  /* 0x000000f936027211 */ /* 0x000fe400078a10ff */
[----:B------:R-:W-:Y:S04]  /*11d20*/  STL.64 [R1+0xa8], R16 ;  /* 0x0000a81001007387 */ /* 0x000fe80000100a00 */
        /* <DEDUP_REMOVED lines=8> */
[----:B------:R-:W-:Y:S01]  /*11db0*/  STL.64 [R1+0x80], R74 ;  /* 0x0000804a01007387 */ /* 0x000fe20000100a00 */
[----:B------:R-:W-:-:S03]  /*11dc0*/  IMAD R252, R53, 0x2, R59 ;  /* 0x0000000235fc7824 */ /* 0x000fc600078e023b */
[----:B------:R-:W-:Y:S01]  /*11dd0*/  STL.64 [R1+0x78], R10 ;  /* 0x0000780a01007387 */ /* 0x000fe20000100a00 */
[----:B------:R-:W-:-:S03]  /*11de0*/  LEA.HI.X.SX32 R65, R251, R250, 0x2, P4 ;  /* 0x000000fafb417211 */ /* 0x000fc600020f16ff */
[----:B------:R-:W-:Y:S01]  /*11df0*/  STL.64 [R1+0x70], R72 ;  /* 0x0000704801007387 */ /* 0x000fe20000100a00 */
[----:B------:R-:W-:-:S03]  /*11e00*/  LEA.HI.X.SX32 R55, R59, R250, 0x2, P5 ;  /* 0x000000fa3b377211 */ /* 0x000fc600028f16ff */
[----:B------:R-:W-:Y:S01]  /*11e10*/  STL.64 [R1+0x68], R8 ;  /* 0x0000680801007387 */ /* 0x000fe20000100a00 */
[----:B------:R-:W-:-:S03]  /*11e20*/  IMAD R58, R53, 0x2, R252 ;  /* 0x00000002353a7824 */ /* 0x000fc600078e02fc */
[----:B------:R-:W-:Y:S04]  /*11e30*/  STL.64 [R1+0x60], R70 ;  /* 0x0000604601007387 */ /* 0x000fe80000100a00 */
[----:B------:R-:W-:Y:S04]  /*11e40*/  STL.64 [R1+0x58], R6 ;  /* 0x0000580601007387 */ /* 0x000fe80000100a00 */
[----:B------:R-:W-:Y:S04]  /*11e50*/  STL.64 [R1+0x50], R68 ;  /* 0x0000504401007387 */ /* 0x000fe80000100a00 */
[----:B------:R-:W-:Y:S01]  /*11e60*/  STL.64 [R1+0x48], R4 ;  /* 0x0000480401007387 */ /* 0x000fe20000100a00 */
[----:B------:R-:W-:-:S03]  /*11e70*/  LEA R62, P4, R252, R249, 0x2 ;  /* 0x000000f9fc3e7211 */ /* 0x000fc600078810ff */
[----:B------:R-:W-:Y:S01]  /*11e80*/  STL.64 [R1+0x40], R66 ;  /* 0x0000404201007387 */ /* 0x000fe20000100a00 */
[----:B------:R-:W-:-:S03]  /*11e90*/  IMAD R52, R53, 0x2, R58 ;  /* 0x0000000235347824 */ /* 0x000fc600078e023a */
[----:B------:R-:W-:Y:S04]  /*11ea0*/  STL.64 [R1+0x600], R2 ;  /* 0x0006000201007387 */ /* 0x000fe80000100a00 */
[----:B------:R-:W-:Y:S04]  /*11eb0*/  STL.64 [R1+0x38], R64 ;  /* 0x0000384001007387 */ /* 0x000fe80000100a00 */
[----:B------:R2:W-:Y:S01]  /*11ec0*/  STL.64 [R1+0x5f8], R54 ;  /* 0x0005f83601007387 */ /* 0x0005e20000100a00 */
[----:B------:R-:W-:Y:S01]  /*11ed0*/  LEA.HI.X.SX32 R63, R252, R250, 0x2, P4 ;  /* 0x000000fafc3f7211 */ /* 0x000fe200020f16ff */
[----:B------:R-:W-:Y:S01]  /*11ee0*/  IMAD R57, R53, 0x2, R52 ;  /* 0x0000000235397824 */ /* 0x000fe200078e0234 */
[----:B------:R-:W-:-:S02]  /*11ef0*/  LEA R60, P4, R52, R249, 0x2 ;  /* 0x000000f9343c7211 */ /* 0x000fc400078810ff */
[----:B--2---:R-:W-:-:S04]  /*11f00*/  LEA R54, P5, R58, R249, 0x2 ;  /* 0x000000f93a367211 */ /* 0x004fc800078a10ff */
[-C--:B------:R-:W-:Y:S01]  /*11f10*/  LEA.HI.X.SX32 R55, R58, R250.reuse, 0x2, P5 ;  /* 0x000000fa3a377211 */ /* 0x080fe200028f16ff */
[C---:B------:R-:W-:Y:S01]  /*11f20*/  IMAD R56, R53.reuse, 0x2, R57 ;  /* 0x0000000235387824 */ /* 0x040fe200078e0239 */
[----:B------:R-:W-:Y:S04]  /*11f30*/  STL.64 [R1+0x30], R62 ;  /* 0x0000303e01007387 */ /* 0x000fe80000100a00 */
[----:B------:R2:W-:Y:S01]  /*11f40*/  STL.64 [R1+0x5f0], R54 ;  /* 0x0005f03601007387 */ /* 0x0005e20000100a00 */
[----:B------:R-:W-:Y:S01]  /*11f50*/  IMAD R196, R53, 0x2, R56 ;  /* 0x0000000235c47824 */ /* 0x000fe200078e0238 */
[----:B------:R-:W-:-:S03]  /*11f60*/  LEA.HI.X.SX32 R61, R52, R250, 0x2, P4 ;  /* 0x000000fa343d7211 */ /* 0x000fc600020f16ff */
[----:B------:R-:W-:Y:S01]  /*11f70*/  IMAD R251, R53, 0x2, R196 ;  /* 0x0000000235fb7824 */ /* 0x000fe200078e02c4 */
[----:B--2---:R-:W-:-:S04]  /*11f80*/  LEA R54, P5, R57, R249, 0x2 ;  /* 0x000000f939367211 */ /* 0x004fc800078a10ff */
[-C--:B------:R-:W-:Y:S01]  /*11f90*/  LEA.HI.X.SX32 R55, R57, R250.reuse, 0x2, P5 ;  /* 0x000000fa39377211 */ /* 0x080fe200028f16ff */
[----:B------:R-:W-:Y:S01]  /*11fa0*/  STL.64 [R1+0x28], R60 ;  /* 0x0000283c01007387 */ /* 0x000fe20000100a00 */
[CC--:B------:R-:W-:Y:S01]  /*11fb0*/  LEA R58, P4, R56.reuse, R249.reuse, 0x2 ;  /* 0x000000f9383a7211 */ /* 0x0c0fe200078810ff */
[----:B------:R-:W-:Y:S02]  /*11fc0*/  IMAD R252, R53, 0x2, R251 ;  /* 0x0000000235fc7824 */ /* 0x000fe400078e02fb */
[----:B------:R2:W-:Y:S01]  /*11fd0*/  STL.64 [R1+0x608], R54 ;  /* 0x0006083601007387 */ /* 0x0005e20000100a00 */
[----:B------:R-:W-:Y:S02]  /*11fe0*/  LEA.HI.X.SX32 R59, R56, R250, 0x2, P4 ;  /* 0x000000fa383b7211 */ /* 0x000fe400020f16ff */
[-C--:B------:R-:W-:Y:S01]  /*11ff0*/  LEA R56, P4, R251, R249.reuse, 0x2 ;  /* 0x000000f9fb387211 */ /* 0x080fe200078810ff */
[----:B------:R-:W-:Y:S01]  /*12000*/  IMAD R52, R53, 0x2, R252 ;  /* 0x0000000235347824 */ /* 0x000fe200078e02fc */
[----:B--2---:R-:W-:-:S04]  /*12010*/  LEA R54, P5, R196, R249, 0x2 ;  /* 0x000000f9c4367211 */ /* 0x004fc800078a10ff */
[-C--:B------:R-:W-:Y:S02]  /*12020*/  LEA.HI.X.SX32 R55, R196, R250.reuse, 0x2, P5 ;  /* 0x000000fac4377211 */ /* 0x080fe400028f16ff */
[CC--:B------:R-:W-:Y:S01]  /*12030*/  LEA R196, P5, R252.reuse, R249.reuse, 0x2 ;  /* 0x000000f9fcc47211 */ /* 0x0c0fe200078a10ff */
[----:B------:R-:W-:Y:S01]  /*12040*/  IMAD R116, R197, c[0x0][0x190], RZ ;  /* 0x00006400c5747a24 */ /* 0x000fe200078e02ff */
[-C--:B------:R-:W-:Y:S01]  /*12050*/  LEA.HI.X.SX32 R57, R251, R250.reuse, 0x2, P4 ;  /* 0x000000fafb397211 */ /* 0x080fe200020f16ff */
[----:B------:R-:W-:Y:S01]  /*12060*/  IMAD R117, R53, 0x2, R52 ;  /* 0x0000000235757824 */ /* 0x000fe200078e0234 */
[----:B------:R-:W-:Y:S01]  /*12070*/  LEA.HI.X.SX32 R197, R252, R250, 0x2, P5 ;  /* 0x000000fafcc57211 */ /* 0x000fe200028f16ff */
[----:B------:R-:W-:Y:S04]  /*12080*/  STL.64 [R1+0x20], R58 ;  /* 0x0000203a01007387 */ /* 0x000fe80000100a00 */
[----:B------:R-:W-:Y:S04]  /*12090*/  STL.64 [R1+0x610], R54 ;  /* 0x0006103601007387 */ /* 0x000fe80000100a00 */
[----:B------:R-:W-:Y:S04]  /*120a0*/  STL.64 [R1+0x18], R56 ;  /* 0x0000183801007387 */ /* 0x000fe80000100a00 */
[----:B------:R2:W-:Y:S02]  /*120b0*/  STL.64 [R1+0x620], R196 ;  /* 0x000620c401007387 */ /* 0x0005e40000100a00 */
[----:B--2---:R-:W-:-:S04]  /*120c0*/  LEA R196, P5, R117, R249, 0x2 ;  /* 0x000000f975c47211 */ /* 0x004fc800078a10ff */
[----:B------:R-:W-:-:S05]  /*120d0*/  LEA.HI.X.SX32 R197, R117, R250, 0x2, P5 ;  /* 0x000000fa75c57211 */ /* 0x000fca00028f16ff */
[----:B------:R2:W-:Y:S04]  /*120e0*/  STL.64 [R1+0x628], R196 ;  /* 0x000628c401007387 */ /* 0x0005e80000100a00 */
[----:B--2---:R-:W2:Y:S01]  /*120f0*/  LDL.LU.64 R196, [R1+0xe88] ;  /* 0x000e880001c47983 */ /* 0x004ea20000300a00 */
[CC--:B------:R-:W-:Y:S01]  /*12100*/  LEA R54, P4, R52.reuse, R249.reuse, 0x2 ;  /* 0x000000f934367211 */ /* 0x0c0fe200078810ff */
[----:B------:R-:W-:Y:S02]  /*12110*/  IMAD R251, R53, 0x2, R117 ;  /* 0x0000000235fb7824 */ /* 0x000fe400078e0275 */
[----:B------:R-:W-:Y:S01]  /*12120*/  IMAD.MOV.U32 R252, RZ, RZ, c[0x0][0x188] ;  /* 0x00006200fffc7624 */ /* 0x000fe200078e00ff */
[----:B------:R-:W-:Y:S02]  /*12130*/  LEA.HI.X.SX32 R55, R52, R250, 0x2, P4 ;  /* 0x000000fa34377211 */ /* 0x000fe400020f16ff */
[----:B------:R-:W-:Y:S01]  /*12140*/  LEA R52, P4, R251, R249, 0x2 ;  /* 0x000000f9fb347211 */ /* 0x000fe200078810ff */
[----:B------:R-:W-:Y:S01]  /*12150*/  IMAD R252, R252, 0x2, R251 ;  /* 0x00000002fcfc7824 */ /* 0x000fe200078e02fb */
[----:B------:R-:W-:-:S02]  /*12160*/  LEA R248, P5, R116, R248, 0x2 ;  /* 0x000000f874f87211 */ /* 0x000fc400078a10ff */
[----:B------:R-:W-:Y:S01]  /*12170*/  LEA.HI.X.SX32 R53, R251, R250, 0x2, P4 ;  /* 0x000000fafb357211 */ /* 0x000fe200020f16ff */
[----:B------:R-:W-:Y:S01]  /*12180*/  IMAD.MOV.U32 R251, RZ, RZ, R116 ;  /* 0x000000fffffb7224 */ /* 0x000fe200078e0074 */
[----:B------:R-:W-:-:S04]  /*12190*/  LEA R116, P6, R252, R249, 0x2 ;  /* 0x000000f9fc747211 */ /* 0x000fc800078c10ff */
[----:B------:R-:W-:Y:S01]  /*121a0*/  LEA.HI.X.SX32 R117, R252, R250, 0x2, P6 ;  /* 0x000000fafc757211 */ /* 0x000fe200030f16ff */
[----:B------:R-:W-:Y:S04]  /*121b0*/  STL.64 [R1+0x10], R54 ;  /* 0x0000103601007387 */ /* 0x000fe80000100a00 */
[----:B------:R-:W-:Y:S04]  /*121c0*/  STL.64 [R1+0x8], R52 ;  /* 0x0000083401007387 */ /* 0x000fe80000100a00 */
[----:B------:R3:W-:Y:S04]  /*121d0*/  STL.64 [R1+0x618], R116 ;  /* 0x0006187401007387 */ /* 0x0007e80000100a00 */
[----:B---3--:R1:W5:Y:S01]  /*121e0*/  LDL.LU.64 R116, [R1+0xe80] ;  /* 0x000e800001747983 */ /* 0x0083620000300a00 */
[----:B--2---:R-:W-:-:S03]  /*121f0*/  LOP3.LUT R249, R196, 0xc, RZ, 0xfc, !PT ;  /* 0x0000000cc4f97812 */ /* 0x004fc600078efcff */
[----:B------:R2:W-:Y:S01]  /*12200*/  LDGSTS.E [R197+0x40000], [R114.64], P2 ;  /* 0x4000000072c57fae */ /* 0x0005e2000912184c */
[----:B------:R-:W-:-:S03]  /*12210*/  ISETP.GE.AND P4, PT, R249, c[0x0][0x180], PT ;  /* 0x00006000f9007a0c */ /* 0x000fc60003f86270 */
[----:B------:R3:W-:Y:S01]  /*12220*/  LDGSTS.E [R197+0x40400], [R112.64], P1 ;  /* 0x4040000070c57fae */ /* 0x0007e2000892184c */
[----:B------:R-:W-:-:S03]  /*12230*/  SEL R249, R0, RZ, !P4 ;  /* 0x000000ff00f97207 */ /* 0x000fc60006000000 */
[----:B------:R4:W-:Y:S01]  /*12240*/  LDGSTS.E [R197+0x40800], [R110.64], P0 ;  /* 0x408000006ec57fae */ /* 0x0009e2000812184c */
[----:B------:R-:W-:-:S03]  /*12250*/  ISETP.NE.U32.AND P4, PT, R249, RZ, PT ;  /* 0x000000fff900720c */ /* 0x000fc60003f85070 */
[----:B--2---:R1:W5:Y:S01]  /*12260*/  LDL.LU.64 R114, [R1+0xe78] ;  /* 0x000e780001727983 */ /* 0x0043620000300a00 */
[----:B------:R-:W-:Y:S02]  /*12270*/  LEA.HI.X.SX32 R249, R251, R194, 0x2, P5 ;  /* 0x000000c2fbf97211 */ /* 0x000fe400028f16ff */
[C---:B------:R-:W-:Y:S01]  /*12280*/  LOP3.LUT R251, R196.reuse, 0x10, RZ, 0xfc, !PT ;  /* 0x00000010c4fb7812 */ /* 0x040fe200078efcff */
[----:B---3--:R1:W5:Y:S01]  /*12290*/  LDL.LU.64 R112, [R1+0xe70] ;  /* 0x000e700001707983 */ /* 0x0083620000300a00 */
[C---:B------:R-:W-:Y:S02]  /*122a0*/  LOP3.LUT R194, R196.reuse, 0x14, RZ, 0xfc, !PT ;  /* 0x00000014c4c27812 */ /* 0x040fe400078efcff */
[----:B------:R-:W-:Y:S01]  /*122b0*/  ISETP.GE.AND P5, PT, R251, c[0x0][0x180], PT ;  /* 0x00006000fb007a0c */ /* 0x000fe20003fa6270 */
[----:B----4-:R1:W5:Y:S01]  /*122c0*/  LDL.LU.64 R110, [R1+0xe68] ;  /* 0x000e6800016e7983 */ /* 0x0103620000300a00 */
[----:B------:R-:W-:Y:S02]  /*122d0*/  LOP3.LUT R251, R196, 0x18, RZ, 0xfc, !PT ;  /* 0x00000018c4fb7812 */ /* 0x000fe400078efcff */
[----:B------:R-:W-:Y:S01]  /*122e0*/  ISETP.GE.AND P6, PT, R194, c[0x0][0x180], PT ;  /* 0x00006000c2007a0c */ /* 0x000fe20003fc6270 */
[----:B------:R2:W-:Y:S01]  /*122f0*/  LDGSTS.E [R197+0x40c00], [R108.64], P4 ;  /* 0x40c000006cc57fae */ /* 0x0005e2000a12184c */
[----:B------:R-:W-:-:S02]  /*12300*/  LOP3.LUT R250, R196, 0x1c, RZ, 0xfc, !PT ;  /* 0x0000001cc4fa7812 */ /* 0x000fc400078efcff */
[C---:B------:R-:W-:Y:S02]  /*12310*/  SEL R194, R0.reuse, RZ, !P5 ;  /* 0x000000ff00c27207 */ /* 0x040fe40006800000 */
[----:B------:R-:W-:Y:S02]  /*12320*/  ISETP.GE.AND P5, PT, R251, c[0x0][0x180], PT ;  /* 0x00006000fb007a0c */ /* 0x000fe40003fa6270 */
[----:B------:R-:W-:Y:S02]  /*12330*/  SEL R251, R0, RZ, !P6 ;  /* 0x000000ff00fb7207 */ /* 0x000fe40007000000 */
[----:B------:R-:W-:Y:S02]  /*12340*/  ISETP.GE.AND P6, PT, R250, c[0x0][0x180], PT ;  /* 0x00006000fa007a0c */ /* 0x000fe40003fc6270 */
[----:B------:R-:W-:Y:S01]  /*12350*/  SEL R250, R0, RZ, !P5 ;  /* 0x000000ff00fa7207 */ /* 0x000fe20006800000 */
[----:B--2---:R1:W5:Y:S01]  /*12360*/  LDL.LU.64 R108, [R1+0xe60] ;  /* 0x000e6000016c7983 */ /* 0x0043620000300a00 */
[----:B------:R-:W-:-:S02]  /*12370*/  ISETP.NE.U32.AND P2, PT, R194, RZ, PT ;  /* 0x000000ffc200720c */ /* 0x000fc40003f45070 */
[----:B------:R-:W-:Y:S02]  /*12380*/  ISETP.NE.U32.AND P1, PT, R250, RZ, PT ;  /* 0x000000fffa00720c */ /* 0x000fe40003f25070 */
[----:B------:R-:W-:Y:S02]  /*12390*/  LOP3.LUT R250, R196, 0x20, RZ, 0xfc, !PT ;  /* 0x00000020c4fa7812 */ /* 0x000fe400078efcff */
[----:B------:R-:W-:Y:S02]  /*123a0*/  SEL R194, R0, RZ, !P6 ;  /* 0x000000ff00c27207 */ /* 0x000fe40007000000 */
[----:B------:R-:W-:Y:S02]  /*123b0*/  LOP3.LUT R252, R196, 0x24, RZ, 0xfc, !PT ;  /* 0x00000024c4fc7812 */ /* 0x000fe400078efcff */
[----:B------:R-:W-:Y:S02]  /*123c0*/  ISETP.NE.U32.AND P5, PT, R251, RZ, PT ;  /* 0x000000fffb00720c */ /* 0x000fe40003fa5070 */
[----:B------:R-:W-:Y:S01]  /*123d0*/  ISETP.GE.AND P0, PT, R250, c[0x0][0x180], PT ;  /* 0x00006000fa007a0c */ /* 0x000fe20003f06270 */
[----:B------:R2:W-:Y:S01]  /*123e0*/  LDGSTS.E [R197+0x41000], [R106.64], P2 ;  /* 0x410000006ac57fae */ /* 0x0005e2000912184c */
[----:B------:R-:W-:-:S02]  /*123f0*/  LOP3.LUT R251, R196, 0x28, RZ, 0xfc, !PT ;  /* 0x00000028c4fb7812 */ /* 0x000fc400078efcff */
[----:B------:R-:W-:Y:S02]  /*12400*/  ISETP.NE.U32.AND P6, PT, R194, RZ, PT ;  /* 0x000000ffc200720c */ /* 0x000fe40003fc5070 */
[----:B------:R-:W-:Y:S02]  /*12410*/  ISETP.GE.AND P4, PT, R252, c[0x0][0x180], PT ;  /* 0x00006000fc007a0c */ /* 0x000fe40003f86270 */
[----:B------:R-:W-:Y:S02]  /*12420*/  LOP3.LUT R250, R196, 0x2c, RZ, 0xfc, !PT ;  /* 0x0000002cc4fa7812 */ /* 0x000fe400078efcff */
[C---:B------:R-:W-:Y:S01]  /*12430*/  SEL R194, R0.reuse, RZ, !P0 ;  /* 0x000000ff00c27207 */ /* 0x040fe20004000000 */
[----:B------:R3:W-:Y:S01]  /*12440*/  LDGSTS.E [R197+0x41400], [R104.64], P5 ;  /* 0x4140000068c57fae */ /* 0x0007e2000a92184c */
[----:B------:R-:W-:Y:S02]  /*12450*/  ISETP.GE.AND P0, PT, R251, c[0x0][0x180], PT ;  /* 0x00006000fb007a0c */ /* 0x000fe40003f06270 */
[----:B------:R-:W-:Y:S01]  /*12460*/  SEL R251, R0, RZ, !P4 ;  /* 0x000000ff00fb7207 */ /* 0x000fe20006000000 */
[----:B------:R4:W-:Y:S01]  /*12470*/  LDGSTS.E [R197+0x41800], [R102.64], P1 ;  /* 0x4180000066c57fae */ /* 0x0009e2000892184c */
[----:B------:R-:W-:-:S02]  /*12480*/  ISETP.GE.AND P4, PT, R250, c[0x0][0x180], PT ;  /* 0x00006000fa007a0c */ /* 0x000fc40003f86270 */
[----:B------:R-:W-:Y:S01]  /*12490*/  SEL R250, R0, RZ, !P0 ;  /* 0x000000ff00fa7207 */ /* 0x000fe20004000000 */
[----:B------:R1:W-:Y:S01]  /*124a0*/  LDGSTS.E [R197+0x41c00], [R100.64], P6 ;  /* 0x41c0000064c57fae */ /* 0x0003e2000b12184c */
[----:B------:R-:W-:Y:S02]  /*124b0*/  ISETP.NE.U32.AND P2, PT, R194, RZ, PT ;  /* 0x000000ffc200720c */ /* 0x000fe40003f45070 */
[----:B------:R-:W-:Y:S01]  /*124c0*/  SEL R194, R0, RZ, !P4 ;  /* 0x000000ff00c27207 */ /* 0x000fe20006000000 */
[----:B--2---:R2:W5:Y:S01]  /*124d0*/  LDL.LU.64 R106, [R1+0xe58] ;  /* 0x000e5800016a7983 */ /* 0x0045620000300a00 */
[----:B------:R-:W-:Y:S02]  /*124e0*/  ISETP.NE.U32.AND P4, PT, R250, RZ, PT ;  /* 0x000000fffa00720c */ /* 0x000fe40003f85070 */
[C---:B------:R-:W-:Y:S01]  /*124f0*/  LOP3.LUT R250, R196.reuse, 0x30, RZ, 0xfc, !PT ;  /* 0x00000030c4fa7812 */ /* 0x040fe200078efcff */
[----:B---3--:R2:W5:Y:S01]  /*12500*/  LDL.LU.64 R104, [R1+0xe50] ;  /* 0x000e500001687983 */ /* 0x0085620000300a00 */
[----:B------:R-:W-:-:S02]  /*12510*/  LOP3.LUT R252, R196, 0x34, RZ, 0xfc, !PT ;  /* 0x00000034c4fc7812 */ /* 0x000fc400078efcff */
[----:B------:R-:W-:Y:S01]  /*12520*/  ISETP.NE.U32.AND P0, PT, R251, RZ, PT ;  /* 0x000000fffb00720c */ /* 0x000fe20003f05070 */
[----:B----4-:R2:W5:Y:S01]  /*12530*/  LDL.LU.64 R102, [R1+0xe48] ;  /* 0x000e480001667983 */ /* 0x0105620000300a00 */
[----:B------:R-:W-:Y:S02]  /*12540*/  ISETP.GE.AND P1, PT, R250, c[0x0][0x180], PT ;  /* 0x00006000fa007a0c */ /* 0x000fe40003f26270 */
[----:B------:R-:W-:Y:S01]  /*12550*/  LOP3.LUT R251, R196, 0x38, RZ, 0xfc, !PT ;  /* 0x00000038c4fb7812 */ /* 0x000fe200078efcff */
[----:B------:R3:W-:Y:S01]  /*12560*/  LDGSTS.E [R197+0x42000], [R98.64], P2 ;  /* 0x4200000062c57fae */ /* 0x0007e2000912184c */
[----:B------:R-:W-:Y:S02]  /*12570*/  ISETP.NE.U32.AND P5, PT, R194, RZ, PT ;  /* 0x000000ffc200720c */ /* 0x000fe40003fa5070 */
[----:B------:R-:W-:Y:S01]  /*12580*/  ISETP.GE.AND P6, PT, R252, c[0x0][0x180], PT ;  /* 0x00006000fc007a0c */ /* 0x000fe20003fc6270 */
[----:B-1----:R2:W5:Y:S01]  /*12590*/  LDL.LU.64 R100, [R1+0xe40] ;  /* 0x000e400001647983 */ /* 0x0025620000300a00 */
[----:B------:R-:W-:-:S02]  /*125a0*/  LOP3.LUT R250, R196, 0x3c, RZ, 0xfc, !PT ;  /* 0x0000003cc4fa7812 */ /* 0x000fc400078efcff */
[C---:B------:R-:W-:Y:S01]  /*125b0*/  SEL R194, R0.reuse, RZ, !P1 ;  /* 0x000000ff00c27207 */ /* 0x040fe20004800000 */
[----:B------:R1:W-:Y:S01]  /*125c0*/  LDGSTS.E [R197+0x42400], [R96.64], P0 ;  /* 0x4240000060c57fae */ /* 0x0003e2000812184c */
[----:B------:R-:W-:Y:S02]  /*125d0*/  ISETP.GE.AND P1, PT, R251, c[0x0][0x180], PT ;  /* 0x00006000fb007a0c */ /* 0x000fe40003f26270 */
[----:B------:R-:W-:Y:S01]  /*125e0*/  SEL R251, R0, RZ, !P6 ;  /* 0x000000ff00fb7207 */ /* 0x000fe20007000000 */
[----:B------:R4:W-:Y:S01]  /*125f0*/  LDGSTS.E [R197+0x42800], [R94.64], P4 ;  /* 0x428000005ec57fae */ /* 0x0009e2000a12184c */
[----:B------:R-:W-:Y:S02]  /*12600*/  ISETP.GE.AND P6, PT, R250, c[0x0][0x180], PT ;  /* 0x00006000fa007a0c */ /* 0x000fe40003fc6270 */
[----:B------:R-:W-:Y:S01]  /*12610*/  SEL R250, R0, RZ, !P1 ;  /* 0x000000ff00fa7207 */ /* 0x000fe20004800000 */
[----:B------:R2:W-:Y:S01]  /*12620*/  LDGSTS.E [R197+0x42c00], [R92.64], P5 ;  /* 0x42c000005cc57fae */ /* 0x0005e2000a92184c */
[----:B------:R-:W-:-:S02]  /*12630*/  ISETP.NE.U32.AND P2, PT, R194, RZ, PT ;  /* 0x000000ffc200720c */ /* 0x000fc40003f45070 */
[----:B------:R-:W-:Y:S01]  /*12640*/  SEL R194, R0, RZ, !P6 ;  /* 0x000000ff00c27207 */ /* 0x000fe20007000000 */
[----:B---3--:R3:W5:Y:S01]  /*12650*/  LDL.LU.64 R98, [R1+0xe38] ;  /* 0x000e380001627983 */ /* 0x0087620000300a00 */
[----:B------:R-:W-:Y:S02]  /*12660*/  ISETP.NE.U32.AND P6, PT, R250, RZ, PT ;  /* 0x000000fffa00720c */ /* 0x000fe40003fc5070 */
[C---:B------:R-:W-:Y:S01]  /*12670*/  LOP3.LUT R250, R196.reuse, 0x40, RZ, 0xfc, !PT ;  /* 0x00000040c4fa7812 */ /* 0x040fe200078efcff */
[----:B-1----:R3:W5:Y:S01]  /*12680*/  LDL.LU.64 R96, [R1+0xe30] ;  /* 0x000e300001607983 */ /* 0x0027620000300a00 */
[----:B------:R-:W-:Y:S02]  /*12690*/  ISETP.NE.U32.AND P1, PT, R251, RZ, PT ;  /* 0x000000fffb00720c */ /* 0x000fe40003f25070 */
[----:B------:R-:W-:Y:S01]  /*126a0*/  LOP3.LUT R252, R196, 0x44, RZ, 0xfc, !PT ;  /* 0x00000044c4fc7812 */ /* 0x000fe200078efcff */
[----:B----4-:R3:W5:Y:S01]  /*126b0*/  LDL.LU.64 R94, [R1+0xe28] ;  /* 0x000e2800015e7983 */ /* 0x0107620000300a00 */
[----:B------:R-:W-:-:S02]  /*126c0*/  ISETP.GE.AND P4, PT, R250, c[0x0][0x180], PT ;  /* 0x00006000fa007a0c */ /* 0x000fc40003f86270 */
[----:B------:R-:W-:Y:S01]  /*126d0*/  LOP3.LUT R251, R196, 0x48, RZ, 0xfc, !PT ;  /* 0x00000048c4fb7812 */ /* 0x000fe200078efcff */
[----:B------:R1:W-:Y:S01]  /*126e0*/  LDGSTS.E [R197+0x43000], [R90.64], P2 ;  /* 0x430000005ac57fae */ /* 0x0003e2000912184c */
[----:B------:R-:W-:Y:S02]  /*126f0*/  ISETP.NE.U32.AND P0, PT, R194, RZ, PT ;  /* 0x000000ffc200720c */ /* 0x000fe40003f05070 */
[----:B------:R-:W-:Y:S01]  /*12700*/  ISETP.GE.AND P5, PT, R252, c[0x0][0x180], PT ;  /* 0x00006000fc007a0c */ /* 0x000fe20003fa6270 */
[----:B--2---:R3:W5:Y:S01]  /*12710*/  LDL.LU.64 R92, [R1+0xe20] ;  /* 0x000e2000015c7983 */ /* 0x0047620000300a00 */
[----:B------:R-:W-:Y:S02]  /*12720*/  LOP3.LUT R250, R196, 0x4c, RZ, 0xfc, !PT ;  /* 0x0000004cc4fa7812 */ /* 0x000fe400078efcff */
[----:B------:R-:W-:Y:S01]  /*12730*/  SEL R194, R0, RZ, !P4 ;  /* 0x000000ff00c27207 */ /* 0x000fe20006000000 */
[----:B------:R2:W-:Y:S01]  /*12740*/  LDGSTS.E [R197+0x43400], [R88.64], P1 ;  /* 0x4340000058c57fae */ /* 0x0005e2000892184c */
[----:B------:R-:W-:-:S02]  /*12750*/  ISETP.GE.AND P4, PT, R251, c[0x0][0x180], PT ;  /* 0x00006000fb007a0c */ /* 0x000fc40003f86270 */
[----:B------:R-:W-:Y:S01]  /*12760*/  SEL R251, R0, RZ, !P5 ;  /* 0x000000ff00fb7207 */ /* 0x000fe20006800000 */
[----:B------:R4:W-:Y:S01]  /*12770*/  LDGSTS.E [R197+0x43800], [R86.64], P6 ;  /* 0x4380000056c57fae */ /* 0x0009e2000b12184c */
[----:B------:R-:W-:Y:S02]  /*12780*/  ISETP.GE.AND P5, PT, R250, c[0x0][0x180], PT ;  /* 0x00006000fa007a0c */ /* 0x000fe40003fa6270 */
[----:B------:R-:W-:Y:S01]  /*12790*/  SEL R250, R0, RZ, !P4 ;  /* 0x000000ff00fa7207 */ /* 0x000fe20006000000 */
[----:B------:R3:W-:Y:S01]  /*127a0*/  LDGSTS.E [R197+0x43c00], [R84.64], P0 ;  /* 0x43c0000054c57fae */ /* 0x0007e2000812184c */
[----:B------:R-:W-:Y:S02]  /*127b0*/  ISETP.NE.U32.AND P2, PT, R194, RZ, PT ;  /* 0x000000ffc200720c */ /* 0x000fe40003f45070 */
[----:B------:R-:W-:Y:S01]  /*127c0*/  ISETP.NE.U32.AND P1, PT, R250, RZ, PT ;  /* 0x000000fffa00720c */ /* 0x000fe20003f25070 */
[----:B-1----:R1:W5:Y:S01]  /*127d0*/  LDL.LU.64 R90, [R1+0xe18] ;  /* 0x000e1800015a7983 */ /* 0x0023620000300a00 */
[----:B------:R-:W-:-:S02]  /*127e0*/  LOP3.LUT R250, R196, 0x50, RZ, 0xfc, !PT ;  /* 0x00000050c4fa7812 */ /* 0x000fc400078efcff */
[----:B------:R-:W-:Y:S01]  /*127f0*/  SEL R194, R0, RZ, !P5 ;  /* 0x000000ff00c27207 */ /* 0x000fe20006800000 */
[----:B--2---:R1:W5:Y:S01]  /*12800*/  LDL.LU.64 R88, [R1+0xe10] ;  /* 0x000e100001587983 */ /* 0x0043620000300a00 */
[----:B------:R-:W-:Y:S02]  /*12810*/  ISETP.NE.U32.AND P4, PT, R251, RZ, PT ;  /* 0x000000fffb00720c */ /* 0x000fe40003f85070 */
[----:B------:R-:W-:Y:S01]  /*12820*/  ISETP.GE.AND P6, PT, R250, c[0x0][0x180], PT ;  /* 0x00006000fa007a0c */ /* 0x000fe20003fc6270 */
[----:B----4-:R1:W5:Y:S01]  /*12830*/  LDL.LU.64 R86, [R1+0xe08] ;  /* 0x000e080001567983 */ /* 0x0103620000300a00 */
[C---:B------:R-:W-:Y:S02]  /*12840*/  LOP3.LUT R251, R196.reuse, 0x58, RZ, 0xfc, !PT ;  /* 0x00000058c4fb7812 */ /* 0x040fe400078efcff */
[----:B------:R-:W-:Y:S01]  /*12850*/  LOP3.LUT R252, R196, 0x54, RZ, 0xfc, !PT ;  /* 0x00000054c4fc7812 */ /* 0x000fe200078efcff */
[----:B------:R2:W-:Y:S01]  /*12860*/  LDGSTS.E [R197+0x44000], [R82.64], P2 ;  /* 0x4400000052c57fae */ /* 0x0005e2000912184c */
[----:B------:R-:W-:-:S02]  /*12870*/  ISETP.NE.U32.AND P5, PT, R194, RZ, PT ;  /* 0x000000ffc200720c */ /* 0x000fc40003fa5070 */
[----:B------:R-:W-:Y:S01]  /*12880*/  LOP3.LUT R250, R196, 0x5c, RZ, 0xfc, !PT ;  /* 0x0000005cc4fa7812 */ /* 0x000fe200078efcff */
[----:B---3--:R1:W5:Y:S01]  /*12890*/  LDL.LU.64 R84, [R1+0xe00] ;  /* 0x000e000001547983 */ /* 0x0083620000300a00 */
[----:B------:R-:W-:Y:S02]  /*128a0*/  SEL R194, R0, RZ, !P6 ;  /* 0x000000ff00c27207 */ /* 0x000fe40007000000 */
[----:B------:R-:W-:Y:S01]  /*128b0*/  ISETP.GE.AND P6, PT, R251, c[0x0][0x180], PT ;  /* 0x00006000fb007a0c */ /* 0x000fe20003fc6270 */
[----:B------:R3:W-:Y:S01]  /*128c0*/  LDGSTS.E [R197+0x44400], [R80.64], P4 ;  /* 0x4440000050c57fae */ /* 0x0007e2000a12184c */
[----:B------:R-:W-:Y:S02]  /*128d0*/  ISETP.GE.AND P0, PT, R252, c[0x0][0x180], PT ;  /* 0x00006000fc007a0c */ /* 0x000fe40003f06270 */
[----:B------:R-:W-:Y:S01]  /*128e0*/  ISETP.GE.AND P2, PT, R250, c[0x0][0x180], PT ;  /* 0x00006000fa007a0c */ /* 0x000fe20003f46270 */
[----:B------:R4:W-:Y:S01]  /*128f0*/  LDGSTS.E [R197+0x44800], [R78.64], P1 ;  /* 0x448000004ec57fae */ /* 0x0009e2000892184c */
[----:B------:R-:W-:-:S02]  /*12900*/  SEL R250, R0, RZ, !P6 ;  /* 0x000000ff00fa7207 */ /* 0x000fc40007000000 */
[----:B------:R-:W-:Y:S01]  /*12910*/  SEL R251, R0, RZ, !P0 ;  /* 0x000000ff00fb7207 */ /* 0x000fe20004000000 */
[----:B------:R1:W-:Y:S01]  /*12920*/  LDGSTS.E [R197+0x44c00], [R76.64], P5 ;  /* 0x44c000004cc57fae */ /* 0x0003e2000a92184c */
[----:B------:R-:W-:Y:S02]  /*12930*/  ISETP.NE.U32.AND P0, PT, R194, RZ, PT ;  /* 0x000000ffc200720c */ /* 0x000fe40003f05070 */
[----:B------:R-:W-:Y:S01]  /*12940*/  SEL R194, R0, RZ, !P2 ;  /* 0x000000ff00c27207 */ /* 0x000fe20005000000 */
[----:B--2---:R2:W5:Y:S01]  /*12950*/  LDL.LU.64 R82, [R1+0xdf8] ;  /* 0x000df80001527983 */ /* 0x0045620000300a00 */
[----:B------:R-:W-:Y:S02]  /*12960*/  ISETP.NE.U32.AND P2, PT, R250, RZ, PT ;  /* 0x000000fffa00720c */ /* 0x000fe40003f45070 */
[----:B------:R-:W-:Y:S01]  /*12970*/  LOP3.LUT R250, R196, 0x60, RZ, 0xfc, !PT ;  /* 0x00000060c4fa7812 */ /* 0x000fe200078efcff */
[----:B---3--:R2:W5:Y:S01]  /*12980*/  LDL.LU.64 R80, [R1+0xdf0] ;  /* 0x000df00001507983 */ /* 0x0085620000300a00 */
[----:B------:R-:W-:-:S02]  /*12990*/  ISETP.NE.U32.AND P6, PT, R251, RZ, PT ;  /* 0x000000fffb00720c */ /* 0x000fc40003fc5070 */
[----:B------:R-:W-:Y:S01]  /*129a0*/  LOP3.LUT R252, R196, 0x64, RZ, 0xfc, !PT ;  /* 0x00000064c4fc7812 */ /* 0x000fe200078efcff */
        /* <DEDUP_REMOVED lines=15> */
[----:B------:R2:W-:Y:S03]  /*12aa0*/  LDGSTS.E [R197+0x45c00], [R68.64], P4 ;  /* 0x45c0000044c57fae */ /* 0x0005e6000a12184c */
[----:B------:R-:W-:Y:S01]  /*12ab0*/  ISETP.NE.U32.AND P6, PT, R250, RZ, PT ;  /* 0x000000fffa00720c */ /* 0x000fe20003fc5070 */
[----:B---3--:R3:W5:Y:S01]  /*12ac0*/  LDL.LU.64 R74, [R1+0xdd8] ;  /* 0x000dd800014a7983 */ /* 0x0087620000300a00 */
[----:B------:R-:W-:-:S02]  /*12ad0*/  LOP3.LUT R250, R196, 0x70, RZ, 0xfc, !PT ;  /* 0x00000070c4fa7812 */ /* 0x000fc400078efcff */
[----:B------:R-:W-:Y:S01]  /*12ae0*/  ISETP.NE.U32.AND P0, PT, R194, RZ, PT ;  /* 0x000000ffc200720c */ /* 0x000fe20003f05070 */
[----:B-1----:R3:W5:Y:S01]  /*12af0*/  LDL.LU.64 R72, [R1+0xdd0] ;  /* 0x000dd00001487983 */ /* 0x0027620000300a00 */
[----:B------:R-:W-:Y:S02]  /*12b00*/  ISETP.NE.U32.AND P1, PT, R251, RZ, PT ;  /* 0x000000fffb00720c */ /* 0x000fe40003f25070 */
[----:B------:R-:W-:Y:S01]  /*12b10*/  SEL R194, R0, RZ, !P5 ;  /* 0x000000ff00c27207 */ /* 0x000fe20006800000 */
[----:B----4-:R3:W5:Y:S01]  /*12b20*/  LDL.LU.64 R70, [R1+0xdc8] ;  /* 0x000dc80001467983 */ /* 0x0107620000300a00 */
[----:B------:R-:W-:Y:S02]  /*12b30*/  LOP3.LUT R252, R196, 0x74, RZ, 0xfc, !PT ;  /* 0x00000074c4fc7812 */ /* 0x000fe400078efcff */
[----:B------:R-:W-:Y:S01]  /*12b40*/  ISETP.GE.AND P2, PT, R250, c[0x0][0x180], PT ;  /* 0x00006000fa007a0c */ /* 0x000fe20003f46270 */
[----:B--2---:R3:W5:Y:S01]  /*12b50*/  LDL.LU.64 R68, [R1+0xdc0] ;  /* 0x000dc00001447983 */ /* 0x0047620000300a00 */
[----:B------:R-:W-:-:S02]  /*12b60*/  LOP3.LUT R251, R196, 0x78, RZ, 0xfc, !PT ;  /* 0x00000078c4fb7812 */ /* 0x000fc400078efcff */
[----:B------:R-:W-:Y:S01]  /*12b70*/  ISETP.NE.U32.AND P5, PT, R194, RZ, PT ;  /* 0x000000ffc200720c */ /* 0x000fe20003fa5070 */
[----:B------:R1:W-:Y:S01]  /*12b80*/  LDGSTS.E [R197+0x46000], [R66.64], P0 ;  /* 0x4600000042c57fae */ /* 0x0003e2000812184c */
[----:B------:R-:W-:Y:S02]  /*12b90*/  ISETP.GE.AND P4, PT, R252, c[0x0][0x180], PT ;  /* 0x00006000fc007a0c */ /* 0x000fe40003f86270 */
[----:B------:R-:W-:Y:S01]  /*12ba0*/  LOP3.LUT R250, R196, 0x7c, RZ, 0xfc, !PT ;  /* 0x0000007cc4fa7812 */ /* 0x000fe200078efcff */
[----:B------:R2:W-:Y:S01]  /*12bb0*/  LDGSTS.E [R197+0x46400], [R64.64], P1 ;  /* 0x4640000040c57fae */ /* 0x0005e2000892184c */
[C---:B------:R-:W-:Y:S02]  /*12bc0*/  SEL R194, R0.reuse, RZ, !P2 ;  /* 0x000000ff00c27207 */ /* 0x040fe40005000000 */
[----:B------:R-:W-:Y:S01]  /*12bd0*/  ISETP.GE.AND P2, PT, R251, c[0x0][0x180], PT ;  /* 0x00006000fb007a0c */ /* 0x000fe20003f46270 */
[----:B------:R4:W-:Y:S01]  /*12be0*/  LDGSTS.E [R197+0x46800], [R62.64], P6 ;  /* 0x468000003ec57fae */ /* 0x0009e2000b12184c */
[----:B------:R-:W-:-:S02]  /*12bf0*/  SEL R251, R0, RZ, !P4 ;  /* 0x000000ff00fb7207 */ /* 0x000fc40006000000 */
[----:B------:R-:W-:Y:S01]  /*12c00*/  ISETP.GE.AND P4, PT, R250, c[0x0][0x180], PT ;  /* 0x00006000fa007a0c */ /* 0x000fe20003f86270 */
[----:B------:R3:W-:Y:S01]  /*12c10*/  LDGSTS.E [R197+0x46c00], [R60.64], P5 ;  /* 0x46c000003cc57fae */ /* 0x0007e2000a92184c */
[----:B------:R-:W-:-:S03]  /*12c20*/  SEL R250, R0, RZ, !P2 ;  /* 0x000000ff00fa7207 */ /* 0x000fc60005000000 */
[----:B-1----:R1:W5:Y:S01]  /*12c30*/  LDL.LU.64 R66, [R1+0xdb8] ;  /* 0x000db80001427983 */ /* 0x0023620000300a00 */
[----:B------:R-:W-:Y:S02]  /*12c40*/  ISETP.NE.U32.AND P1, PT, R250, RZ, PT ;  /* 0x000000fffa00720c */ /* 0x000fe40003f25070 */
[----:B------:R-:W-:Y:S01]  /*12c50*/  LOP3.LUT R250, R196, 0x2, RZ, 0xfc, !PT ;  /* 0x00000002c4fa7812 */ /* 0x000fe200078efcff */
[----:B--2---:R1:W5:Y:S01]  /*12c60*/  LDL.LU.64 R64, [R1+0xdb0] ;  /* 0x000db00001407983 */ /* 0x0043620000300a00 */
[----:B------:R-:W-:Y:S02]  /*12c70*/  ISETP.NE.U32.AND P0, PT, R194, RZ, PT ;  /* 0x000000ffc200720c */ /* 0x000fe40003f05070 */
[----:B------:R-:W-:Y:S01]  /*12c80*/  ISETP.NE.U32.AND P2, PT, R251, RZ, PT ;  /* 0x000000fffb00720c */ /* 0x000fe20003f45070 */
[----:B----4-:R1:W5:Y:S01]  /*12c90*/  LDL.LU.64 R62, [R1+0xda8] ;  /* 0x000da800013e7983 */ /* 0x0103620000300a00 */
[----:B------:R-:W-:Y:S02]  /*12ca0*/  SEL R194, R0, RZ, !P4 ;  /* 0x000000ff00c27207 */ /* 0x000fe40006000000 */
[----:B------:R-:W-:Y:S01]  /*12cb0*/  LOP3.LUT R252, R196, 0x6, RZ, 0xfc, !PT ;  /* 0x00000006c4fc7812 */ /* 0x000fe200078efcff */
[----:B---3--:R1:W5:Y:S01]  /*12cc0*/  LDL.LU.64 R60, [R1+0xda0] ;  /* 0x000da000013c7983 */ /* 0x0083620000300a00 */
[----:B------:R-:W-:-:S02]  /*12cd0*/  ISETP.GE.AND P6, PT, R250, c[0x0][0x180], PT ;  /* 0x00006000fa007a0c */ /* 0x000fc40003fc6270 */
[----:B------:R-:W-:Y:S02]  /*12ce0*/  LOP3.LUT R251, R196, 0xa, RZ, 0xfc, !PT ;  /* 0x0000000ac4fb7812 */ /* 0x000fe400078efcff */
        /* <DEDUP_REMOVED lines=12> */
[----:B--2---:R2:W5:Y:S01]  /*12db0*/  LDL.LU.64 R58, [R1+0xd98] ;  /* 0x000d9800013a7983 */ /* 0x0045620000300a00 */
[----:B------:R-:W-:Y:S02]  /*12dc0*/  ISETP.NE.U32.AND P2, PT, R250, RZ, PT ;  /* 0x000000fffa00720c */ /* 0x000fe40003f45070 */
[----:B------:R-:W-:Y:S01]  /*12dd0*/  LOP3.LUT R250, R196, 0x12, RZ, 0xfc, !PT ;  /* 0x00000012c4fa7812 */ /* 0x000fe200078efcff */
[----:B---3--:R2:W5:Y:S01]  /*12de0*/  LDL.LU.64 R56, [R1+0xd90] ;  /* 0x000d900001387983 */ /* 0x0085620000300a00 */
[----:B------:R-:W-:Y:S02]  /*12df0*/  ISETP.NE.U32.AND P0, PT, R194, RZ, PT ;  /* 0x000000ffc200720c */ /* 0x000fe40003f05070 */
[----:B------:R-:W-:Y:S01]  /*12e00*/  SEL R194, R0, RZ, !P5 ;  /* 0x000000ff00c27207 */ /* 0x000fe20006800000 */
[----:B----4-:R2:W5:Y:S01]  /*12e10*/  LDL.LU.64 R54, [R1+0xd88] ;  /* 0x000d880001367983 */ /* 0x0105620000300a00 */
[----:B------:R-:W-:Y:S02]  /*12e20*/  LOP3.LUT R252, R196, 0x16, RZ, 0xfc, !PT ;  /* 0x00000016c4fc7812 */ /* 0x000fe400078efcff */
[----:B------:R-:W-:Y:S01]  /*12e30*/  ISETP.NE.U32.AND P6, PT, R251, RZ, PT ;  /* 0x000000fffb00720c */ /* 0x000fe20003fc5070 */
[----:B-1----:R2:W5:Y:S01]  /*12e40*/  LDL.LU.64 R52, [R1+0xd80] ;  /* 0x000d800001347983 */ /* 0x0025620000300a00 */
[----:B------:R-:W-:-:S02]  /*12e50*/  ISETP.GE.AND P1, PT, R250, c[0x0][0x180], PT ;  /* 0x00006000fa007a0c */ /* 0x000fc40003f26270 */
[----:B------:R-:W-:Y:S02]  /*12e60*/  LOP3.LUT R251, R196, 0x1a, RZ, 0xfc, !PT ;  /* 0x0000001ac4fb7812 */ /* 0x000fe400078efcff */
[----:B------:R-:W-:Y:S02]  /*12e70*/  ISETP.NE.U32.AND P5, PT, R194, RZ, PT ;  /* 0x000000ffc200720c */ /* 0x000fe40003fa5070 */
[----:B------:R-:W-:Y:S02]  /*12e80*/  ISETP.GE.AND P4, PT, R252, c[0x0][0x180], PT ;  /* 0x00006000fc007a0c */ /* 0x000fe40003f86270 */
[----:B------:R-:W-:Y:S02]  /*12e90*/  SEL R194, R0, RZ, !P1 ;  /* 0x000000ff00c27207 */ /* 0x000fe40004800000 */
[----:B------:R-:W-:Y:S02]  /*12ea0*/  ISETP.GE.AND P1, PT, R251, c[0x0][0x180], PT ;  /* 0x00006000fb007a0c */ /* 0x000fe40003f26270 */
[----:B------:R-:W-:-:S02]  /*12eb0*/  LOP3.LUT R252, R197, 0x40, RZ, 0x3c, !PT ;  /* 0x00000040c5fc7812 */ /* 0x000fc400078e3cff */
[----:B------:R-:W-:Y:S02]  /*12ec0*/  SEL R250, R0, RZ, !P4 ;  /* 0x000000ff00fa7207 */ /* 0x000fe40006000000 */
[----:B------:R-:W-:Y:S01]  /*12ed0*/  ISETP.NE.U32.AND P4, PT, R194, RZ, PT ;  /* 0x000000ffc200720c */ /* 0x000fe20003f85070 */
[----:B------:R1:W-:Y:S01]  /*12ee0*/  LDGSTS.E [R252+0x40200], [R50.64], P0 ;  /* 0x4020000032fc7fae */ /* 0x0003e2000812184c */
[----:B------:R-:W-:Y:S02]  /*12ef0*/  SEL R194, R0, RZ, !P1 ;  /* 0x000000ff00c27207 */ /* 0x000fe40004800000 */
[----:B------:R-:W-:Y:S01]  /*12f00*/  ISETP.NE.U32.AND P1, PT, R250, RZ, PT ;  /* 0x000000fffa00720c */ /* 0x000fe20003f25070 */
[----:B------:R3:W-:Y:S01]  /*12f10*/  LDGSTS.E [R252+0x40600], [R48.64], P6 ;  /* 0x4060000030fc7fae */ /* 0x0007e2000b12184c */
[----:B------:R-:W-:Y:S02]  /*12f20*/  ISETP.NE.U32.AND P0, PT, R194, RZ, PT ;  /* 0x000000ffc200720c */ /* 0x000fe40003f05070 */
[C---:B------:R-:W-:Y:S01]  /*12f30*/  LOP3.LUT R194, R196.reuse, 0x1e, RZ, 0xfc, !PT ;  /* 0x0000001ec4c27812 */ /* 0x040fe200078efcff */
[----:B------:R4:W-:Y:S01]  /*12f40*/  LDGSTS.E [R252+0x40a00], [R46.64], P2 ;  /* 0x40a000002efc7fae */ /* 0x0009e2000912184c */
[----:B------:R-:W-:-:S02]  /*12f50*/  LOP3.LUT R250, R196, 0x22, RZ, 0xfc, !PT ;  /* 0x00000022c4fa7812 */ /* 0x000fc400078efcff */
[----:B------:R-:W-:Y:S01]  /*12f60*/  ISETP.GE.AND P6, PT, R194, c[0x0][0x180], PT ;  /* 0x00006000c2007a0c */ /* 0x000fe20003fc6270 */
[----:B------:R1:W-:Y:S01]  /*12f70*/  LDGSTS.E [R252+0x40e00], [R44.64], P5 ;  /* 0x40e000002cfc7fae */ /* 0x0003e2000a92184c */
[----:B------:R-:W-:Y:S02]  /*12f80*/  ISETP.GE.AND P2, PT, R250, c[0x0][0x180], PT ;  /* 0x00006000fa007a0c */ /* 0x000fe40003f46270 */
[C---:B------:R-:W-:Y:S01]  /*12f90*/  LOP3.LUT R251, R196.reuse, 0x26, RZ, 0xfc, !PT ;  /* 0x00000026c4fb7812 */ /* 0x040fe200078efcff */
[----:B------:R1:W-:Y:S01]  /*12fa0*/  LDGSTS.E [R252+0x41200], [R42.64], P4 ;  /* 0x412000002afc7fae */ /* 0x0003e2000a12184c */
[----:B------:R-:W-:Y:S02]  /*12fb0*/  LOP3.LUT R250, R196, 0x2a, RZ, 0xfc, !PT ;  /* 0x0000002ac4fa7812 */ /* 0x000fe400078efcff */
[----:B------:R-:W-:Y:S01]  /*12fc0*/  SEL R194, R0, RZ, !P6 ;  /* 0x000000ff00c27207 */ /* 0x000fe20007000000 */
[----:B------:R1:W-:Y:S01]  /*12fd0*/  LDGSTS.E [R252+0x41600], [R40.64], P1 ;  /* 0x4160000028fc7fae */ /* 0x0003e2000892184c */
[----:B------:R-:W-:-:S02]  /*12fe0*/  ISETP.GE.AND P6, PT, R251, c[0x0][0x180], PT ;  /* 0x00006000fb007a0c */ /* 0x000fc40003fc6270 */
[----:B------:R-:W-:Y:S01]  /*12ff0*/  ISETP.GE.AND P5, PT, R250, c[0x0][0x180], PT ;  /* 0x00006000fa007a0c */ /* 0x000fe20003fa6270 */
[----:B------:R1:W-:Y:S01]  /*13000*/  LDGSTS.E [R252+0x41a00], [R38.64], P0 ;  /* 0x41a0000026fc7fae */ /* 0x0003e2000812184c */
[----:B------:R-:W-:Y:S02]  /*13010*/  SEL R251, R0, RZ, !P2 ;  /* 0x000000ff00fb7207 */ /* 0x000fe40005000000 */
[----:B------:R-:W-:Y:S02]  /*13020*/  ISETP.NE.U32.AND P2, PT, R194, RZ, PT ;  /* 0x000000ffc200720c */ /* 0x000fe40003f45070 */
[C---:B------:R-:W-:Y:S02]  /*13030*/  SEL R250, R0.reuse, RZ, !P6 ;  /* 0x000000ff00fa7207 */ /* 0x040fe40007000000 */
[----:B------:R-:W-:Y:S02]  /*13040*/  SEL R194, R0, RZ, !P5 ;  /* 0x000000ff00c27207 */ /* 0x000fe40006800000 */
[----:B------:R-:W-:-:S02]  /*13050*/  ISETP.NE.U32.AND P4, PT, R250, RZ, PT ;  /* 0x000000fffa00720c */ /* 0x000fc40003f85070 */
[----:B------:R-:W-:Y:S02]  /*13060*/  ISETP.NE.U32.AND P5, PT, R194, RZ, PT ;  /* 0x000000ffc200720c */ /* 0x000fe40003fa5070 */
[C---:B------:R-:W-:Y:S02]  /*13070*/  LOP3.LUT R194, R196.reuse, 0x2e, RZ, 0xfc, !PT ;  /* 0x0000002ec4c27812 */ /* 0x040fe400078efcff */
[----:B------:R-:W-:Y:S01]  /*13080*/  LOP3.LUT R250, R196, 0x32, RZ, 0xfc, !PT ;  /* 0x00000032c4fa7812 */ /* 0x000fe200078efcff */
[----:B------:R1:W-:Y:S01]  /*13090*/  LDGSTS.E [R252+0x41e00], [R36.64], P2 ;  /* 0x41e0000024fc7fae */ /* 0x0003e2000912184c */
[----:B------:R-:W-:Y:S02]  /*130a0*/  ISETP.NE.U32.AND P6, PT, R251, RZ, PT ;  /* 0x000000fffb00720c */ /* 0x000fe40003fc5070 */
[----:B------:R-:W-:Y:S02]  /*130b0*/  ISETP.GE.AND P1, PT, R194, c[0x0][0x180], PT ;  /* 0x00006000c2007a0c */ /* 0x000fe40003f26270 */
[----:B------:R-:W-:-:S02]  /*130c0*/  ISETP.GE.AND P0, PT, R250, c[0x0][0x180], PT ;  /* 0x00006000fa007a0c */ /* 0x000fc40003f06270 */
[C---:B------:R-:W-:Y:S02]  /*130d0*/  LOP3.LUT R250, R196.reuse, 0x3a, RZ, 0xfc, !PT ;  /* 0x0000003ac4fa7812 */ /* 0x040fe400078efcff */
[----:B------:R-:W-:Y:S02]  /*130e0*/  LOP3.LUT R251, R196, 0x36, RZ, 0xfc, !PT ;  /* 0x00000036c4fb7812 */ /* 0x000fe400078efcff */
[----:B------:R-:W-:Y:S02]  /*130f0*/  SEL R194, R0, RZ, !P1 ;  /* 0x000000ff00c27207 */ /* 0x000fe40004800000 */
[----:B------:R-:W-:Y:S01]  /*13100*/  ISETP.GE.AND P2, PT, R250, c[0x0][0x180], PT ;  /* 0x00006000fa007a0c */ /* 0x000fe20003f46270 */
[----:B------:R1:W-:Y:S01]  /*13110*/  LDGSTS.E [R252+0x42200], [R34.64], P6 ;  /* 0x4220000022fc7fae */ /* 0x0003e2000b12184c */
[----:B------:R-:W-:Y:S02]  /*13120*/  ISETP.GE.AND P1, PT, R251, c[0x0][0x180], PT ;  /* 0x00006000fb007a0c */ /* 0x000fe40003f26270 */
[----:B------:R-:W-:Y:S01]  /*13130*/  SEL R251, R0, RZ, !P0 ;  /* 0x000000ff00fb7207 */ /* 0x000fe20004000000 */
[----:B------:R1:W-:Y:S01]  /*13140*/  LDGSTS.E [R252+0x42600], [R32.64], P4 ;  /* 0x4260000020fc7fae */ /* 0x0003e2000a12184c */
[----:B------:R-:W-:-:S02]  /*13150*/  ISETP.NE.U32.AND P0, PT, R194, RZ, PT ;  /* 0x000000ffc200720c */ /* 0x000fc40003f05070 */
[C---:B------:R-:W-:Y:S01]  /*13160*/  SEL R194, R0.reuse, RZ, !P2 ;  /* 0x000000ff00c27207 */ /* 0x040fe20005000000 */
[----:B------:R1:W-:Y:S01]  /*13170*/  LDGSTS.E [R252+0x42a00], [R30.64], P5 ;  /* 0x42a000001efc7fae */ /* 0x0003e2000a92184c */
[----:B------:R-:W-:Y:S02]  /*13180*/  SEL R250, R0, RZ, !P1 ;  /* 0x000000ff00fa7207 */ /* 0x000fe40004800000 */
[----:B------:R-:W-:Y:S02]  /*13190*/  ISETP.NE.U32.AND P6, PT, R194, RZ, PT ;  /* 0x000000ffc200720c */ /* 0x000fe40003fc5070 */
[----:B------:R-:W-:Y:S02]  /*131a0*/  LOP3.LUT R194, R196, 0x3e, RZ, 0xfc, !PT ;  /* 0x0000003ec4c27812 */ /* 0x000fe400078efcff */
[----:B------:R-:W-:Y:S02]  /*131b0*/  ISETP.NE.U32.AND P2, PT, R250, RZ, PT ;  /* 0x000000fffa00720c */ /* 0x000fe40003f45070 */
[----:B------:R-:W-:Y:S01]  /*131c0*/  LOP3.LUT R250, R196, 0x42, RZ, 0xfc, !PT ;  /* 0x00000042c4fa7812 */ /* 0x000fe200078efcff */
[----:B------:R1:W-:Y:S01]  /*131d0*/  LDGSTS.E [R252+0x42e00], [R28.64], P0 ;  /* 0x42e000001cfc7fae */ /* 0x0003e2000812184c */
[----:B------:R-:W-:-:S02]  /*131e0*/  ISETP.NE.U32.AND P1, PT, R251, RZ, PT ;  /* 0x000000fffb00720c */ /* 0x000fc40003f25070 */
[----:B------:R-:W-:Y:S02]  /*131f0*/  ISETP.GE.AND P4, PT, R194, c[0x0][0x180], PT ;  /* 0x00006000c2007a0c */ /* 0x000fe40003f86270 */
[----:B------:R-:W-:Y:S02]  /*13200*/  LOP3.LUT R251, R196, 0x46, RZ, 0xfc, !PT ;  /* 0x00000046c4fb7812 */ /* 0x000fe400078efcff */
[----:B------:R-:W-:Y:S02]  /*13210*/  ISETP.GE.AND P5, PT, R250, c[0x0][0x180], PT ;  /* 0x00006000fa007a0c */ /* 0x000fe40003fa6270 */
[----:B------:R-:W-:Y:S02]  /*13220*/  LOP3.LUT R250, R196, 0x4a, RZ, 0xfc, !PT ;  /* 0x0000004ac4fa7812 */ /* 0x000fe400078efcff */
[C---:B------:R-:W-:Y:S02]  /*13230*/  SEL R194, R0.reuse, RZ, !P4 ;  /* 0x000000ff00c27207 */ /* 0x040fe40006000000 */
[----:B------:R-:W-:Y:S01]  /*13240*/  ISETP.GE.AND P4, PT, R251, c[0x0][0x180], PT ;  /* 0x00006000fb007a0c */ /* 0x000fe20003f86270 */
[----:B------:R1:W-:Y:S01]  /*13250*/  LDGSTS.E [R252+0x43200], [R26.64], P1 ;  /* 0x432000001afc7fae */ /* 0x0003e2000892184c */
[----:B------:R-:W-:-:S02]  /*13260*/  SEL R251, R0, RZ, !P5 ;  /* 0x000000ff00fb7207 */ /* 0x000fc40006800000 */
[----:B------:R-:W-:Y:S01]  /*13270*/  ISETP.GE.AND P5, PT, R250, c[0x0][0x180], PT ;  /* 0x00006000fa007a0c */ /* 0x000fe20003fa6270 */
[----:B------:R1:W-:Y:S01]  /*13280*/  LDGSTS.E [R252+0x43600], [R24.64], P2 ;  /* 0x4360000018fc7fae */ /* 0x0003e2000912184c */
[----:B------:R-:W-:Y:S02]  /*13290*/  ISETP.NE.U32.AND P0, PT, R194, RZ, PT ;  /* 0x000000ffc200720c */ /* 0x000fe40003f05070 */
[C---:B------:R-:W-:Y:S01]  /*132a0*/  SEL R194, R0.reuse, RZ, !P5 ;  /* 0x000000ff00c27207 */ /* 0x040fe20006800000 */
[----:B------:R1:W-:Y:S01]  /*132b0*/  LDGSTS.E [R252+0x43a00], [R22.64], P6 ;  /* 0x43a0000016fc7fae */ /* 0x0003e2000b12184c */
[----:B------:R-:W-:Y:S02]  /*132c0*/  SEL R250, R0, RZ, !P4 ;  /* 0x000000ff00fa7207 */ /* 0x000fe40006000000 */
[----:B------:R-:W-:Y:S02]  /*132d0*/  ISETP.NE.U32.AND P1, PT, R194, RZ, PT ;  /* 0x000000ffc200720c */ /* 0x000fe40003f25070 */
[----:B------:R-:W-:-:S02]  /*132e0*/  LOP3.LUT R194, R196, 0x4e, RZ, 0xfc, !PT ;  /* 0x0000004ec4c27812 */ /* 0x000fc400078efcff */
[----:B------:R-:W-:Y:S02]  /*132f0*/  ISETP.NE.U32.AND P5, PT, R250, RZ, PT ;  /* 0x000000fffa00720c */ /* 0x000fe40003fa5070 */
[----:B------:R-:W-:Y:S01]  /*13300*/  LOP3.LUT R250, R196, 0x52, RZ, 0xfc, !PT ;  /* 0x00000052c4fa7812 */ /* 0x000fe200078efcff */
[----:B------:R1:W-:Y:S01]  /*13310*/  LDGSTS.E [R252+0x43e00], [R20.64], P0 ;  /* 0x43e0000014fc7fae */ /* 0x0003e2000812184c */
[----:B------:R-:W-:Y:S02]  /*13320*/  ISETP.NE.U32.AND P4, PT, R251, RZ, PT ;  /* 0x000000fffb00720c */ /* 0x000fe40003f85070 */
[----:B------:R-:W-:Y:S02]  /*13330*/  ISETP.GE.AND P2, PT, R194, c[0x0][0x180], PT ;  /* 0x00006000c2007a0c */ /* 0x000fe40003f46270 */
[----:B------:R-:W-:Y:S02]  /*13340*/  LOP3.LUT R251, R196, 0x56, RZ, 0xfc, !PT ;  /* 0x00000056c4fb7812 */ /* 0x000fe400078efcff */
[----:B------:R-:W-:-:S02]  /*13350*/  ISETP.GE.AND P6, PT, R250, c[0x0][0x180], PT ;  /* 0x00006000fa007a0c */ /* 0x000fc40003fc6270 */
[----:B------:R-:W-:Y:S02]  /*13360*/  LOP3.LUT R250, R196, 0x5a, RZ, 0xfc, !PT ;  /* 0x0000005ac4fa7812 */ /* 0x000fe400078efcff */
[C---:B------:R-:W-:Y:S02]  /*13370*/  SEL R194, R0.reuse, RZ, !P2 ;  /* 0x000000ff00c27207 */ /* 0x040fe40005000000 */
[----:B------:R-:W-:Y:S01]  /*13380*/  ISETP.GE.AND P2, PT, R251, c[0x0][0x180], PT ;  /* 0x00006000fb007a0c */ /* 0x000fe20003f46270 */
[----:B------:R1:W-:Y:S01]  /*13390*/  LDGSTS.E [R252+0x44200], [R18.64], P4 ;  /* 0x4420000012fc7fae */ /* 0x0003e2000a12184c */
[----:B------:R-:W-:Y:S02]  /*133a0*/  SEL R251, R0, RZ, !P6 ;  /* 0x000000ff00fb7207 */ /* 0x000fe40007000000 */
[----:B------:R-:W-:Y:S01]  /*133b0*/  ISETP.GE.AND P6, PT, R250, c[0x0][0x180], PT ;  /* 0x00006000fa007a0c */ /* 0x000fe20003fc6270 */
        /* <DEDUP_REMOVED lines=17> */
[----:B------:R2:W-:Y:S01]  /*134d0*/  STL [R1+0x94c], R252 ;  /* 0x00094cfc01007387 */ /* 0x0005e20000100800 */
[----:B------:R-:W-:-:S02]  /*134e0*/  SEL R251, R0, RZ, !P1 ;  /* 0x000000ff00fb7207 */ /* 0x000fc40004800000 */
[----:B------:R-:W-:Y:S01]  /*134f0*/  ISETP.GE.AND P1, PT, R250, c[0x0][0x180], PT ;  /* 0x00006000fa007a0c */ /* 0x000fe20003f26270 */
[----:B-1----:R1:W5:Y:S01]  /*13500*/  LDL.LU.64 R50, [R1+0xd78] ;  /* 0x000d780001327983 */ /* 0x0023620000300a00 */
[----:B------:R-:W-:Y:S02]  /*13510*/  SEL R250, R0, RZ, !P5 ;  /* 0x000000ff00fa7207 */ /* 0x000fe40006800000 */
[----:B------:R-:W-:Y:S01]  /*13520*/  ISETP.NE.U32.AND P0, PT, R194, RZ, PT ;  /* 0x000000ffc200720c */ /* 0x000fe20003f05070 */
[----:B---3--:R1:W5:Y:S01]  /*13530*/  LDL.LU.64 R48, [R1+0xd70] ;  /* 0x000d700001307983 */ /* 0x0083620000300a00 */
[----:B------:R-:W-:Y:S02]  /*13540*/  SEL R194, R0, RZ, !P1 ;  /* 0x000000ff00c27207 */ /* 0x000fe40004800000 */
[----:B------:R-:W-:Y:S01]  /*13550*/  ISETP.NE.U32.AND P1, PT, R250, RZ, PT ;  /* 0x000000fffa00720c */ /* 0x000fe20003f25070 */
[----:B------:R2:W-:Y:S01]  /*13560*/  LDGSTS.E [R252+0x45200], [R10.64], P2 ;  /* 0x452000000afc7fae */ /* 0x0005e2000912184c */
[----:B------:R-:W-:-:S02]  /*13570*/  LOP3.LUT R250, R197, 0x40, RZ, 0x3c, !PT ;  /* 0x00000040c5fa7812 */ /* 0x000fc400078e3cff */
[----:B------:R-:W-:Y:S01]  /*13580*/  ISETP.NE.U32.AND P2, PT, R194, RZ, PT ;  /* 0x000000ffc200720c */ /* 0x000fe20003f45070 */
[----:B----4-:R1:W5:Y:S01]  /*13590*/  LDL.LU.64 R46, [R1+0xd68] ;  /* 0x000d6800012e7983 */ /* 0x0103620000300a00 */
[----:B------:R-:W-:-:S03]  /*135a0*/  LOP3.LUT R194, R196, 0x6e, RZ, 0xfc, !PT ;  /* 0x0000006ec4c27812 */ /* 0x000fc600078efcff */
[----:B------:R1:W5:Y:S01]  /*135b0*/  LDL.LU.64 R44, [R1+0xd60] ;  /* 0x000d6000012c7983 */ /* 0x0003620000300a00 */
[----:B------:R-:W-:-:S03]  /*135c0*/  ISETP.NE.U32.AND P5, PT, R251, RZ, PT ;  /* 0x000000fffb00720c */ /* 0x000fc60003fa5070 */
[----:B------:R1:W5:Y:S01]  /*135d0*/  LDL.LU.64 R42, [R1+0xd58] ;  /* 0x000d5800012a7983 */ /* 0x0003620000300a00 */
[----:B--2---:R-:W-:-:S03]  /*135e0*/  LOP3.LUT R252, R196, 0x72, RZ, 0xfc, !PT ;  /* 0x00000072c4fc7812 */ /* 0x004fc600078efcff */
[----:B------:R1:W5:Y:S01]  /*135f0*/  LDL.LU.64 R40, [R1+0xd50] ;  /* 0x000d500001287983 */ /* 0x0003620000300a00 */
[----:B------:R-:W-:-:S03]  /*13600*/  LOP3.LUT R251, R196, 0x76, RZ, 0xfc, !PT ;  /* 0x00000076c4fb7812 */ /* 0x000fc600078efcff */
[----:B------:R1:W5:Y:S04]  /*13610*/  LDL.LU.64 R38, [R1+0xd48] ;  /* 0x000d480001267983 */ /* 0x0003680000300a00 */
[----:B------:R2:W-:Y:S01]  /*13620*/  LDGSTS.E [R250+0x45600], [R8.64], P4 ;  /* 0x4560000008fa7fae */ /* 0x0005e2000a12184c */
[----:B------:R-:W-:-:S03]  /*13630*/  ISETP.GE.AND P4, PT, R194, c[0x0][0x180], PT ;  /* 0x00006000c2007a0c */ /* 0x000fc60003f86270 */
[----:B------:R1:W5:Y:S01]  /*13640*/  LDL.LU.64 R36, [R1+0xd40] ;  /* 0x000d400001247983 */ /* 0x0003620000300a00 */
[----:B------:R-:W-:-:S03]  /*13650*/  SEL R194, R0, RZ, !P4 ;  /* 0x000000ff00c27207 */ /* 0x000fc60006000000 */
[----:B------:R1:W5:Y:S04]  /*13660*/  LDL.LU.64 R34, [R1+0xd38] ;  /* 0x000d380001227983 */ /* 0x0003680000300a00 */
[----:B------:R2:W-:Y:S01]  /*13670*/  LDGSTS.E [R250+0x45a00], [R6.64], P6 ;  /* 0x45a0000006fa7fae */ /* 0x0005e2000b12184c */
[----:B------:R-:W-:-:S03]  /*13680*/  ISETP.GE.AND P6, PT, R252, c[0x0][0x180], PT ;  /* 0x00006000fc007a0c */ /* 0x000fc60003fc6270 */
[----:B------:R1:W5:Y:S01]  /*13690*/  LDL.LU.64 R32, [R1+0xd30] ;  /* 0x000d300001207983 */ /* 0x0003620000300a00 */
[----:B------:R-:W-:-:S03]  /*136a0*/  ISETP.GE.AND P4, PT, R251, c[0x0][0x180], PT ;  /* 0x00006000fb007a0c */ /* 0x000fc60003f86270 */
[----:B------:R1:W5:Y:S01]  /*136b0*/  LDL.LU.64 R30, [R1+0xd28] ;  /* 0x000d2800011e7983 */ /* 0x0003620000300a00 */
[----:B------:R-:W-:-:S03]  /*136c0*/  SEL R251, R0, RZ, !P6 ;  /* 0x000000ff00fb7207 */ /* 0x000fc60007000000 */
[----:B------:R1:W5:Y:S01]  /*136d0*/  LDL.LU.64 R28, [R1+0xd20] ;  /* 0x000d2000011c7983 */ /* 0x0003620000300a00 */
[----:B--2---:R-:W-:-:S03]  /*136e0*/  LOP3.LUT R250, R196, 0x7a, RZ, 0xfc, !PT ;  /* 0x0000007ac4fa7812 */ /* 0x004fc600078efcff */
[----:B------:R1:W5:Y:S01]  /*136f0*/  LDL.LU.64 R26, [R1+0xd18] ;  /* 0x000d1800011a7983 */ /* 0x0003620000300a00 */
[----:B------:R-:W-:-:S03]  /*13700*/  ISETP.GE.AND P6, PT, R250, c[0x0][0x180], PT ;  /* 0x00006000fa007a0c */ /* 0x000fc60003fc6270 */
[----:B------:R1:W5:Y:S01]  /*13710*/  LDL.LU.64 R24, [R1+0xd10] ;  /* 0x000d100001187983 */ /* 0x0003620000300a00 */
[----:B------:R-:W-:-:S03]  /*13720*/  SEL R250, R0, RZ, !P4 ;  /* 0x000000ff00fa7207 */ /* 0x000fc60006000000 */
[----:B------:R1:W5:Y:S01]  /*13730*/  LDL.LU.64 R22, [R1+0xd08] ;  /* 0x000d080001167983 */ /* 0x0003620000300a00 */
[----:B------:R-:W-:-:S03]  /*13740*/  LOP3.LUT R196, R197, 0x40, RZ, 0x3c, !PT ;  /* 0x00000040c5c47812 */ /* 0x000fc600078e3cff */
[----:B------:R1:W5:Y:S01]  /*13750*/  LDL.LU.64 R20, [R1+0xd00] ;  /* 0x000d000001147983 */ /* 0x0003620000300a00 */
[----:B------:R-:W-:-:S03]  /*13760*/  ISETP.NE.U32.AND P4, PT, R251, RZ, PT ;  /* 0x000000fffb00720c */ /* 0x000fc60003f85070 */
[----:B------:R1:W5:Y:S01]  /*13770*/  LDL.LU.64 R18, [R1+0xcf8] ;  /* 0x000cf80001127983 */ /* 0x0003620000300a00 */
[----:B------:R-:W-:-:S03]  /*13780*/  LOP3.LUT R251, R197, 0x40, RZ, 0x3c, !PT ;  /* 0x00000040c5fb7812 */ /* 0x000fc600078e3cff */
[----:B------:R1:W5:Y:S04]  /*13790*/  LDL.LU.64 R16, [R1+0xcf0] ;  /* 0x000cf00001107983 */ /* 0x0003680000300a00 */
[----:B------:R1:W5:Y:S04]  /*137a0*/  LDL.LU.64 R14, [R1+0xce8] ;  /* 0x000ce800010e7983 */ /* 0x0003680000300a00 */
[----:B------:R1:W5:Y:S04]  /*137b0*/  LDL.LU.64 R12, [R1+0xce0] ;  /* 0x000ce000010c7983 */ /* 0x0003680000300a00 */
[----:B------:R1:W5:Y:S04]  /*137c0*/  LDL.LU.64 R10, [R1+0xcd8] ;  /* 0x000cd800010a7983 */ /* 0x0003680000300a00 */
[----:B------:R1:W5:Y:S04]  /*137d0*/  LDL.LU.64 R8, [R1+0xcd0] ;  /* 0x000cd00001087983 */ /* 0x0003680000300a00 */
[----:B------:R1:W5:Y:S04]  /*137e0*/  LDL.LU.64 R6, [R1+0xcc8] ;  /* 0x000cc80001067983 */ /* 0x0003680000300a00 */
[----:B------:R2:W-:Y:S04]  /*137f0*/  LDGSTS.E [R196+0x45e00], [R4.64], P0 ;  /* 0x45e0000004c47fae */ /* 0x0005e8000812184c */
[----:B------:R3:W-:Y:S04]  /*13800*/  LDGSTS.E [R251+0x46200], [R2.64], P5 ;  /* 0x4620000002fb7fae */ /* 0x0007e8000a92184c */
[----:B--2---:R1:W5:Y:S04]  /*13810*/  LDL.LU.64 R4, [R1+0xcc0] ;  /* 0x000cc00001047983 */ /* 0x0043680000300a00 */
[----:B---3--:R1:W5:Y:S04]  /*13820*/  LDL.LU.64 R2, [R1+0xcb8] ;  /* 0x000cb80001027983 */ /* 0x0083680000300a00 */
[----:B------:R-:W2:Y:S01]  /*13830*/  S2R R196, SR_TID.X ;  /* 0x0000000000c47919 */ /* 0x000ea20000002100 */
[----:B------:R-:W-:-:S02]  /*13840*/  ISETP.NE.U32.AND P0, PT, R194, RZ, PT ;  /* 0x000000ffc200720c */ /* 0x000fc40003f05070 */
[----:B------:R-:W-:Y:S02]  /*13850*/  SEL R194, R0, RZ, !P6 ;  /* 0x000000ff00c27207 */ /* 0x000fe40007000000 */
[----:B------:R-:W-:Y:S02]  /*13860*/  ISETP.NE.U32.AND P6, PT, R250, RZ, PT ;  /* 0x000000fffa00720c */ /* 0x000fe40003fc5070 */
[----:B------:R-:W-:Y:S02]  /*13870*/  ISETP.NE.U32.AND P5, PT, R194, RZ, PT ;  /* 0x000000ffc200720c */ /* 0x000fe40003fa5070 */
[----:B--2---:R-:W-:-:S04]  /*13880*/  SHF.R.U32.HI R196, RZ, 0x6, R196 ;  /* 0x00000006ffc47819 */ /* 0x004fc800000116c4 */
[----:B------:R-:W-:Y:S02]  /*13890*/  SGXT.U32 R196, R196, 0x1 ;  /* 0x00000001c4c4781a */ /* 0x000fe40000000000 */
[----:B-1----:R1:W-:Y:S04]  /*138a0*/  STL.64 [R1+0x10d0], R216 ;  /* 0x0010d0d801007387 */ /* 0x0023e80000100a00 */
[----:B------:R-:W2:Y:S04]  /*138b0*/  LDL.64 R250, [R1+0x5f8] ;  /* 0x0005f80001fa7983 */ /* 0x000ea80000100a00 */
[----:B-1----:R-:W3:Y:S04]  /*138c0*/  LDL.64 R216, [R1+0x618] ;  /* 0x0006180001d87983 */ /* 0x002ee80000100a00 */
[----:B------:R1:W-:Y:S04]  /*138d0*/  STL.64 [R1+0x10c8], R232 ;  /* 0x0010c8e801007387 */ /* 0x0003e80000100a00 */
[----:B-1----:R-:W4:Y:S04]  /*138e0*/  LDL.64 R232, [R1+0x628] ;  /* 0x0006280001e87983 */ /* 0x002f280000100a00 */
[----:B------:R-:W-:Y:S04]  /*138f0*/  STL.64 [R1+0x10c0], R248 ;  /* 0x0010c0f801007387 */ /* 0x000fe80000100a00 */
[----:B-----5:R1:W-:Y:S04]  /*13900*/  STL.64 [R1+0x10b8], R6 ;  /* 0x0010b80601007387 */ /* 0x0203e80000100a00 */
[----:B-1----:R-:W3:Y:S04]  /*13910*/  LDL.64 R6, [R1+0x620] ;  /* 0x0006200001067983 */ /* 0x002ee80000100a00 */
[----:B------:R1:W-:Y:S04]  /*13920*/  STL.64 [R1+0x10b0], R22 ;  /* 0x0010b01601007387 */ /* 0x0003e80000100a00 */
[----:B-1----:R-:W3:Y:S04]  /*13930*/  LDL.64 R22, [R1+0x610] ;  /* 0x0006100001167983 */ /* 0x002ee80000100a00 */
[----:B------:R1:W-:Y:S04]  /*13940*/  STL.64 [R1+0x10a8], R38 ;  /* 0x0010a82601007387 */ /* 0x0003e80000100a00 */
[----:B-1----:R-:W3:Y:S04]  /*13950*/  LDL.64 R38, [R1+0x608] ;  /* 0x0006080001267983 */ /* 0x002ee80000100a00 */
[----:B------:R1:W-:Y:S04]  /*13960*/  STL.64 [R1+0x10a0], R54 ;  /* 0x0010a03601007387 */ /* 0x0003e80000100a00 */
[----:B-1----:R-:W3:Y:S01]  /*13970*/  LDL.64 R54, [R1+0x5f0] ;  /* 0x0005f00001367983 */ /* 0x002ee20000100a00 */
[----:B------:R-:W-:-:S05]  /*13980*/  LOP3.LUT R194, R197, 0x40, RZ, 0x3c, !PT ;  /* 0x00000040c5c27812 */ /* 0x000fca00078e3cff */
[----:B------:R-:W-:Y:S01]  /*13990*/  IMAD.MOV.U32 R249, RZ, RZ, R194 ;  /* 0x000000fffff97224 */ /* 0x000fe200078e00c2 */
[----:B------:R-:W-:Y:S01]  /*139a0*/  LOP3.LUT R194, R196, 0x7e, RZ, 0xfc, !PT ;  /* 0x0000007ec4c27812 */ /* 0x000fe200078efcff */
[----:B------:R-:W-:Y:S02]  /*139b0*/  ULDC UR4, c[0x0][0x180] ;  /* 0x0000600000047ab9 */ /* 0x000fe40000000800 */
[----:B------:R-:W-:Y:S01]  /*139c0*/  UIADD3 UR8, UR4, -0x80, URZ ;  /* 0xffffff8004087890 */ /* 0x000fe2000fffe03f */
[----:B------:R1:W-:Y:S04]  /*139d0*/  STL.64 [R1+0x1098], R70 ;  /* 0x0010984601007387 */ /* 0x0003e80000100a00 */
[----:B------:R1:W-:Y:S04]  /*139e0*/  STL.64 [R1+0x1090], R86 ;  /* 0x0010905601007387 */ /* 0x0003e80000100a00 */
[----:B------:R1:W-:Y:S04]  /*139f0*/  STL.64 [R1+0x1088], R102 ;  /* 0x0010886601007387 */ /* 0x0003e80000100a00 */
[----:B------:R1:W-:Y:S04]  /*13a00*/  STL.64 [R1+0x1080], R118 ;  /* 0x0010807601007387 */ /* 0x0003e80000100a00 */
[----:B------:R1:W-:Y:S04]  /*13a10*/  STL.64 [R1+0x1078], R134 ;  /* 0x0010788601007387 */ /* 0x0003e80000100a00 */
[----:B------:R1:W-:Y:S04]  /*13a20*/  STL.64 [R1+0x1070], R150 ;  /* 0x0010709601007387 */ /* 0x0003e80000100a00 */
[----:B------:R1:W-:Y:S04]  /*13a30*/  STL.64 [R1+0x1068], R166 ;  /* 0x001068a601007387 */ /* 0x0003e80000100a00 */
[----:B------:R1:W-:Y:S04]  /*13a40*/  STL.64 [R1+0x1060], R182 ;  /* 0x001060b601007387 */ /* 0x0003e80000100a00 */
[----:B------:R-:W-:Y:S04]  /*13a50*/  STL.64 [R1+0x1058], R202 ;  /* 0x001058ca01007387 */ /* 0x000fe80000100a00 */
[----:B------:R-:W-:Y:S04]  /*13a60*/  STL.64 [R1+0x1050], R218 ;  /* 0x001050da01007387 */ /* 0x000fe80000100a00 */
[----:B------:R1:W-:Y:S04]  /*13a70*/  STL.64 [R1+0x1048], R234 ;  /* 0x001048ea01007387 */ /* 0x0003e80000100a00 */
[----:B------:R-:W-:Y:S04]  /*13a80*/  STL [R1+0x1044], R3 ;  /* 0x0010440301007387 */ /* 0x000fe80000100800 */
[----:B------:R-:W-:Y:S04]  /*13a90*/  STL [R1+0x1040], R197 ;  /* 0x001040c501007387 */ /* 0x000fe80000100800 */
[----:B------:R-:W-:Y:S04]  /*13aa0*/  STL [R1+0x103c], R252 ;  /* 0x00103cfc01007387 */ /* 0x000fe80000100800 */
[----:B------:R-:W-:Y:S04]  /*13ab0*/  STL [R1+0x1038], R195 ;  /* 0x001038c301007387 */ /* 0x000fe80000100800 */
[----:B-1----:R-:W4:Y:S04]  /*13ac0*/  LDL.64 R70, [R1+0x468] ;  /* 0x0004680001467983 */ /* 0x002f280000100a00 */
[----:B------:R-:W4:Y:S04]  /*13ad0*/  LDL.64 R86, [R1+0x428] ;  /* 0x0004280001567983 */ /* 0x000f280000100a00 */
        /* <DEDUP_REMOVED lines=9> */
[----:B--2---:R1:W-:Y:S04]  /*13b70*/  LDGSTS.E [R249+0x46600], [R250.64], P1 ;  /* 0x46600000faf97fae */ /* 0x0043e8000892184c */
[----:B-1----:R-:W1:Y:S04]  /*13b80*/  S2R R251, SR_TID.X ;  /* 0x0000000000fb7919 */ /* 0x002e680000002100 */
[----:B------:R-:W2:Y:S01]  /*13b90*/  S2R R250, SR_TID.X ;  /* 0x0000000000fa7919 */ /* 0x000ea20000002100 */
[----:B------:R-:W-:Y:S01]  /*13ba0*/  ISETP.GE.AND P1, PT, R194, c[0x0][0x180], PT ;  /* 0x00006000c2007a0c */ /* 0x000fe20003f26270 */
[----:B------:R-:W-:-:S05]  /*13bb0*/  IMAD.MOV.U32 R194, RZ, RZ, 0x7f ;  /* 0x0000007fffc27424 */ /* 0x000fca00078e00ff */
[----:B------:R-:W-:Y:S02]  /*13bc0*/  IADD3 R194, R194, c[0x0][0x180], RZ ;  /* 0x00006000c2c27a10 */ /* 0x000fe40007ffe0ff */
[----:B-1----:R-:W-:-:S04]  /*13bd0*/  SHF.R.U32.HI R251, RZ, 0x6, R251 ;  /* 0x00000006fffb7819 */ /* 0x002fc800000116fb */
[----:B------:R-:W-:-:S04]  /*13be0*/  SGXT.U32 R251, R251, 0x1 ;  /* 0x00000001fbfb781a */ /* 0x000fc80000000000 */
[----:B------:R-:W-:Y:S01]  /*13bf0*/  LOP3.LUT R251, R251, 0x4, RZ, 0xfc, !PT ;  /* 0x00000004fbfb7812 */ /* 0x000fe200078efcff */
[----:B---3--:R1:W-:Y:S04]  /*13c00*/  LDGSTS.E [R249+0x46a00], [R54.64], P2 ;  /* 0x46a0000036f97fae */ /* 0x0083e8000912184c */
[----:B------:R3:W-:Y:S01]  /*13c10*/  LDGSTS.E [R249+0x46e00], [R38.64], P0 ;  /* 0x46e0000026f97fae */ /* 0x0007e2000812184c */
[----:B------:R-:W-:Y:S02]  /*13c20*/  ISETP.GT.AND P0, PT, R194, 0xff, PT ;  /* 0x000000ffc200780c */ /* 0x000fe40003f04270 */
[----:B------:R-:W-:Y:S01]  /*13c30*/  SEL R194, R0, RZ, !P1 ;  /* 0x000000ff00c27207 */ /* 0x000fe20004800000 */
[----:B------:R1:W-:Y:S01]  /*13c40*/  LDGSTS.E [R249+0x47200], [R22.64], P4 ;  /* 0x4720000016f97fae */ /* 0x0003e2000a12184c */
[----:B------:R-:W-:-:S02]  /*13c50*/  ISETP.GE.AND P1, PT, R251, UR8, PT ;  /* 0x00000008fb007c0c */ /* 0x000fc4000bf26270 */
[--C-:B--2---:R-:W-:Y:S01]  /*13c60*/  SHF.R.U32.HI R251, RZ, 0x6, R250.reuse ;  /* 0x00000006fffb7819 */ /* 0x104fe200000116fa */
[----:B------:R2:W-:Y:S01]  /*13c70*/  LDGSTS.E [R249+0x47600], [R6.64], P6 ;  /* 0x4760000006f97fae */ /* 0x0005e2000b12184c */
[----:B------:R-:W-:-:S03]  /*13c80*/  SHF.R.U32.HI R250, RZ, 0x6, R250 ;  /* 0x00000006fffa7819 */ /* 0x000fc600000116fa */
[----:B---3--:R-:W3:Y:S01]  /*13c90*/  LDL.64 R38, [R1+0x4e8] ;  /* 0x0004e80001267983 */ /* 0x008ee20000100a00 */
[----:B------:R-:W-:-:S03]  /*13ca0*/  SGXT.U32 R250, R250, 0x1 ;  /* 0x00000001fafa781a */ /* 0x000fc60000000000 */
[----:B-1----:R-:W3:Y:S01]  /*13cb0*/  LDL.64 R22, [R1+0x528] ;  /* 0x0005280001167983 */ /* 0x002ee20000100a00 */
[----:B------:R-:W-:-:S03]  /*13cc0*/  LOP3.LUT R250, R250, 0x8, RZ, 0xfc, !PT ;  /* 0x00000008fafa7812 */ /* 0x000fc600078efcff */
[----:B--2---:R-:W2:Y:S01]  /*13cd0*/  LDL.64 R6, [R1+0x568] ;  /* 0x0005680001067983 */ /* 0x004ea20000100a00 */
[----:B------:R-:W-:Y:S02]  /*13ce0*/  ISETP.GE.AND P4, PT, R250, UR8, PT ;  /* 0x00000008fa007c0c */ /* 0x000fe4000bf86270 */
[----:B------:R-:W-:Y:S01]  /*13cf0*/  SEL R250, RZ, 0x4, P1 ;  /* 0x00000004fffa7807 */ /* 0x000fe20000800000 */
[----:B------:R-:W2:Y:S01]  /*13d00*/  LDL.64 R54, [R1+0x4a8] ;  /* 0x0004a80001367983 */ /* 0x000ea20000100a00 */
[----:B------:R-:W-:Y:S02]  /*13d10*/  ISETP.NE.U32.AND P1, PT, R194, RZ, PT ;  /* 0x000000ffc200720c */ /* 0x000fe40003f25070 */
[----:B------:R-:W-:-:S04]  /*13d20*/  SEL R194, RZ, 0x4, P4 ;  /* 0x00000004ffc27807 */ /* 0x000fc80002000000 */
[----:B------:R-:W-:-:S04]  /*13d30*/  SEL R194, R194, RZ, P0 ;  /* 0x000000ffc2c27207 */ /* 0x000fc80000000000 */
[----:B------:R-:W-:Y:S01]  /*13d40*/  ISETP.NE.U32.AND P6, PT, R194, RZ, PT ;  /* 0x000000ffc200720c */ /* 0x000fe20003fc5070 */
[----:B------:R-:W-:Y:S02]  /*13d50*/  IMAD.MOV.U32 R194, RZ, RZ, R249 ;  /* 0x000000ffffc27224 */ /* 0x000fe400078e00f9 */
[----:B------:R-:W2:Y:S04]  /*13d60*/  LDL.64 R248, [R1+0x5a8] ;  /* 0x0005a80001f87983 */ /* 0x000ea80000100a00 */
[----:B----4-:R1:W-:Y:S01]  /*13d70*/  LDGSTS.E [R194+0x47a00], [R232.64], P5 ;  /* 0x47a00000e8c27fae */ /* 0x0103e2000a92184c */
[----:B------:R-:W-:Y:S02]  /*13d80*/  SGXT.U32 R251, R251, 0x1 ;  /* 0x00000001fbfb781a */ /* 0x000fe40000000000 */
[----:B------:R-:W-:Y:S01]  /*13d90*/  ISETP.GE.AND P2, PT, R196, UR8, PT ;  /* 0x00000008c4007c0c */ /* 0x000fe2000bf46270 */
[----:B------:R4:W-:Y:S04]  /*13da0*/  LDGSTS.E [R194+0x47e00], [R216.64], P1 ;  /* 0x47e00000d8c27fae */ /* 0x0009e8000892184c */
[----:B-1----:R-:W2:Y:S01]  /*13db0*/  LDL.64 R232, [R1+0x5e8] ;  /* 0x0005e80001e87983 */ /* 0x002ea20000100a00 */
[----:B------:R-:W-:-:S02]  /*13dc0*/  LOP3.LUT R251, R251, 0xc, RZ, 0xfc, !PT ;  /* 0x0000000cfbfb7812 */ /* 0x000fc400078efcff */
[----:B------:R-:W-:Y:S01]  /*13dd0*/  SEL R0, RZ, 0x4, P2 ;  /* 0x00000004ff007807 */ /* 0x000fe20001000000 */
[----:B------:R-:W0:Y:S01]  /*13de0*/  LDGDEPBAR ;  /* 0x00000000000079af */ /* 0x000e220000000000 */
[----:B------:R-:W-:-:S03]  /*13df0*/  ISETP.GE.AND P2, PT, R251, UR8, PT ;  /* 0x00000008fb007c0c */ /* 0x000fc6000bf46270 */
[----:B------:R-:W1:Y:S04]  /*13e00*/  S2R R251, SR_TID.X ;  /* 0x0000000000fb7919 */ /* 0x000e680000002100 */
[----:B----4-:R-:W4:Y:S01]  /*13e10*/  LDL.LU.64 R216, [R1+0x10d0] ;  /* 0x0010d00001d87983 */ /* 0x010f220000300a00 */
[----:B-1----:R-:W-:-:S05]  /*13e20*/  LOP3.LUT R251, R251, 0x7f, RZ, 0xc0, !PT ;  /* 0x0000007ffbfb7812 */ /* 0x002fca00078ec0ff */
[----:B------:R-:W-:-:S05]  /*13e30*/  IMAD.SHL.U32 R251, R251, 0x4, RZ ;  /* 0x00000004fbfb7824 */ /* 0x000fca00078e00ff */
[----:B--2---:R1:W-:Y:S04]  /*13e40*/  LDGSTS.E [R251], [R232.64], P3 ;  /* 0x00000000e8fb7fae */ /* 0x0043e8000992184c */
[----:B------:R2:W-:Y:S04]  /*13e50*/  LDGSTS.E [R251+0x1000], [R248.64], P3 ;  /* 0x01000000f8fb7fae */ /* 0x0005e8000992184c */
[----:B------:R2:W-:Y:S04]  /*13e60*/  LDGSTS.E [R251+0x2000], [R6.64], P3 ;  /* 0x0200000006fb7fae */ /* 0x0005e8000992184c */
[----:B-1----:R-:W4:Y:S04]  /*13e70*/  LDL.LU.64 R232, [R1+0x10c8] ;  /* 0x0010c80001e87983 */ /* 0x002f280000300a00 */
[----:B---3--:R1:W-:Y:S04]  /*13e80*/  LDGSTS.E [R251+0x3000], [R22.64], P3 ;  /* 0x0300000016fb7fae */ /* 0x0083e8000992184c */
[----:B--2---:R-:W2:Y:S04]  /*13e90*/  LDL.LU.64 R248, [R1+0x10c0] ;  /* 0x0010c00001f87983 */ /* 0x004ea80000300a00 */
[----:B------:R3:W-:Y:S04]  /*13ea0*/  LDGSTS.E [R251+0x4000], [R38.64], P3 ;  /* 0x0400000026fb7fae */ /* 0x0007e8000992184c */
[----:B------:R-:W2:Y:S04]  /*13eb0*/  LDL.LU.64 R6, [R1+0x10b8] ;  /* 0x0010b80001067983 */ /* 0x000ea80000300a00 */
[----:B------:R3:W-:Y:S04]  /*13ec0*/  LDGSTS.E [R251+0x5000], [R54.64], P3 ;  /* 0x0500000036fb7fae */ /* 0x0007e8000992184c */
[----:B-1----:R-:W2:Y:S04]  /*13ed0*/  LDL.LU.64 R22, [R1+0x10b0] ;  /* 0x0010b00001167983 */ /* 0x002ea80000300a00 */
[----:B------:R1:W-:Y:S04]  /*13ee0*/  LDGSTS.E [R251+0x6000], [R70.64], P3 ;  /* 0x0600000046fb7fae */ /* 0x0003e8000992184c */
[----:B---3--:R-:W3:Y:S04]  /*13ef0*/  LDL.LU.64 R38, [R1+0x10a8] ;  /* 0x0010a80001267983 */ /* 0x008ee80000300a00 */
[----:B------:R1:W-:Y:S04]  /*13f00*/  LDGSTS.E [R251+0x7000], [R86.64], P3 ;  /* 0x0700000056fb7fae */ /* 0x0003e8000992184c */
[----:B------:R-:W2:Y:S04]  /*13f10*/  LDL.LU.64 R54, [R1+0x10a0] ;  /* 0x0010a00001367983 */ /* 0x000ea80000300a00 */
[----:B------:R1:W-:Y:S04]  /*13f20*/  LDGSTS.E [R251+0x8000], [R102.64], P3 ;  /* 0x0800000066fb7fae */ /* 0x0003e8000992184c */
[----:B-1----:R-:W2:Y:S04]  /*13f30*/  LDL.LU.64 R70, [R1+0x1098] ;  /* 0x0010980001467983 */ /* 0x002ea80000300a00 */
[----:B------:R1:W-:Y:S04]  /*13f40*/  LDGSTS.E [R251+0x9000], [R118.64], P3 ;  /* 0x0900000076fb7fae */ /* 0x0003e8000992184c */
[----:B------:R-:W2:Y:S04]  /*13f50*/  LDL.LU.64 R86, [R1+0x1090] ;  /* 0x0010900001567983 */ /* 0x000ea80000300a00 */
        /* <DEDUP_REMOVED lines=13> */
[----:B-1----:R-:W2:Y:S04]  /*14030*/  LDL.64 R218, [R1+0x5a0] ;  /* 0x0005a00001da7983 */ /* 0x002ea80000100a00 */
[----:B------:R-:W2:Y:S04]  /*14040*/  LDL.64 R234, [R1+0x560] ;  /* 0x0005600001ea7983 */ /* 0x000ea80000100a00 */
[----:B------:R-:W2:Y:S04]  /*14050*/  LDL.64 R202, [R1+0x5e0] ;  /* 0x0005e00001ca7983 */ /* 0x000ea80000100a00 */
[----:B------:R1:W-:Y:S04]  /*14060*/  LDGSTS.E [R251+0x11000], [R8.64], P3 ;  /* 0x1100000008fb7fae */ /* 0x0003e8000992184c */
[----:B------:R1:W-:Y:S04]  /*14070*/  STL.64 [R1+0xde0], R8 ;  /* 0x000de00801007387 */ /* 0x0003e80000100a00 */
[----:B------:R1:W-:Y:S04]  /*14080*/  LDGSTS.E [R251+0x12000], [R24.64], P3 ;  /* 0x1200000018fb7fae */ /* 0x0003e8000992184c */
[----:B------:R1:W-:Y:S04]  /*14090*/  LDGSTS.E [R251+0x13000], [R40.64], P3 ;  /* 0x1300000028fb7fae */ /* 0x0003e8000992184c */
[----:B-1----:R-:W3:Y:S04]  /*140a0*/  LDL.64 R8, [R1+0x1e0] ;  /* 0x0001e00001087983 */ /* 0x002ee80000100a00 */
        /* <DEDUP_REMOVED lines=21> */
[----:B------:R4:W-:Y:S01]  /*14200*/  LDGSTS.E [R251+0x1e000], [R220.64], P3 ;  /* 0x1e000000dcfb7fae */ /* 0x0009e2000992184c */
[----:B------:R-:W-:-:S03]  /*14210*/  LOP3.LUT R3, R251, 0x10, RZ, 0x3c, !PT ;  /* 0x00000010fb037812 */ /* 0x000fc600078e3cff */
[----:B------:R4:W-:Y:S04]  /*14220*/  LDGSTS.E [R251+0x1f000], [R236.64], P3 ;  /* 0x1f000000ecfb7fae */ /* 0x0009e8000992184c */
[----:B-1----:R-:W3:Y:S04]  /*14230*/  LDL.64 R104, [R1+0x360] ;  /* 0x0003600001687983 */ /* 0x002ee80000100a00 */
[----:B------:R1:W-:Y:S04]  /*14240*/  STL.64 [R1+0xdb8], R120 ;  /* 0x000db87801007387 */ /* 0x0003e80000100a00 */
[----:B-1----:R-:W3:Y:S04]  /*14250*/  LDL.64 R120, [R1+0x3a0] ;  /* 0x0003a00001787983 */ /* 0x002ee80000100a00 */
[----:B------:R1:W-:Y:S04]  /*14260*/  STL.64 [R1+0xdc0], R136 ;  /* 0x000dc08801007387 */ /* 0x0003e80000100a00 */
[----:B-1----:R-:W3:Y:S04]  /*14270*/  LDL.64 R136, [R1+0x3e0] ;  /* 0x0003e00001887983 */ /* 0x002ee80000100a00 */
[----:B------:R1:W-:Y:S04]  /*14280*/  STL.64 [R1+0xdc8], R152 ;  /* 0x000dc89801007387 */ /* 0x0003e80000100a00 */
[----:B-1----:R-:W3:Y:S04]  /*14290*/  LDL.64 R152, [R1+0x420] ;  /* 0x0004200001987983 */ /* 0x002ee80000100a00 */
[----:B------:R4:W-:Y:S04]  /*142a0*/  STL.64 [R1+0xdd0], R168 ;  /* 0x000dd0a801007387 */ /* 0x0009e80000100a00 */
[----:B----4-:R-:W4:Y:S04]  /*142b0*/  LDL.64 R168, [R1+0x460] ;  /* 0x0004600001a87983 */ /* 0x010f280000100a00 */
[----:B------:R1:W-:Y:S04]  /*142c0*/  STL.64 [R1+0xdd8], R184 ;  /* 0x000dd8b801007387 */ /* 0x0003e80000100a00 */
[----:B-1----:R-:W3:Y:S04]  /*142d0*/  LDL.64 R184, [R1+0x4a0] ;  /* 0x0004a00001b87983 */ /* 0x002ee80000100a00 */
[----:B------:R1:W-:Y:S04]  /*142e0*/  STL.64 [R1+0xde8], R204 ;  /* 0x000de8cc01007387 */ /* 0x0003e80000100a00 */
[----:B-1----:R-:W3:Y:S04]  /*142f0*/  LDL.64 R204, [R1+0x4e0] ;  /* 0x0004e00001cc7983 */ /* 0x002ee80000100a00 */
[----:B------:R1:W-:Y:S04]  /*14300*/  STL.64 [R1+0xdf0], R220 ;  /* 0x000df0dc01007387 */ /* 0x0003e80000100a00 */
[----:B-1----:R-:W3:Y:S04]  /*14310*/  LDL.64 R220, [R1+0x520] ;  /* 0x0005200001dc7983 */ /* 0x002ee80000100a00 */
[----:B------:R1:W-:Y:S04]  /*14320*/  STL.64 [R1+0xdf8], R236 ;  /* 0x000df8ec01007387 */ /* 0x0003e80000100a00 */
[----:B-1----:R-:W4:Y:S04]  /*14330*/  LDL.LU.64 R236, [R1+0x1d8] ;  /* 0x0001d80001ec7983 */ /* 0x002f280000300a00 */
[----:B--2---:R1:W-:Y:S04]  /*14340*/  LDGSTS.E [R3+0x200], [R202.64], P3 ;  /* 0x00200000ca037fae */ /* 0x0043e8000992184c */
[----:B------:R2:W-:Y:S04]  /*14350*/  LDGSTS.E [R3+0x1200], [R218.64], P3 ;  /* 0x01200000da037fae */ /* 0x0005e8000992184c */
[----:B------:R2:W-:Y:S04]  /*14360*/  LDGSTS.E [R3+0x2200], [R234.64], P3 ;  /* 0x02200000ea037fae */ /* 0x0005e8000992184c */
[----:B-1----:R-:W4:Y:S04]  /*14370*/  LDL.LU.64 R202, [R1+0x1058] ;  /* 0x0010580001ca7983 */ /* 0x002f280000300a00 */
[----:B--2---:R-:W2:Y:S04]  /*14380*/  LDL.LU.64 R218, [R1+0x1050] ;  /* 0x0010500001da7983 */ /* 0x004ea80000300a00 */
[----:B------:R-:W2:Y:S04]  /*14390*/  LDL.LU.64 R234, [R1+0x1048] ;  /* 0x0010480001ea7983 */ /* 0x000ea80000300a00 */
[----:B---3--:R1:W-:Y:S04]  /*143a0*/  LDGSTS.E [R3+0x3200], [R220.64], P3 ;  /* 0x03200000dc037fae */ /* 0x0083e8000992184c */
[----:B------:R3:W-:Y:S04]  /*143b0*/  LDGSTS.E [R3+0x4200], [R204.64], P3 ;  /* 0x04200000cc037fae */ /* 0x0007e8000992184c */
[----:B------:R1:W-:Y:S04]  /*143c0*/  LDGSTS.E [R3+0x5200], [R184.64], P3 ;  /* 0x05200000b8037fae */ /* 0x0003e8000992184c */
[----:B----4-:R4:W-:Y:S04]  /*143d0*/  LDGSTS.E [R3+0x6200], [R168.64], P3 ;  /* 0x06200000a8037fae */ /* 0x0109e8000992184c */
[----:B------:R1:W-:Y:S04]  /*143e0*/  LDGSTS.E [R3+0x7200], [R152.64], P3 ;  /* 0x0720000098037fae */ /* 0x0003e8000992184c */
        /* <DEDUP_REMOVED lines=9> */
[----:B---3--:R-:W3:Y:S04]  /*14480*/  LDL.64 R204, [R1+0x598] ;  /* 0x0005980001cc7983 */ /* 0x008ee80000100a00 */
[----:B-1----:R-:W3:Y:S04]  /*14490*/  LDL.64 R184, [R1+0x558] ;  /* 0x0005580001b87983 */ /* 0x002ee80000100a00 */
[----:B----4-:R-:W4:Y:S04]  /*144a0*/  LDL.64 R168, [R1+0x518] ;  /* 0x0005180001a87983 */ /* 0x010f280000100a00 */
[----:B------:R-:W3:Y:S04]  /*144b0*/  LDL.64 R152, [R1+0x4d8] ;  /* 0x0004d80001987983 */ /* 0x000ee80000100a00 */
        /* <DEDUP_REMOVED lines=8> */
[----:B--2---:R-:W2:Y:S04]  /*14540*/  LDL.64 R8, [R1+0x258] ;  /* 0x0002580001087983 */ /* 0x004ea80000100a00 */
[----:B------:R1:W-:Y:S04]  /*14550*/  LDGSTS.E [R3+0x11200], [R10.64], P3 ;  /* 0x112000000a037fae */ /* 0x0003e8000992184c */
[----:B------:R1:W-:Y:S04]  /*14560*/  STL.64 [R1+0xe00], R10 ;  /* 0x000e000a01007387 */ /* 0x0003e80000100a00 */
[----:B------:R1:W-:Y:S04]  /*14570*/  LDGSTS.E [R3+0x12200], [R26.64], P3 ;  /* 0x122000001a037fae */ /* 0x0003e8000992184c */
[----:B------:R1:W-:Y:S04]  /*14580*/  LDGSTS.E [R3+0x13200], [R42.64], P3 ;  /* 0x132000002a037fae */ /* 0x0003e8000992184c */
[----:B-1----:R-:W2:Y:S04]  /*14590*/  LDL.LU.64 R10, [R1+0x2d8] ;  /* 0x0002d800010a7983 */ /* 0x002ea80000300a00 */
[----:B------:R1:W-:Y:S04]  /*145a0*/  STL.64 [R1+0xe08], R26 ;  /* 0x000e081a01007387 */ /* 0x0003e80000100a00 */
[----:B------:R1:W-:Y:S04]  /*145b0*/  LDGSTS.E [R3+0x14200], [R58.64], P3 ;  /* 0x142000003a037fae */ /* 0x0003e8000992184c */
[----:B------:R1:W-:Y:S04]  /*145c0*/  LDGSTS.E [R3+0x15200], [R74.64], P3 ;  /* 0x152000004a037fae */ /* 0x0003e8000992184c */
[----:B-1----:R-:W3:Y:S04]  /*145d0*/  LDL.64 R26, [R1+0x5d8] ;  /* 0x0005d800011a7983 */ /* 0x002ee80000100a00 */
[----:B------:R-:W-:Y:S04]  /*145e0*/  STL.64 [R1+0xe10], R42 ;  /* 0x000e102a01007387 */ /* 0x000fe80000100a00 */
[----:B------:R-:W-:Y:S04]  /*145f0*/  STL.64 [R1+0xe18], R58 ;  /* 0x000e183a01007387 */ /* 0x000fe80000100a00 */
[----:B------:R-:W-:Y:S04]  /*14600*/  STL.64 [R1+0xe20], R74 ;  /* 0x000e204a01007387 */ /* 0x000fe80000100a00 */
[----:B------:R1:W-:Y:S04]  /*14610*/  LDGSTS.E [R3+0x16200], [R90.64], P3 ;  /* 0x162000005a037fae */ /* 0x0003e8000992184c */
[----:B------:R-:W-:Y:S04]  /*14620*/  STL.64 [R1+0xe28], R90 ;  /* 0x000e285a01007387 */ /* 0x000fe80000100a00 */
[----:B------:R1:W-:Y:S04]  /*14630*/  LDGSTS.E [R3+0x17200], [R106.64], P3 ;  /* 0x172000006a037fae */ /* 0x0003e8000992184c */
[----:B------:R-:W-:Y:S04]  /*14640*/  STL.64 [R1+0xe30], R106 ;  /* 0x000e306a01007387 */ /* 0x000fe80000100a00 */
[----:B------:R1:W-:Y:S04]  /*14650*/  LDGSTS.E [R3+0x18200], [R122.64], P3 ;  /* 0x182000007a037fae */ /* 0x0003e8000992184c */
[----:B------:R1:W-:Y:S01]  /*14660*/  STL.64 [R1+0xe38], R122 ;  /* 0x000e387a01007387 */ /* 0x0003e20000100a00 */
[----:B------:R-:W-:-:S03]  /*14670*/  LOP3.LUT R197, R251, 0x20, RZ, 0x3c, !PT ;  /* 0x00000020fbc57812 */ /* 0x000fc600078e3cff */
[----:B------:R1:W-:Y:S04]  /*14680*/  LDGSTS.E [R3+0x19200], [R138.64], P3 ;  /* 0x192000008a037fae */ /* 0x0003e8000992184c */
[----:B------:R1:W-:Y:S04]  /*14690*/  LDGSTS.E [R3+0x1a200], [R154.64], P3 ;  /* 0x1a2000009a037fae */ /* 0x0003e8000992184c */
[----:B-1----:R-:W4:Y:S04]  /*146a0*/  LDL.LU.64 R122, [R1+0x218] ;  /* 0x00021800017a7983 */ /* 0x002f280000300a00 */
[----:B------:R1:W-:Y:S04]  /*146b0*/  LDGSTS.E [R3+0x1b200], [R170.64], P3 ;  /* 0x1b200000aa037fae */ /* 0x0003e8000992184c */
[----:B------:R1:W-:Y:S04]  /*146c0*/  LDGSTS.E [R3+0x1c200], [R186.64], P3 ;  /* 0x1c200000ba037fae */ /* 0x0003e8000992184c */
[----:B------:R1:W-:Y:S04]  /*146d0*/  LDGSTS.E [R3+0x1d200], [R206.64], P3 ;  /* 0x1d200000ce037fae */ /* 0x0003e8000992184c */
[----:B------:R1:W-:Y:S04]  /*146e0*/  LDGSTS.E [R3+0x1e200], [R222.64], P3 ;  /* 0x1e200000de037fae */ /* 0x0003e8000992184c */
[----:B------:R1:W-:Y:S04]  /*146f0*/  LDGSTS.E [R3+0x1f200], [R238.64], P3 ;  /* 0x1f200000ee037fae */ /* 0x0003e8000992184c */
[----:B------:R-:W-:Y:S04]  /*14700*/  STL.64 [R1+0xe40], R138 ;  /* 0x000e408a01007387 */ /* 0x000fe80000100a00 */
[----:B------:R-:W-:Y:S04]  /*14710*/  STL.64 [R1+0xe48], R154 ;  /* 0x000e489a01007387 */ /* 0x000fe80000100a00 */
[----:B------:R-:W-:Y:S04]  /*14720*/  STL.64 [R1+0xe50], R170 ;  /* 0x000e50aa01007387 */ /* 0x000fe80000100a00 */
[----:B------:R-:W-:Y:S04]  /*14730*/  STL.64 [R1+0xe58], R186 ;  /* 0x000e58ba01007387 */ /* 0x000fe80000100a00 */
[----:B------:R-:W-:Y:S04]  /*14740*/  STL.64 [R1+0xe60], R206 ;  /* 0x000e60ce01007387 */ /* 0x000fe80000100a00 */
[----:B------:R-:W-:Y:S04]  /*14750*/  STL.64 [R1+0xe68], R222 ;  /* 0x000e68de01007387 */ /* 0x000fe80000100a00 */
[----:B-1----:R-:W4:Y:S04]  /*14760*/  LDL.LU R3, [R1+0x1044] ;  /* 0x0010440001037983 */ /* 0x002f280000300800 */
[----:B------:R1:W-:Y:S04]  /*14770*/  STL.64 [R1+0xe70], R238 ;  /* 0x000e70ee01007387 */ /* 0x0003e80000100a00 */
[----:B-1----:R-:W4:Y:S04]  /*14780*/  LDL.LU.64 R238, [R1+0x250] ;  /* 0x0002500001ee7983 */ /* 0x002f280000300a00 */
[----:B------:R-:W4:Y:S04]  /*14790*/  LDL.LU.64 R106, [R1+0x210] ;  /* 0x00021000016a7983 */ /* 0x000f280000300a00 */
[----:B------:R-:W4:Y:S04]  /*147a0*/  LDL.LU.64 R220, [R1+0x1d0] ;  /* 0x0001d00001dc7983 */ /* 0x000f280000300a00 */
[----:B--2---:R1:W-:Y:S04]  /*147b0*/  STL.64 [R1+0xef8], R10 ;  /* 0x000ef80a01007387 */ /* 0x0043e80000100a00 */
        /* <DEDUP_REMOVED lines=16> */
[----:B----4-:R-:W4:Y:S04]  /*148c0*/  LDL.64 R120, [R1+0x590] ;  /* 0x0005900001787983 */ /* 0x010f280000100a00 */
[----:B-1----:R-:W4:Y:S04]  /*148d0*/  LDL.64 R104, [R1+0x550] ;  /* 0x0005500001687983 */ /* 0x002f280000100a00 */
[----:B------:R-:W4:Y:S04]  /*148e0*/  LDL.64 R88, [R1+0x510] ;  /* 0x0005100001587983 */ /* 0x000f280000100a00 */
[----:B------:R-:W4:Y:S04]  /*148f0*/  LDL.64 R72, [R1+0x4d0] ;  /* 0x0004d00001487983 */ /* 0x000f280000100a00 */
[----:B------:R-:W4:Y:S04]  /*14900*/  LDL.64 R56, [R1+0x490] ;  /* 0x0004900001387983 */ /* 0x000f280000100a00 */
[----:B------:R-:W4:Y:S04]  /*14910*/  LDL.64 R40, [R1+0x450] ;  /* 0x0004500001287983 */ /* 0x000f280000100a00 */
[----:B------:R-:W4:Y:S04]  /*14920*/  LDL.64 R24, [R1+0x410] ;  /* 0x0004100001187983 */ /* 0x000f280000100a00 */
[----:B------:R-:W4:Y:S04]  /*14930*/  LDL.64 R8, [R1+0x3d0] ;  /* 0x0003d00001087983 */ /* 0x000f280000100a00 */
[----:B------:R-:W4:Y:S04]  /*14940*/  LDL.LU.64 R10, [R1+0x390] ;  /* 0x00039000010a7983 */ /* 0x000f280000300a00 */
[----:B------:R-:W4:Y:S04]  /*14950*/  LDL.LU.64 R154, [R1+0x310] ;  /* 0x00031000019a7983 */ /* 0x000f280000300a00 */
[----:B------:R2:W-:Y:S04]  /*14960*/  LDGSTS.E [R197+0xf400], [R122.64], P3 ;  /* 0x0f4000007ac57fae */ /* 0x0005e8000992184c */
[----:B------:R-:W-:Y:S04]  /*14970*/  STL.64 [R1+0xe78], R122 ;  /* 0x000e787a01007387 */ /* 0x000fe80000100a00 */
        /* <DEDUP_REMOVED lines=13> */
[----:B------:R1:W-:Y:S04]  /*14a50*/  STL.64 [R1+0xeb0], R92 ;  /* 0x000eb05c01007387 */ /* 0x0003e80000100a00 */
[----:B------:R2:W-:Y:S04]  /*14a60*/  LDGSTS.E [R197+0x17400], [R108.64], P3 ;  /* 0x174000006cc57fae */ /* 0x0005e8000992184c */
[----:B------:R2:W-:Y:S04]  /*14a70*/  LDGSTS.E [R197+0x18400], [R124.64], P3 ;  /* 0x184000007cc57fae */ /* 0x0005e8000992184c */
[----:B-1----:R-:W4:Y:S04]  /*14a80*/  LDL.LU.64 R92, [R1+0x290] ;  /* 0x00029000015c7983 */ /* 0x002f280000300a00 */
[----:B------:R2:W-:Y:S04]  /*14a90*/  STL.64 [R1+0xeb8], R108 ;  /* 0x000eb86c01007387 */ /* 0x0005e80000100a00 */
[----:B------:R1:W-:Y:S04]  /*14aa0*/  LDGSTS.E [R197+0x19400], [R140.64], P3 ;  /* 0x194000008cc57fae */ /* 0x0003e8000992184c */
[----:B------:R1:W-:Y:S04]  /*14ab0*/  LDGSTS.E [R197+0x1a400], [R156.64], P3 ;  /* 0x1a4000009cc57fae */ /* 0x0003e8000992184c */
[----:B--2---:R-:W2:Y:S04]  /*14ac0*/  LDL.LU.64 R108, [R1+0x350] ;  /* 0x00035000016c7983 */ /* 0x004ea80000300a00 */
        /* <DEDUP_REMOVED lines=13> */
[----:B-1----:R-:W2:Y:S04]  /*14ba0*/  LDL.LU.64 R224, [R1+0x2d0] ;  /* 0x0002d00001e07983 */ /* 0x002ea80000300a00 */
[----:B------:R-:W2:Y:S04]  /*14bb0*/  LDL.LU R197, [R1+0x1040] ;  /* 0x0010400001c57983 */ /* 0x000ea80000300800 */
[----:B------:R-:W2:Y:S04]  /*14bc0*/  LDL.LU.64 R26, [R1+0x388] ;  /* 0x00038800011a7983 */ /* 0x000ea80000300a00 */
[----:B------:R-:W2:Y:S04]  /*14bd0*/  LDL.LU.64 R138, [R1+0x308] ;  /* 0x00030800018a7983 */ /* 0x000ea80000300a00 */
[----:B------:R-:W-:Y:S04]  /*14be0*/  STL.64 [R1+0xf00], R240 ;  /* 0x000f00f001007387 */ /* 0x000fe80000100a00 */
[----:B------:R-:W2:Y:S04]  /*14bf0*/  LDL.LU.64 R208, [R1+0x2c8] ;  /* 0x0002c80001d07983 */ /* 0x000ea80000300a00 */
[----:B------:R-:W2:Y:S04]  /*14c00*/  LDL.LU.64 R76, [R1+0x288] ;  /* 0x00028800014c7983 */ /* 0x000ea80000300a00 */
[----:B------:R-:W2:Y:S04]  /*14c10*/  LDL.LU.64 R222, [R1+0x248] ;  /* 0x0002480001de7983 */ /* 0x000ea80000300a00 */
[----:B------:R-:W2:Y:S04]  /*14c20*/  LDL.LU.64 R90, [R1+0x208] ;  /* 0x00020800015a7983 */ /* 0x000ea80000300a00 */
[----:B------:R-:W2:Y:S04]  /*14c30*/  LDL.LU.64 R204, [R1+0x1c8] ;  /* 0x0001c80001cc7983 */ /* 0x000ea80000300a00 */
[----:B---3--:R1:W-:Y:S04]  /*14c40*/  LDGSTS.E [R252+0x600], [R136.64], P3 ;  /* 0x0060000088fc7fae */ /* 0x0083e8000992184c */
        /* <DEDUP_REMOVED lines=10> */
[----:B------:R-:W3:Y:S04]  /*14cf0*/  LDL.LU.64 R140, [R1+0x4c8] ;  /* 0x0004c800018c7983 */ /* 0x000ee80000300a00 */
[----:B------:R-:W3:Y:S04]  /*14d00*/  LDL.LU.64 R122, [R1+0x488] ;  /* 0x00048800017a7983 */ /* 0x000ee80000300a00 */
[----:B------:R1:W-:Y:S04]  /*14d10*/  LDGSTS.E [R252+0x9600], [R10.64], P3 ;  /* 0x096000000afc7fae */ /* 0x0003e8000992184c */
[----:B------:R-:W-:Y:S04]  /*14d20*/  STL.64 [R1+0xf48], R10 ;  /* 0x000f480a01007387 */ /* 0x000fe80000100a00 */
[----:B--2---:R1:W-:Y:S04]  /*14d30*/  LDGSTS.E [R252+0xa600], [R108.64], P3 ;  /* 0x0a6000006cfc7fae */ /* 0x0043e8000992184c */
        /* <DEDUP_REMOVED lines=11> */
[----:B--2---:R-:W2:Y:S04]  /*14df0*/  LDL.LU.64 R238, [R1+0x3c8] ;  /* 0x0003c80001ee7983 */ /* 0x004ea80000300a00 */
[----:B------:R-:W-:Y:S04]  /*14e00*/  STL.64 [R1+0xf28], R106 ;  /* 0x000f286a01007387 */ /* 0x000fe80000100a00 */
[----:B------:R1:W-:Y:S04]  /*14e10*/  STL.64 [R1+0xf30], R220 ;  /* 0x000f30dc01007387 */ /* 0x0003e80000100a00 */
[----:B------:R3:W-:Y:S04]  /*14e20*/  LDGSTS.E [R252+0x11600], [R14.64], P3 ;  /* 0x116000000efc7fae */ /* 0x0007e8000992184c */
[----:B------:R3:W-:Y:S04]  /*14e30*/  LDGSTS.E [R252+0x12600], [R30.64], P3 ;  /* 0x126000001efc7fae */ /* 0x0007e8000992184c */
[----:B-1----:R-:W2:Y:S04]  /*14e40*/  LDL.LU.64 R220, [R1+0x348] ;  /* 0x0003480001dc7983 */ /* 0x002ea80000300a00 */
[----:B------:R-:W-:Y:S04]  /*14e50*/  STL.64 [R1+0xf40], R14 ;  /* 0x000f400e01007387 */ /* 0x000fe80000100a00 */
[----:B------:R-:W-:Y:S04]  /*14e60*/  STL.64 [R1+0xf50], R30 ;  /* 0x000f501e01007387 */ /* 0x000fe80000100a00 */
[----:B------:R1:W-:Y:S04]  /*14e70*/  LDGSTS.E [R252+0x13600], [R46.64], P3 ;  /* 0x136000002efc7fae */ /* 0x0003e8000992184c */
[----:B------:R1:W-:Y:S04]  /*14e80*/  STL.64 [R1+0xf58], R46 ;  /* 0x000f582e01007387 */ /* 0x0003e80000100a00 */
[----:B------:R3:W-:Y:S04]  /*14e90*/  LDGSTS.E [R252+0x14600], [R62.64], P3 ;  /* 0x146000003efc7fae */ /* 0x0007e8000992184c */
[----:B------:R3:W-:Y:S04]  /*14ea0*/  LDGSTS.E [R252+0x15600], [R78.64], P3 ;  /* 0x156000004efc7fae */ /* 0x0007e8000992184c */
[----:B-1----:R-:W2:Y:S04]  /*14eb0*/  LDL.LU.64 R46, [R1+0x508] ;  /* 0x00050800012e7983 */ /* 0x002ea80000300a00 */
        /* <DEDUP_REMOVED lines=18> */
[----:B----4-:R-:W4:Y:S04]  /*14fe0*/  LDL.LU.64 R174, [R1+0x548] ;  /* 0x0005480001ae7983 */ /* 0x010f280000300a00 */
[----:B------:R-:W-:Y:S04]  /*14ff0*/  STL.64 [R1+0xfa0], R190 ;  /* 0x000fa0be01007387 */ /* 0x000fe80000100a00 */
[----:B------:R-:W-:Y:S04]  /*15000*/  STL.64 [R1+0xfa8], R210 ;  /* 0x000fa8d201007387 */ /* 0x000fe80000100a00 */
[----:B------:R-:W-:Y:S04]  /*15010*/  STL.64 [R1+0xfb0], R226 ;  /* 0x000fb0e201007387 */ /* 0x000fe80000100a00 */
[----:B------:R3:W-:Y:S04]  /*15020*/  LDGSTS.E [R252+0x1f600], [R242.64], P3 ;  /* 0x1f600000f2fc7fae */ /* 0x0007e8000992184c */
[----:B---3--:R-:W3:Y:S04]  /*15030*/  LDL.LU R252, [R1+0x103c] ;  /* 0x00103c0001fc7983 */ /* 0x008ee80000300800 */
[----:B------:R-:W3:Y:S04]  /*15040*/  LDL.LU.64 R110, [R1+0x540] ;  /* 0x00054000016e7983 */ /* 0x000ee80000300a00 */
[----:B------:R-:W3:Y:S04]  /*15050*/  LDL.LU.64 R30, [R1+0x500] ;  /* 0x00050000011e7983 */ /* 0x000ee80000300a00 */
[----:B------:R-:W3:Y:S04]  /*15060*/  LDL.LU.64 R124, [R1+0x4c0] ;  /* 0x0004c000017c7983 */ /* 0x000ee80000300a00 */
[----:B------:R1:W-:Y:S04]  /*15070*/  STL.64 [R1+0xfb8], R242 ;  /* 0x000fb8f201007387 */ /* 0x0003e80000100a00 */
[----:B-1----:R-:W3:Y:S04]  /*15080*/  LDL.LU.64 R242, [R1+0x448] ;  /* 0x0004480001f27983 */ /* 0x002ee80000300a00 */
[----:B------:R-:W3:Y:S01]  /*15090*/  LDL.LU.64 R226, [R1+0x440] ;  /* 0x0004400001e27983 */ /* 0x000ee20000300a00 */
[----:B------:R-:W-:-:S03]  /*150a0*/  LOP3.LUT R195, R251, 0x40, RZ, 0x3c, !PT ;  /* 0x00000040fbc37812 */ /* 0x000fc600078e3cff */
[----:B------:R-:W3:Y:S04]  /*150b0*/  LDL.LU.64 R142, [R1+0x400] ;  /* 0x00040000018e7983 */ /* 0x000ee80000300a00 */
        /* <DEDUP_REMOVED lines=8> */
[----:B------:R1:W-:Y:S04]  /*15140*/  LDGSTS.E [R195+0x800], [R40.64], P3 ;  /* 0x0080000028c37fae */ /* 0x0003e8000992184c */
[----:B------:R-:W3:Y:S04]  /*15150*/  LDL.LU.64 R8, [R1] ;  /* 0x0000000001087983 */ /* 0x000ee80000300a00 */
[----:B------:R1:W-:Y:S04]  /*15160*/  LDGSTS.E [R195+0x1800], [R24.64], P3 ;  /* 0x0180000018c37fae */ /* 0x0003e8000992184c */
[----:B----4-:R1:W-:Y:S04]  /*15170*/  LDGSTS.E [R195+0x2800], [R174.64], P3 ;  /* 0x02800000aec37fae */ /* 0x0103e8000992184c */
[----:B------:R-:W-:Y:S04]  /*15180*/  STL.64 [R1+0x1008], R174 ;  /* 0x001008ae01007387 */ /* 0x000fe80000100a00 */
[----:B--2---:R1:W-:Y:S04]  /*15190*/  LDGSTS.E [R195+0x3800], [R46.64], P3 ;  /* 0x038000002ec37fae */ /* 0x0043e8000992184c */
[----:B------:R-:W-:Y:S04]  /*151a0*/  STL.64 [R1+0xff0], R46 ;  /* 0x000ff02e01007387 */ /* 0x000fe80000100a00 */
[----:B------:R2:W-:Y:S04]  /*151b0*/  LDGSTS.E [R195+0x4800], [R140.64], P3 ;  /* 0x048000008cc37fae */ /* 0x0005e8000992184c */
[----:B------:R2:W-:Y:S04]  /*151c0*/  STL.64 [R1+0xfd8], R140 ;  /* 0x000fd88c01007387 */ /* 0x0005e80000100a00 */
[----:B------:R1:W-:Y:S04]  /*151d0*/  LDGSTS.E [R195+0x5800], [R122.64], P3 ;  /* 0x058000007ac37fae */ /* 0x0003e8000992184c */
[----:B--2---:R-:W2:Y:S04]  /*151e0*/  LDL.LU.64 R140, [R1+0x580] ;  /* 0x00058000018c7983 */ /* 0x004ea80000300a00 */
[----:B------:R-:W-:Y:S04]  /*151f0*/  STL.64 [R1+0xfc8], R122 ;  /* 0x000fc87a01007387 */ /* 0x000fe80000100a00 */
[----:B---3--:R3:W-:Y:S04]  /*15200*/  LDGSTS.E [R195+0x6800], [R242.64], P3 ;  /* 0x06800000f2c37fae */ /* 0x0087e8000992184c */
[----:B------:R3:W-:Y:S04]  /*15210*/  STL.64 [R1+0xfc0], R242 ;  /* 0x000fc0f201007387 */ /* 0x0007e80000100a00 */
[----:B------:R1:W-:Y:S04]  /*15220*/  LDGSTS.E [R195+0x7800], [R158.64], P3 ;  /* 0x078000009ec37fae */ /* 0x0003e8000992184c */
[----:B------:R1:W-:Y:S04]  /*15230*/  LDGSTS.E [R195+0x8800], [R238.64], P3 ;  /* 0x08800000eec37fae */ /* 0x0003e8000992184c */
[----:B---3--:R-:W3:Y:S04]  /*15240*/  LDL.LU.64 R242, [R1+0x480] ;  /* 0x0004800001f27983 */ /* 0x008ee80000300a00 */
[----:B------:R-:W-:Y:S04]  /*15250*/  STL.64 [R1+0xfd0], R158 ;  /* 0x000fd09e01007387 */ /* 0x000fe80000100a00 */
[----:B------:R-:W-:Y:S04]  /*15260*/  STL.64 [R1+0xfe0], R238 ;  /* 0x000fe0ee01007387 */ /* 0x000fe80000100a00 */
[----:B------:R1:W-:Y:S04]  /*15270*/  LDGSTS.E [R195+0x9800], [R26.64], P3 ;  /* 0x098000001ac37fae */ /* 0x0003e8000992184c */
[----:B------:R-:W-:Y:S04]  /*15280*/  STL.64 [R1+0xfe8], R26 ;  /* 0x000fe81a01007387 */ /* 0x000fe80000100a00 */
[----:B------:R4:W-:Y:S04]  /*15290*/  LDGSTS.E [R195+0xa800], [R220.64], P3 ;  /* 0x0a800000dcc37fae */ /* 0x0009e8000992184c */
[----:B------:R4:W-:Y:S04]  /*152a0*/  STL.64 [R1+0xff8], R220 ;  /* 0x000ff8dc01007387 */ /* 0x0009e80000100a00 */
[----:B------:R1:W-:Y:S04]  /*152b0*/  LDGSTS.E [R195+0xb800], [R138.64], P3 ;  /* 0x0b8000008ac37fae */ /* 0x0003e8000992184c */
[----:B------:R1:W-:Y:S04]  /*152c0*/  LDGSTS.E [R195+0xc800], [R208.64], P3 ;  /* 0x0c800000d0c37fae */ /* 0x0003e8000992184c */
[----:B----4-:R-:W4:Y:S04]  /*152d0*/  LDL.LU.64 R220, [R1+0x5c0] ;  /* 0x0005c00001dc7983 */ /* 0x010f280000300a00 */
        /* <DEDUP_REMOVED lines=13> */
[----:B------:R-:W-:Y:S04]  /*153b0*/  STL.64 [R1+0x1000], R138 ;  /* 0x0010008a01007387 */ /* 0x000fe80000100a00 */
[----:B------:R1:W-:Y:S04]  /*153c0*/  LDGSTS.E [R195+0x1a800], [R160.64], P3 ;  /* 0x1a800000a0c37fae */ /* 0x0003e8000992184c */
[----:B------:R-:W-:Y:S04]  /*153d0*/  STL.64 [R1+0x1010], R208 ;  /* 0x001010d001007387 */ /* 0x000fe80000100a00 */
[----:B------:R1:W-:Y:S04]  /*153e0*/  LDGSTS.E [R195+0x1b800], [R176.64], P3 ;  /* 0x1b800000b0c37fae */ /* 0x0003e8000992184c */
[----:B------:R1:W-:Y:S04]  /*153f0*/  STL.64 [R1+0x1018], R76 ;  /* 0x0010184c01007387 */ /* 0x0003e80000100a00 */
[----:B------:R1:W-:Y:S04]  /*15400*/  LDGSTS.E [R195+0x1c800], [R192.64], P3 ;  /* 0x1c800000c0c37fae */ /* 0x0003e8000992184c */
[----:B------:R-:W-:Y:S04]  /*15410*/  STL.64 [R1+0x1020], R222 ;  /* 0x001020de01007387 */ /* 0x000fe80000100a00 */
[----:B------:R1:W-:Y:S04]  /*15420*/  LDGSTS.E [R195+0x1d800], [R212.64], P3 ;  /* 0x1d800000d4c37fae */ /* 0x0003e8000992184c */
[----:B------:R1:W-:Y:S04]  /*15430*/  STL.64 [R1+0x1028], R90 ;  /* 0x0010285a01007387 */ /* 0x0003e80000100a00 */
[----:B------:R1:W-:Y:S04]  /*15440*/  LDGSTS.E [R195+0x1e800], [R228.64], P3 ;  /* 0x1e800000e4c37fae */ /* 0x0003e8000992184c */
[----:B------:R-:W-:Y:S04]  /*15450*/  STL.64 [R1+0x1030], R204 ;  /* 0x001030cc01007387 */ /* 0x000fe80000100a00 */
[----:B------:R1:W-:Y:S04]  /*15460*/  LDGSTS.E [R195+0x1f800], [R244.64], P3 ;  /* 0x1f800000f4c37fae */ /* 0x0003e8000992184c */
[----:B-1----:R-:W3:Y:S04]  /*15470*/  LDL.LU R195, [R1+0x1038] ;  /* 0x0010380001c37983 */ /* 0x002ee80000300800 */
        /* <DEDUP_REMOVED lines=27> */
[----:B------:R-:W3:Y:S04]  /*15630*/  LDL.LU.64 R240, [R1+0x2f0] ;  /* 0x0002f00001f07983 */ /* 0x000ee80000300a00 */
[----:B------:R-:W3:Y:S04]  /*15640*/  LDL.LU.64 R156, [R1+0x2b0] ;  /* 0x0002b000019c7983 */ /* 0x000ee80000300a00 */
[----:B------:R-:W3:Y:S04]  /*15650*/  LDL.LU.64 R28, [R1+0x270] ;  /* 0x00027000011c7983 */ /* 0x000ee80000300a00 */
[----:B------:R-:W3:Y:S04]  /*15660*/  LDL.LU.64 R170, [R1+0x230] ;  /* 0x0002300001aa7983 */ /* 0x000ee80000300a00 */
[----:B------:R-:W3:Y:S04]  /*15670*/  LDL.LU.64 R42, [R1+0x1f0] ;  /* 0x0001f000012a7983 */ /* 0x000ee80000300a00 */
[----:B------:R-:W3:Y:S01]  /*15680*/  LDL.LU.64 R174, [R1+0x1c0] ;  /* 0x0001c00001ae7983 */ /* 0x000ee20000300a00 */
[----:B------:R-:W-:-:S02]  /*15690*/  SEL R0, R0, RZ, P0 ;  /* 0x000000ff00007207 */ /* 0x000fc40000000000 */
[----:B------:R-:W-:Y:S01]  /*156a0*/  SEL R250, R250, RZ, P0 ;  /* 0x000000fffafa7207 */ /* 0x000fe20000000000 */
[----:B------:R-:W-:Y:S01]  /*156b0*/  USHF.L.U32 UR5, UR6, 0x7, URZ ;  /* 0x0000000706057899 */ /* 0x000fe2000800063f */
[----:B------:R-:W-:Y:S01]  /*156c0*/  ISETP.NE.U32.AND P4, PT, R0, RZ, PT ;  /* 0x000000ff0000720c */ /* 0x000fe20003f85070 */
[----:B------:R-:W3:Y:S01]  /*156d0*/  LDL.LU.64 R46, [R1+0x1b0] ;  /* 0x0001b000012e7983 */ /* 0x000ee20000300a00 */
[----:B------:R-:W-:Y:S02]  /*156e0*/  SEL R0, RZ, 0x4, P2 ;  /* 0x00000004ff007807 */ /* 0x000fe40001000000 */
[----:B------:R-:W-:Y:S01]  /*156f0*/  ISETP.NE.U32.AND P2, PT, R250, RZ, PT ;  /* 0x000000fffa00720c */ /* 0x000fe20003f45070 */
[----:B------:R-:W3:Y:S04]  /*15700*/  LDL.LU.64 R122, [R1+0x1a0] ;  /* 0x0001a000017a7983 */ /* 0x000ee80000300a00 */
[----:B------:R-:W1:Y:S01]  /*15710*/  S2R R250, SR_TID.X ;  /* 0x0000000000fa7919 */ /* 0x000e620000002100 */
[----:B------:R-:W-:-:S02]  /*15720*/  LOP3.LUT R196, R251, 0x50, RZ, 0x3c, !PT ;  /* 0x00000050fbc47812 */ /* 0x000fc400078e3cff */
[----:B------:R-:W-:Y:S01]  /*15730*/  LOP3.LUT R239, R251, 0x70, RZ, 0x3c, !PT ;  /* 0x00000070fbef7812 */ /* 0x000fe200078e3cff */
[----:B------:R-:W3:Y:S01]  /*15740*/  LDL.LU.64 R26, [R1+0x190] ;  /* 0x00019000011a7983 */ /* 0x000ee20000300a00 */
[----:B-1----:R-:W-:-:S03]  /*15750*/  SHF.R.U32.HI R250, RZ, 0x6, R250 ;  /* 0x00000006fffa7819 */ /* 0x002fc600000116fa */
[----:B----4-:R1:W-:Y:S04]  /*15760*/  LDGSTS.E [R196+0xa00], [R220.64], P3 ;  /* 0x00a00000dcc47fae */ /* 0x0103e8000992184c */
[----:B--2---:R1:W-:Y:S04]  /*15770*/  LDGSTS.E [R196+0x1a00], [R140.64], P3 ;  /* 0x01a000008cc47fae */ /* 0x0043e8000992184c */
[----:B------:R1:W-:Y:S04]  /*15780*/  LDGSTS.E [R196+0x2a00], [R110.64], P3 ;  /* 0x02a000006ec47fae */ /* 0x0003e8000992184c */
[----:B------:R1:W-:Y:S04]  /*15790*/  LDGSTS.E [R196+0x3a00], [R30.64], P3 ;  /* 0x03a000001ec47fae */ /* 0x0003e8000992184c */
[----:B------:R1:W-:Y:S04]  /*157a0*/  LDGSTS.E [R196+0x4a00], [R124.64], P3 ;  /* 0x04a000007cc47fae */ /* 0x0003e8000992184c */
[----:B---3--:R1:W-:Y:S04]  /*157b0*/  LDGSTS.E [R196+0x5a00], [R242.64], P3 ;  /* 0x05a00000f2c47fae */ /* 0x0083e8000992184c */
        /* <DEDUP_REMOVED lines=8> */
[----:B------:R1:W-:Y:S01]  /*15840*/  LDGSTS.E [R196+0xea00], [R206.64], P3 ;  /* 0x0ea00000cec47fae */ /* 0x0003e2000992184c */
[----:B------:R-:W-:-:S03]  /*15850*/  SGXT.U32 R250, R250, 0x1 ;  /* 0x00000001fafa781a */ /* 0x000fc60000000000 */
[----:B------:R1:W-:Y:S04]  /*15860*/  LDGSTS.E [R196+0xfa00], [R74.64], P3 ;  /* 0x0fa000004ac47fae */ /* 0x0003e8000992184c */
[----:B------:R1:W-:Y:S04]  /*15870*/  LDGSTS.E [R196+0x10a00], [R8.64], P3 ;  /* 0x10a0000008c47fae */ /* 0x0003e8000992184c */
[----:B------:R1:W-:Y:S04]  /*15880*/  LDGSTS.E [R196+0x11a00], [R18.64], P3 ;  /* 0x11a0000012c47fae */ /* 0x0003e8000992184c */
[----:B------:R1:W-:Y:S01]  /*15890*/  LDGSTS.E [R196+0x12a00], [R34.64], P3 ;  /* 0x12a0000022c47fae */ /* 0x0003e2000992184c */
[----:B------:R-:W-:-:S03]  /*158a0*/  LOP3.LUT R250, R250, 0x10, RZ, 0xfc, !PT ;  /* 0x00000010fafa7812 */ /* 0x000fc600078efcff */
[----:B------:R1:W-:Y:S04]  /*158b0*/  LDGSTS.E [R196+0x13a00], [R50.64], P3 ;  /* 0x13a0000032c47fae */ /* 0x0003e8000992184c */
[----:B------:R1:W-:Y:S04]  /*158c0*/  LDGSTS.E [R196+0x14a00], [R66.64], P3 ;  /* 0x14a0000042c47fae */ /* 0x0003e8000992184c */
[----:B------:R1:W-:Y:S04]  /*158d0*/  LDGSTS.E [R196+0x15a00], [R82.64], P3 ;  /* 0x15a0000052c47fae */ /* 0x0003e8000992184c */
[----:B------:R1:W-:Y:S01]  /*158e0*/  LDGSTS.E [R196+0x16a00], [R98.64], P3 ;  /* 0x16a0000062c47fae */ /* 0x0003e2000992184c */
[----:B------:R-:W-:-:S03]  /*158f0*/  ISETP.GE.AND P1, PT, R250, UR8, PT ;  /* 0x00000008fa007c0c */ /* 0x000fc6000bf26270 */
[----:B------:R1:W-:Y:S01]  /*15900*/  LDGSTS.E [R196+0x17a00], [R114.64], P3 ;  /* 0x17a0000072c47fae */ /* 0x0003e2000992184c */
[----:B------:R-:W-:-:S03]  /*15910*/  LOP3.LUT R250, R251, 0x60, RZ, 0x3c, !PT ;  /* 0x00000060fbfa7812 */ /* 0x000fc600078e3cff */
        /* <DEDUP_REMOVED lines=52> */
[----:B------:R-:W-:-:S03]  /*15c60*/  SEL R0, R0, RZ, P0 ;  /* 0x000000ff00007207 */ /* 0x000fc60000000000 */
[----:B------:R3:W-:Y:S04]  /*15c70*/  LDGSTS.E [R239+0xce00], [R156.64], P3 ;  /* 0x0ce000009cef7fae */ /* 0x0007e8000992184c */
[----:B------:R3:W-:Y:S04]  /*15c80*/  LDGSTS.E [R239+0xde00], [R28.64], P3 ;  /* 0x0de000001cef7fae */ /* 0x0007e8000992184c */
[----:B------:R3:W-:Y:S04]  /*15c90*/  LDGSTS.E [R239+0xee00], [R170.64], P3 ;  /* 0x0ee00000aaef7fae */ /* 0x0007e8000992184c */
[----:B------:R3:W-:Y:S01]  /*15ca0*/  LDGSTS.E [R239+0xfe00], [R42.64], P3 ;  /* 0x0fe000002aef7fae */ /* 0x0007e2000992184c */
[----:B------:R-:W-:-:S03]  /*15cb0*/  ISETP.NE.U32.AND P5, PT, R0, RZ, PT ;  /* 0x000000ff0000720c */ /* 0x000fc60003fa5070 */
[----:B------:R3:W-:Y:S01]  /*15cc0*/  LDGSTS.E [R239+0x10e00], [R6.64], P3 ;  /* 0x10e0000006ef7fae */ /* 0x0007e2000992184c */
[----:B------:R-:W-:-:S03]  /*15cd0*/  IMAD.U32 R0, RZ, RZ, UR5 ;  /* 0x00000005ff007e24 */ /* 0x000fc6000f8e00ff */
[----:B------:R3:W-:Y:S04]  /*15ce0*/  LDGSTS.E [R239+0x11e00], [R22.64], P3 ;  /* 0x11e0000016ef7fae */ /* 0x0007e8000992184c */
[----:B------:R3:W-:Y:S04]  /*15cf0*/  LDGSTS.E [R239+0x12e00], [R38.64], P3 ;  /* 0x12e0000026ef7fae */ /* 0x0007e8000992184c */
[----:B------:R3:W-:Y:S04]  /*15d00*/  LDGSTS.E [R239+0x13e00], [R54.64], P3 ;  /* 0x13e0000036ef7fae */ /* 0x0007e8000992184c */
[----:B------:R3:W-:Y:S01]  /*15d10*/  LDGSTS.E [R239+0x14e00], [R70.64], P3 ;  /* 0x14e0000046ef7fae */ /* 0x0007e2000992184c */
[----:B------:R-:W-:-:S03]  /*15d20*/  IMAD.WIDE R76, R0, 0x4, R174 ;  /* 0x00000004004c7825 */ /* 0x000fc600078e02ae */
[----:B------:R3:W-:Y:S04]  /*15d30*/  LDGSTS.E [R239+0x15e00], [R86.64], P3 ;  /* 0x15e0000056ef7fae */ /* 0x0007e8000992184c */
[----:B------:R3:W-:Y:S04]  /*15d40*/  LDGSTS.E [R239+0x16e00], [R102.64], P3 ;  /* 0x16e0000066ef7fae */ /* 0x0007e8000992184c */
[----:B------:R3:W-:Y:S04]  /*15d50*/  LDGSTS.E [R239+0x17e00], [R118.64], P3 ;  /* 0x17e0000076ef7fae */ /* 0x0007e8000992184c */
[----:B------:R3:W-:Y:S04]  /*15d60*/  LDGSTS.E [R239+0x18e00], [R134.64], P3 ;  /* 0x18e0000086ef7fae */ /* 0x0007e8000992184c */
[----:B------:R3:W-:Y:S04]  /*15d70*/  LDGSTS.E [R239+0x19e00], [R150.64], P3 ;  /* 0x19e0000096ef7fae */ /* 0x0007e8000992184c */
[----:B------:R-:W4:Y:S04]  /*15d80*/  LDL.LU.64 R174, [R1+0x180] ;  /* 0x0001800001ae7983 */ /* 0x000f280000300a00 */
[----:B------:R3:W-:Y:S04]  /*15d90*/  LDGSTS.E [R239+0x1ae00], [R166.64], P3 ;  /* 0x1ae00000a6ef7fae */ /* 0x0007e8000992184c */
[----:B------:R3:W-:Y:S04]  /*15da0*/  LDGSTS.E [R239+0x1be00], [R182.64], P3 ;  /* 0x1be00000b6ef7fae */ /* 0x0007e8000992184c */
[----:B------:R3:W-:Y:S04]  /*15db0*/  LDGSTS.E [R239+0x1ce00], [R202.64], P3 ;  /* 0x1ce00000caef7fae */ /* 0x0007e8000992184c */
[----:B------:R3:W-:Y:S04]  /*15dc0*/  LDGSTS.E [R239+0x1de00], [R218.64], P3 ;  /* 0x1de00000daef7fae */ /* 0x0007e8000992184c */
[----:B------:R3:W-:Y:S04]  /*15dd0*/  LDGSTS.E [R239+0x1ee00], [R234.64], P3 ;  /* 0x1ee00000eaef7fae */ /* 0x0007e8000992184c */
[----:B------:R3:W-:Y:S04]  /*15de0*/  LDGSTS.E [R239+0x1fe00], [R2.64], P3 ;  /* 0x1fe0000002ef7fae */ /* 0x0007e8000992184c */
[----:B------:R-:W0:Y:S04]  /*15df0*/  LDGDEPBAR ;  /* 0x00000000000079af */ /* 0x000e280000000000 */
[----:B-1----:R-:W1:Y:S04]  /*15e00*/  S2R R196, SR_TID.X ;  /* 0x0000000000c47919 */ /* 0x002e680000002100 */
[----:B---3--:R-:W3:Y:S04]  /*15e10*/  LDL.LU.64 R238, [R1+0x170] ;  /* 0x0001700001ee7983 */ /* 0x008ee80000300a00 */
[----:B------:R-:W-:Y:S01]  /*15e20*/  BAR.SYNC.DEFER_BLOCKING 0x0 ;  /* 0x0000000000007b1d */ /* 0x000fe20000010000 */
[----:B------:R-:W-:-:S05]  /*15e30*/  IMAD.WIDE R90, R0, 0x4, R46 ;  /* 0x00000004005a7825 */ /* 0x000fca00078e022e */
[----:B------:R2:W-:Y:S04]  /*15e40*/  STL.64 [R1+0x1c0], R76 ;  /* 0x0001c04c01007387 */ /* 0x0005e80000100a00 */
[----:B------:R-:W3:Y:S01]  /*15e50*/  LDL.LU.64 R46, [R1+0x160] ;  /* 0x00016000012e7983 */ /* 0x000ee20000300a00 */
[----:B-1----:R-:W-:-:S03]  /*15e60*/  SHF.R.U32.HI R196, RZ, 0x6, R196 ;  /* 0x00000006ffc47819 */ /* 0x002fc600000116c4 */
[----:B------:R-:W-:Y:S01]  /*15e70*/  STL.64 [R1+0x1b0], R90 ;  /* 0x0001b05a01007387 */ /* 0x000fe20000100a00 */
[----:B------:R-:W-:-:S03]  /*15e80*/  SGXT.U32 R196, R196, 0x1 ;  /* 0x00000001c4c4781a */ /* 0x000fc60000000000 */
[----:B------:R-:W-:Y:S01]  /*15e90*/  @!PT LDS RZ, [RZ] ;  /* 0x00000000fffff984 */ /* 0x000fe20000000800 */
[----:B------:R-:W-:Y:S01]  /*15ea0*/  @!PT LDS RZ, [RZ] ;  /* 0x00000000fffff984 */ /* 0x000fe20000000800 */
[----:B------:R-:W-:Y:S01]  /*15eb0*/  @!PT LDS RZ, [RZ] ;  /* 0x00000000fffff984 */ /* 0x000fe20000000800 */
[----:B------:R2:W-:Y:S04]  /*15ec0*/  LDGSTS.E [R197+0x48000], [R76.64], P4 ;  /* 0x480000004cc57fae */ /* 0x0005e8000a12184c */
[----:B------:R4:W-:Y:S01]  /*15ed0*/  LDGSTS.E [R197+0x48400], [R90.64], P2 ;  /* 0x484000005ac57fae */ /* 0x0009e2000912184c */
[----:B--2---:R-:W-:-:S03]  /*15ee0*/  IMAD.WIDE R76, R0, 0x4, R122 ;  /* 0x00000004004c7825 */ /* 0x004fc600078e027a */
[----:B------:R-:W2:Y:S04]  /*15ef0*/  LDL.LU.64 R122, [R1+0x150] ;  /* 0x00015000017a7983 */ /* 0x000ea80000300a00 */
[----:B------:R1:W-:Y:S04]  /*15f00*/  STL.64 [R1+0x1a0], R76 ;  /* 0x0001a04c01007387 */ /* 0x0003e80000100a00 */
[----:B------:R1:W-:Y:S02]  /*15f10*/  LDGSTS.E [R197+0x48800], [R76.64], P6 ;  /* 0x488000004cc57fae */ /* 0x0003e4000b12184c */
[----:B-1----:R-:W-:-:S02]  /*15f20*/  IMAD.WIDE R76, R0, 0x4, R26 ;  /* 0x00000004004c7825 */ /* 0x002fc400078e021a */
[----:B------:R-:W2:Y:S04]  /*15f30*/  LDL.LU.64 R26, [R1+0x140] ;  /* 0x00014000011a7983 */ /* 0x000ea80000300a00 */
[----:B------:R3:W-:Y:S04]  /*15f40*/  STL.64 [R1+0x190], R76 ;  /* 0x0001904c01007387 */ /* 0x0007e80000100a00 */
[----:B------:R3:W-:Y:S01]  /*15f50*/  LDGSTS.E [R197+0x48c00], [R76.64], P5 ;  /* 0x48c000004cc57fae */ /* 0x0007e2000a92184c */
[----:B----4-:R-:W-:Y:S01]  /*15f60*/  IMAD.WIDE R90, R0, 0x4, R174 ;  /* 0x00000004005a7825 */ /* 0x010fe200078e02ae */
[----:B------:R-:W-:-:S04]  /*15f70*/  LOP3.LUT R175, R196, 0x28, RZ, 0xfc, !PT ;  /* 0x00000028c4af7812 */ /* 0x000fc800078efcff */
[----:B------:R1:W-:Y:S01]  /*15f80*/  STL.64 [R1+0x180], R90 ;  /* 0x0001805a01007387 */ /* 0x0003e20000100a00 */
[----:B------:R-:W-:-:S03]  /*15f90*/  ISETP.GE.AND P5, PT, R175, UR8, PT ;  /* 0x00000008af007c0c */ /* 0x000fc6000bfa6270 */
[----:B------:R-:W4:Y:S01]  /*15fa0*/  LDL.LU.64 R174, [R1+0x130] ;  /* 0x0001300001ae7983 */ /* 0x000f220000300a00 */
[----:B---3--:R-:W-:-:S05]  /*15fb0*/  IMAD.WIDE R76, R0, 0x4, R238 ;  /* 0x00000004004c7825 */ /* 0x008fca00078e02ee */
[----:B------:R2:W-:Y:S04]  /*15fc0*/  STL.64 [R1+0x170], R76 ;  /* 0x0001704c01007387 */ /* 0x0005e80000100a00 */
[----:B------:R-:W3:Y:S01]  /*15fd0*/  LDL.LU.64 R238, [R1+0x120] ;  /* 0x0001200001ee7983 */ /* 0x000ee20000300a00 */
[----:B------:R-:W-:Y:S02]  /*15fe0*/  LOP3.LUT R194, R251, 0x70, RZ, 0x3c, !PT ;  /* 0x00000070fbc27812 */ /* 0x000fe400078e3cff */
[----:B------:R-:W-:Y:S02]  /*15ff0*/  SEL R194, RZ, 0x4, P1 ;  /* 0x00000004ffc27807 */ /* 0x000fe40000800000 */
[C---:B------:R-:W-:Y:S02]  /*16000*/  LOP3.LUT R250, R196.reuse, 0x14, RZ, 0xfc, !PT ;  /* 0x00000014c4fa7812 */ /* 0x040fe400078efcff */
[----:B------:R-:W-:-:S02]  /*16010*/  LOP3.LUT R251, R196, 0x18, RZ, 0xfc, !PT ;  /* 0x00000018c4fb7812 */ /* 0x000fc400078efcff */
[----:B------:R-:W-:Y:S02]  /*16020*/  SEL R194, R194, RZ, P0 ;  /* 0x000000ffc2c27207 */ /* 0x000fe40000000000 */
[----:B------:R-:W-:Y:S02]  /*16030*/  ISETP.GE.AND P3, PT, R250, UR8, PT ;  /* 0x00000008fa007c0c */ /* 0x000fe4000bf66270 */
[----:B------:R-:W-:Y:S02]  /*16040*/  ISETP.GE.AND P1, PT, R251, UR8, PT ;  /* 0x00000008fb007c0c */ /* 0x000fe4000bf26270 */
[----:B------:R-:W-:Y:S02]  /*16050*/  LOP3.LUT R139, R196, 0x1c, RZ, 0xfc, !PT ;  /* 0x0000001cc48b7812 */ /* 0x000fe400078efcff */
[----:B------:R-:W-:Y:S02]  /*16060*/  ISETP.NE.U32.AND P4, PT, R194, RZ, PT ;  /* 0x000000ffc200720c */ /* 0x000fe40003f85070 */
[----:B------:R-:W-:-:S02]  /*16070*/  LOP3.LUT R251, R196, 0x20, RZ, 0xfc, !PT ;  /* 0x00000020c4fb7812 */ /* 0x000fc400078efcff */
[----:B------:R-:W-:Y:S02]  /*16080*/  SEL R250, RZ, 0x4, P3 ;  /* 0x00000004fffa7807 */ /* 0x000fe40001800000 */
[----:B------:R-:W-:Y:S02]  /*16090*/  SEL R194, RZ, 0x4, P1 ;  /* 0x00000004ffc27807 */ /* 0x000fe40000800000 */
[----:B------:R-:W-:Y:S02]  /*160a0*/  ISETP.GE.AND P3, PT, R139, UR8, PT ;  /* 0x000000088b007c0c */ /* 0x000fe4000bf66270 */
[----:B------:R-:W-:Y:S02]  /*160b0*/  ISETP.GE.AND P1, PT, R251, UR8, PT ;  /* 0x00000008fb007c0c */ /* 0x000fe4000bf26270 */
[----:B------:R-:W-:Y:S01]  /*160c0*/  SEL R250, R250, RZ, P0 ;  /* 0x000000fffafa7207 */ /* 0x000fe20000000000 */
[----:B------:R1:W-:Y:S01]  /*160d0*/  LDGSTS.E [R197+0x49000], [R90.64], P4 ;  /* 0x490000005ac57fae */ /* 0x0003e2000a12184c */
[----:B------:R-:W-:-:S02]  /*160e0*/  SEL R194, R194, RZ, P0 ;  /* 0x000000ffc2c27207 */ /* 0x000fc40000000000 */
[----:B------:R-:W-:Y:S02]  /*160f0*/  SEL R251, RZ, 0x4, P3 ;  /* 0x00000004fffb7807 */ /* 0x000fe40001800000 */
[----:B------:R-:W-:Y:S02]  /*16100*/  LOP3.LUT R139, R196, 0x24, RZ, 0xfc, !PT ;  /* 0x00000024c48b7812 */ /* 0x000fe400078efcff */
[----:B------:R-:W-:Y:S02]  /*16110*/  ISETP.NE.U32.AND P3, PT, R250, RZ, PT ;  /* 0x000000fffa00720c */ /* 0x000fe40003f65070 */
[----:B------:R-:W-:Y:S02]  /*16120*/  ISETP.NE.U32.AND P2, PT, R194, RZ, PT ;  /* 0x000000ffc200720c */ /* 0x000fe40003f45070 */
[----:B------:R-:W-:Y:S02]  /*16130*/  SEL R194, RZ, 0x4, P1 ;  /* 0x00000004ffc27807 */ /* 0x000fe40000800000 */
[----:B------:R-:W-:-:S02]  /*16140*/  SEL R250, R251, RZ, P0 ;  /* 0x000000fffbfa7207 */ /* 0x000fc40000000000 */
[----:B------:R-:W-:Y:S02]  /*16150*/  ISETP.GE.AND P6, PT, R139, UR8, PT ;  /* 0x000000088b007c0c */ /* 0x000fe4000bfc6270 */
[----:B------:R-:W-:Y:S02]  /*16160*/  ISETP.NE.U32.AND P1, PT, R250, RZ, PT ;  /* 0x000000fffa00720c */ /* 0x000fe40003f25070 */
[----:B------:R-:W-:Y:S01]  /*16170*/  SEL R194, R194, RZ, P0 ;  /* 0x000000ffc2c27207 */ /* 0x000fe20000000000 */
[----:B------:R2:W-:Y:S01]  /*16180*/  LDGSTS.E [R197+0x49400], [R76.64], P3 ;  /* 0x494000004cc57fae */ /* 0x0005e2000992184c */
[----:B------:R-:W-:Y:S02]  /*16190*/  SEL R250, RZ, 0x4, P6 ;  /* 0x00000004fffa7807 */ /* 0x000fe40003000000 */
[----:B------:R-:W-:Y:S02]  /*161a0*/  LOP3.LUT R139, R196, 0x2c, RZ, 0xfc, !PT ;  /* 0x0000002cc48b7812 */ /* 0x000fe400078efcff */
[----:B------:R-:W-:-:S02]  /*161b0*/  ISETP.NE.U32.AND P6, PT, R194, RZ, PT ;  /* 0x000000ffc200720c */ /* 0x000fc40003fc5070 */
[----:B------:R-:W-:Y:S02]  /*161c0*/  SEL R194, R250, RZ, P0 ;  /* 0x000000fffac27207 */ /* 0x000fe40000000000 */
[----:B------:R-:W-:Y:S02]  /*161d0*/  ISETP.GE.AND P4, PT, R139, UR8, PT ;  /* 0x000000088b007c0c */ /* 0x000fe4000bf86270 */
[----:B------:R-:W-:Y:S02]  /*161e0*/  LOP3.LUT R138, R196, 0x30, RZ, 0xfc, !PT ;  /* 0x00000030c48a7812 */ /* 0x000fe400078efcff */
[----:B------:R-:W-:Y:S01]  /*161f0*/  ISETP.NE.U32.AND P3, PT, R194, RZ, PT ;  /* 0x000000ffc200720c */ /* 0x000fe20003f65070 */
[----:B-1----:R-:W-:Y:S01]  /*16200*/  IMAD.WIDE R90, R0, 0x4, R46 ;  /* 0x00000004005a7825 */ /* 0x002fe200078e022e */
[----:B------:R-:W-:Y:S01]  /*16210*/  SEL R250, RZ, 0x4, P5 ;  /* 0x00000004fffa7807 */ /* 0x000fe20002800000 */
[----:B------:R-:W3:Y:S01]  /*16220*/  LDL.LU.64 R46, [R1+0x110] ;  /* 0x00011000012e7983 */ /* 0x000ee20000300a00 */
[----:B------:R-:W-:-:S02]  /*16230*/  SEL R194, RZ, 0x4, P4 ;  /* 0x00000004ffc27807 */ /* 0x000fc40002000000 */
[----:B------:R-:W-:Y:S01]  /*16240*/  LOP3.LUT R139, R196, 0x34, RZ, 0xfc, !PT ;  /* 0x00000034c48b7812 */ /* 0x000fe200078efcff */
[----:B--2---:R-:W-:Y:S01]  /*16250*/  IMAD.WIDE R76, R0, 0x4, R122 ;  /* 0x00000004004c7825 */ /* 0x004fe200078e027a */
[----:B------:R-:W-:Y:S01]  /*16260*/  ISETP.GE.AND P5, PT, R138, UR8, PT ;  /* 0x000000088a007c0c */ /* 0x000fe2000bfa6270 */
[----:B------:R4:W-:Y:S01]  /*16270*/  LDGSTS.E [R197+0x49800], [R90.64], P2 ;  /* 0x498000005ac57fae */ /* 0x0009e2000912184c */
[----:B------:R-:W-:Y:S02]  /*16280*/  SEL R250, R250, RZ, P0 ;  /* 0x000000fffafa7207 */ /* 0x000fe40000000000 */
[----:B------:R-:W-:Y:S01]  /*16290*/  SEL R194, R194, RZ, P0 ;  /* 0x000000ffc2c27207 */ /* 0x000fe20000000000 */
[----:B------:R-:W-:Y:S01]  /*162a0*/  STL.64 [R1+0x160], R90 ;  /* 0x0001605a01007387 */ /* 0x000fe20000100a00 */
[----:B------:R-:W-:Y:S02]  /*162b0*/  ISETP.GE.AND P4, PT, R139, UR8, PT ;  /* 0x000000088b007c0c */ /* 0x000fe4000bf86270 */
[----:B------:R-:W-:Y:S01]  /*162c0*/  SEL R251, RZ, 0x4, P5 ;  /* 0x00000004fffb7807 */ /* 0x000fe20002800000 */
[----:B------:R-:W2:Y:S01]  /*162d0*/  LDL.LU.64 R122, [R1+0x100] ;  /* 0x00010000017a7983 */ /* 0x000ea20000300a00 */
[----:B------:R-:W-:-:S02]  /*162e0*/  LOP3.LUT R139, R196, 0x38, RZ, 0xfc, !PT ;  /* 0x00000038c48b7812 */ /* 0x000fc400078efcff */
[----:B------:R-:W-:Y:S01]  /*162f0*/  ISETP.NE.U32.AND P5, PT, R250, RZ, PT ;  /* 0x000000fffa00720c */ /* 0x000fe20003fa5070 */
[----:B------:R1:W-:Y:S01]  /*16300*/  STL.64 [R1+0x150], R76 ;  /* 0x0001504c01007387 */ /* 0x0003e20000100a00 */
[----:B------:R-:W-:Y:S02]  /*16310*/  ISETP.NE.U32.AND P2, PT, R194, RZ, PT ;  /* 0x000000ffc200720c */ /* 0x000fe40003f45070 */
[----:B------:R-:W-:Y:S01]  /*16320*/  SEL R194, RZ, 0x4, P4 ;  /* 0x00000004ffc27807 */ /* 0x000fe20002000000 */
[----:B------:R1:W-:Y:S01]  /*16330*/  LDGSTS.E [R197+0x49c00], [R76.64], P1 ;  /* 0x49c000004cc57fae */ /* 0x0003e2000892184c */
[----:B------:R-:W-:Y:S02]  /*16340*/  SEL R250, R251, RZ, P0 ;  /* 0x000000fffbfa7207 */ /* 0x000fe40000000000 */
[----:B------:R-:W-:Y:S02]  /*16350*/  ISETP.GE.AND P4, PT, R139, UR8, PT ;  /* 0x000000088b007c0c */ /* 0x000fe4000bf86270 */
[----:B------:R-:W-:-:S02]  /*16360*/  ISETP.NE.U32.AND P1, PT, R250, RZ, PT ;  /* 0x000000fffa00720c */ /* 0x000fc40003f25070 */
[----:B------:R-:W-:Y:S01]  /*16370*/  SEL R250, RZ, 0x4, P4 ;  /* 0x00000004fffa7807 */ /* 0x000fe20002000000 */
[C---:B-1----:R-:W-:Y:S02]  /*16380*/  IMAD.WIDE R76, R0.reuse, 0x4, R26 ;  /* 0x00000004004c7825 */ /* 0x042fe400078e021a */
        /* <DEDUP_REMOVED lines=8> */
[----:B------:R-:W-:Y:S02]  /*16410*/  SEL R194, R194, RZ, P0 ;  /* 0x000000ffc2c27207 */ /* 0x000fe40000000000 */
[----:B------:R-:W-:Y:S01]  /*16420*/  LOP3.LUT R139, R196, 0x40, RZ, 0xfc, !PT ;  /* 0x00000040c48b7812 */ /* 0x000fe200078efcff */
[----:B------:R1:W-:Y:S01]  /*16430*/  LDGSTS.E [R197+0x4a400], [R90.64], P3 ;  /* 0x4a4000005ac57fae */ /* 0x0003e2000992184c */
[----:B---3--:R-:W-:-:S05]  /*16440*/  IMAD.WIDE R76, R0, 0x4, R238 ;  /* 0x00000004004c7825 */ /* 0x008fca00078e02ee */
[----:B------:R2:W-:Y:S04]  /*16450*/  STL.64 [R1+0x120], R76 ;  /* 0x0001204c01007387 */ /* 0x0005e80000100a00 */
[----:B------:R-:W3:Y:S01]  /*16460*/  LDL.LU.64 R238, [R1+0xd0] ;  /* 0x0000d00001ee7983 */ /* 0x000ee20000300a00 */
[----:B------:R-:W-:Y:S02]  /*16470*/  ISETP.NE.U32.AND P6, PT, R194, RZ, PT ;  /* 0x000000ffc200720c */ /* 0x000fe40003fc5070 */
[----:B------:R-:W-:Y:S01]  /*16480*/  SEL R194, R250, RZ, P0 ;  /* 0x000000fffac27207 */ /* 0x000fe20000000000 */
[----:B------:R2:W-:Y:S01]  /*16490*/  LDGSTS.E [R197+0x4a800], [R76.64], P5 ;  /* 0x4a8000004cc57fae */ /* 0x0005e2000a92184c */
[----:B------:R-:W-:Y:S02]  /*164a0*/  ISETP.GE.AND P3, PT, R139, UR8, PT ;  /* 0x000000088b007c0c */ /* 0x000fe4000bf66270 */
[----:B------:R-:W-:-:S02]  /*164b0*/  LOP3.LUT R138, R196, 0x44, RZ, 0xfc, !PT ;  /* 0x00000044c48a7812 */ /* 0x000fc400078efcff */
[----:B------:R-:W-:Y:S02]  /*164c0*/  ISETP.NE.U32.AND P5, PT, R194, RZ, PT ;  /* 0x000000ffc200720c */ /* 0x000fe40003fa5070 */
[----:B------:R-:W-:Y:S02]  /*164d0*/  SEL R250, RZ, 0x4, P4 ;  /* 0x00000004fffa7807 */ /* 0x000fe40002000000 */
[----:B------:R-:W-:Y:S02]  /*164e0*/  SEL R194, RZ, 0x4, P3 ;  /* 0x00000004ffc27807 */ /* 0x000fe40001800000 */
[----:B------:R-:W-:Y:S02]  /*164f0*/  LOP3.LUT R139, R196, 0x48, RZ, 0xfc, !PT ;  /* 0x00000048c48b7812 */ /* 0x000fe400078efcff */
[----:B------:R-:W-:Y:S02]  /*16500*/  ISETP.GE.AND P4, PT, R138, UR8, PT ;  /* 0x000000088a007c0c */ /* 0x000fe4000bf86270 */
[----:B------:R-:W-:-:S02]  /*16510*/  SEL R250, R250, RZ, P0 ;  /* 0x000000fffafa7207 */ /* 0x000fc40000000000 */
[----:B------:R-:W-:Y:S02]  /*16520*/  SEL R194, R194, RZ, P0 ;  /* 0x000000ffc2c27207 */ /* 0x000fe40000000000 */
[----:B------:R-:W-:Y:S02]  /*16530*/  ISETP.GE.AND P3, PT, R139, UR8, PT ;  /* 0x000000088b007c0c */ /* 0x000fe4000bf66270 */
[----:B------:R-:W-:Y:S02]  /*16540*/  SEL R251, RZ, 0x4, P4 ;  /* 0x00000004fffb7807 */ /* 0x000fe40002000000 */
[----:B------:R-:W-:Y:S02]  /*16550*/  LOP3.LUT R139, R196, 0x4c, RZ, 0xfc, !PT ;  /* 0x0000004cc48b7812 */ /* 0x000fe400078efcff */
[----:B------:R-:W-:Y:S02]  /*16560*/  ISETP.NE.U32.AND P4, PT, R194, RZ, PT ;  /* 0x000000ffc200720c */ /* 0x000fe40003f85070 */
[----:B------:R-:W-:-:S02]  /*16570*/  SEL R194, RZ, 0x4, P3 ;  /* 0x00000004ffc27807 */ /* 0x000fc40001800000 */
[----:B------:R-:W-:Y:S01]  /*16580*/  ISETP.GE.AND P3, PT, R139, UR8, PT ;  /* 0x000000088b007c0c */ /* 0x000fe2000bf66270 */
[C---:B-1----:R-:W-:Y:S02]  /*16590*/  IMAD.WIDE R90, R0.reuse, 0x4, R46 ;  /* 0x00000004005a7825 */ /* 0x042fe400078e022e */
[----:B------:R-:W3:Y:S04]  /*165a0*/  LDL.LU.64 R46, [R1+0xc0] ;  /* 0x0000c000012e7983 */ /* 0x000ee80000300a00 */
[----:B------:R-:W-:Y:S04]  /*165b0*/  STL.64 [R1+0x110], R90 ;  /* 0x0001105a01007387 */ /* 0x000fe80000100a00 */
[----:B------:R4:W-:Y:S01]  /*165c0*/  LDGSTS.E [R197+0x4ac00], [R90.64], P2 ;  /* 0x4ac000005ac57fae */ /* 0x0009e2000912184c */
[----:B--2---:R-:W-:-:S03]  /*165d0*/  IMAD.WIDE R76, R0, 0x4, R122 ;  /* 0x00000004004c7825 */ /* 0x004fc600078e027a */
[----:B------:R-:W2:Y:S04]  /*165e0*/  LDL.LU.64 R122, [R1+0xb0] ;  /* 0x0000b000017a7983 */ /* 0x000ea80000300a00 */
[----:B------:R1:W-:Y:S04]  /*165f0*/  STL.64 [R1+0x100], R76 ;  /* 0x0001004c01007387 */ /* 0x0003e80000100a00 */
[----:B------:R1:W-:Y:S01]  /*16600*/  LDGSTS.E [R197+0x4b000], [R76.64], P1 ;  /* 0x4b0000004cc57fae */ /* 0x0003e2000892184c */
[----:B------:R-:W-:Y:S02]  /*16610*/  ISETP.NE.U32.AND P2, PT, R250, RZ, PT ;  /* 0x000000fffa00720c */ /* 0x000fe40003f45070 */
[----:B------:R-:W-:Y:S01]  /*16620*/  SEL R250, R251, RZ, P0 ;  /* 0x000000fffbfa7207 */ /* 0x000fe20000000000 */
[----:B-1----:R-:W-:-:S02]  /*16630*/  IMAD.WIDE R76, R0, 0x4, R26 ;  /* 0x00000004004c7825 */ /* 0x002fc400078e021a */
[----:B------:R-:W2:Y:S04]  /*16640*/  LDL.LU.64 R26, [R1+0xa0] ;  /* 0x0000a000011a7983 */ /* 0x000ea80000300a00 */
[----:B------:R3:W-:Y:S04]  /*16650*/  STL.64 [R1+0xf0], R76 ;  /* 0x0000f04c01007387 */ /* 0x0007e80000100a00 */
[----:B------:R3:W-:Y:S01]  /*16660*/  LDGSTS.E [R197+0x4b400], [R76.64], P6 ;  /* 0x4b4000004cc57fae */ /* 0x0007e2000b12184c */
[----:B------:R-:W-:Y:S02]  /*16670*/  ISETP.NE.U32.AND P1, PT, R250, RZ, PT ;  /* 0x000000fffa00720c */ /* 0x000fe40003f25070 */
[----:B------:R-:W-:Y:S01]  /*16680*/  SEL R250, RZ, 0x4, P3 ;  /* 0x00000004fffa7807 */ /* 0x000fe20001800000 */
[----:B----4-:R-:W-:Y:S01]  /*16690*/  IMAD.WIDE R90, R0, 0x4, R174 ;  /* 0x00000004005a7825 */ /* 0x010fe200078e02ae */
[----:B------:R-:W-:-:S04]  /*166a0*/  LOP3.LUT R175, R196, 0x50, RZ, 0xfc, !PT ;  /* 0x00000050c4af7812 */ /* 0x000fc800078efcff */
[----:B------:R1:W-:Y:S01]  /*166b0*/  STL.64 [R1+0xe0], R90 ;  /* 0x0000e05a01007387 */ /* 0x0003e20000100a00 */
[----:B------:R-:W-:Y:S02]  /*166c0*/  ISETP.GE.AND P3, PT, R175, UR8, PT ;  /* 0x00000008af007c0c */ /* 0x000fe4000bf66270 */
[----:B------:R-:W-:Y:S01]  /*166d0*/  SEL R194, R194, RZ, P0 ;  /* 0x000000ffc2c27207 */ /* 0x000fe20000000000 */
[----:B------:R1:W-:Y:S01]  /*166e0*/  LDGSTS.E [R197+0x4b800], [R90.64], P5 ;  /* 0x4b8000005ac57fae */ /* 0x0003e2000a92184c */
[----:B---3--:R-:W-:-:S03]  /*166f0*/  IMAD.WIDE R76, R0, 0x4, R238 ;  /* 0x00000004004c7825 */ /* 0x008fc600078e02ee */
[----:B------:R-:W3:Y:S04]  /*16700*/  LDL.LU.64 R238, [R1+0x90] ;  /* 0x0000900001ee7983 */ /* 0x000ee80000300a00 */
[----:B------:R2:W-:Y:S04]  /*16710*/  STL.64 [R1+0x630], R76 ;  /* 0x0006304c01007387 */ /* 0x0005e80000100a00 */
[----:B------:R-:W4:Y:S01]  /*16720*/  LDL.LU.64 R174, [R1+0x80] ;  /* 0x0000800001ae7983 */ /* 0x000f220000300a00 */
[----:B------:R-:W-:-:S03]  /*16730*/  ISETP.NE.U32.AND P6, PT, R194, RZ, PT ;  /* 0x000000ffc200720c */ /* 0x000fc60003fc5070 */
[----:B------:R2:W-:Y:S01]  /*16740*/  LDGSTS.E [R197+0x4bc00], [R76.64], P2 ;  /* 0x4bc000004cc57fae */ /* 0x0005e2000912184c */
[----:B------:R-:W-:Y:S02]  /*16750*/  LOP3.LUT R139, R196, 0x54, RZ, 0xfc, !PT ;  /* 0x00000054c48b7812 */ /* 0x000fe400078efcff */
[----:B------:R-:W-:Y:S02]  /*16760*/  SEL R194, R250, RZ, P0 ;  /* 0x000000fffac27207 */ /* 0x000fe40000000000 */
[----:B------:R-:W-:Y:S02]  /*16770*/  ISETP.GE.AND P5, PT, R139, UR8, PT ;  /* 0x000000088b007c0c */ /* 0x000fe4000bfa6270 */
[----:B------:R-:W-:Y:S02]  /*16780*/  LOP3.LUT R138, R196, 0x58, RZ, 0xfc, !PT ;  /* 0x00000058c48a7812 */ /* 0x000fe400078efcff */
[----:B------:R-:W-:Y:S02]  /*16790*/  ISETP.NE.U32.AND P2, PT, R194, RZ, PT ;  /* 0x000000ffc200720c */ /* 0x000fe40003f45070 */
[----:B------:R-:W-:-:S02]  /*167a0*/  SEL R250, RZ, 0x4, P3 ;  /* 0x00000004fffa7807 */ /* 0x000fc40001800000 */
[----:B------:R-:W-:Y:S02]  /*167b0*/  SEL R194, RZ, 0x4, P5 ;  /* 0x00000004ffc27807 */ /* 0x000fe40002800000 */
[----:B------:R-:W-:Y:S02]  /*167c0*/  LOP3.LUT R139, R196, 0x5c, RZ, 0xfc, !PT ;  /* 0x0000005cc48b7812 */ /* 0x000fe400078efcff */
[----:B------:R-:W-:Y:S02]  /*167d0*/  ISETP.GE.AND P3, PT, R138, UR8, PT ;  /* 0x000000088a007c0c */ /* 0x000fe4000bf66270 */
[----:B------:R-:W-:Y:S02]  /*167e0*/  SEL R250, R250, RZ, P0 ;  /* 0x000000fffafa7207 */ /* 0x000fe40000000000 */
[----:B------:R-:W-:Y:S02]  /*167f0*/  SEL R194, R194, RZ, P0 ;  /* 0x000000ffc2c27207 */ /* 0x000fe40000000000 */
[----:B------:R-:W-:Y:S01]  /*16800*/  ISETP.GE.AND P5, PT, R139, UR8, PT ;  /* 0x000000088b007c0c */ /* 0x000fe2000bfa6270 */
[----:B-1----:R-:W-:-:S02]  /*16810*/  IMAD.WIDE R90, R0, 0x4, R46 ;  /* 0x00000004005a7825 */ /* 0x002fc400078e022e */
[----:B------:R-:W4:Y:S04]  /*16820*/  LDL.LU.64 R46, [R1+0x70] ;  /* 0x00007000012e7983 */ /* 0x000f280000300a00 */
[----:B------:R-:W-:Y:S04]  /*16830*/  STL.64 [R1+0x638], R90 ;  /* 0x0006385a01007387 */ /* 0x000fe80000100a00 */
        /* <DEDUP_REMOVED lines=9> */
[----:B------:R-:W-:Y:S02]  /*168d0*/  SEL R251, RZ, 0x4, P3 ;  /* 0x00000004fffb7807 */ /* 0x000fe40001800000 */
[----:B------:R-:W-:-:S02]  /*168e0*/  LOP3.LUT R139, R196, 0x60, RZ, 0xfc, !PT ;  /* 0x00000060c48b7812 */ /* 0x000fc400078efcff */
[----:B------:R-:W-:Y:S02]  /*168f0*/  ISETP.NE.U32.AND P4, PT, R250, RZ, PT ;  /* 0x000000fffa00720c */ /* 0x000fe40003f85070 */
[----:B------:R-:W-:Y:S02]  /*16900*/  ISETP.NE.U32.AND P3, PT, R194, RZ, PT ;  /* 0x000000ffc200720c */ /* 0x000fe40003f65070 */
[----:B------:R-:W-:Y:S02]  /*16910*/  SEL R194, RZ, 0x4, P5 ;  /* 0x00000004ffc27807 */ /* 0x000fe40002800000 */
[----:B------:R-:W-:Y:S02]  /*16920*/  SEL R250, R251, RZ, P0 ;  /* 0x000000fffbfa7207 */ /* 0x000fe40000000000 */
[----:B------:R-:W-:Y:S02]  /*16930*/  ISETP.GE.AND P5, PT, R139, UR8, PT ;  /* 0x000000088b007c0c */ /* 0x000fe4000bfa6270 */
[----:B------:R-:W-:-:S02]  /*16940*/  ISETP.NE.U32.AND P1, PT, R250, RZ, PT ;  /* 0x000000fffa00720c */ /* 0x000fc40003f25070 */
[----:B------:R-:W-:Y:S01]  /*16950*/  SEL R250, RZ, 0x4, P5 ;  /* 0x00000004fffa7807 */ /* 0x000fe20002800000 */
[----:B---3--:R-:W-:-:S05]  /*16960*/  IMAD.WIDE R90, R0, 0x4, R238 ;  /* 0x00000004005a7825 */ /* 0x008fca00078e02ee */
[----:B------:R1:W-:Y:S01]  /*16970*/  STL.64 [R1+0x650], R90 ;  /* 0x0006505a01007387 */ /* 0x0003e20000100a00 */
[----:B----4-:R-:W-:Y:S01]  /*16980*/  IMAD.WIDE R76, R0, 0x4, R174 ;  /* 0x00000004004c7825 */ /* 0x010fe200078e02ae */
[C---:B------:R-:W-:Y:S02]  /*16990*/  LOP3.LUT R239, R196.reuse, 0x64, RZ, 0xfc, !PT ;  /* 0x00000064c4ef7812 */ /* 0x040fe400078efcff */
[----:B------:R-:W3:Y:S02]  /*169a0*/  LDL.LU.64 R174, [R1+0x40] ;  /* 0x0000400001ae7983 */ /* 0x000ee40000300a00 */
[----:B------:R-:W-:Y:S02]  /*169b0*/  ISETP.GE.AND P5, PT, R239, UR8, PT ;  /* 0x00000008ef007c0c */ /* 0x000fe4000bfa6270 */
[----:B------:R1:W-:Y:S01]  /*169c0*/  LDGSTS.E [R197+0x4cc00], [R90.64], P2 ;  /* 0x4cc000005ac57fae */ /* 0x0003e2000912184c */
[----:B------:R-:W-:-:S03]  /*169d0*/  LOP3.LUT R239, R196, 0x68, RZ, 0xfc, !PT ;  /* 0x00000068c4ef7812 */ /* 0x000fc600078efcff */
[----:B------:R2:W-:Y:S01]  /*169e0*/  STL.64 [R1+0x658], R76 ;  /* 0x0006584c01007387 */ /* 0x0005e20000100a00 */
[----:B------:R-:W-:-:S03]  /*169f0*/  ISETP.GE.AND P2, PT, R239, UR8, PT ;  /* 0x00000008ef007c0c */ /* 0x000fc6000bf46270 */
[----:B------:R-:W4:Y:S01]  /*16a00*/  LDL.LU.64 R238, [R1+0x38] ;  /* 0x0000380001ee7983 */ /* 0x000f220000300a00 */
[----:B------:R-:W-:Y:S02]  /*16a10*/  SEL R194, R194, RZ, P0 ;  /* 0x000000ffc2c27207 */ /* 0x000fe40000000000 */
[----:B------:R-:W-:Y:S01]  /*16a20*/  LOP3.LUT R138, R196, 0x6c, RZ, 0xfc, !PT ;  /* 0x0000006cc48a7812 */ /* 0x000fe200078efcff */
[----:B------:R2:W-:Y:S01]  /*16a30*/  LDGSTS.E [R197+0x4d000], [R76.64], P4 ;  /* 0x4d0000004cc57fae */ /* 0x0005e2000a12184c */
[----:B------:R-:W-:Y:S02]  /*16a40*/  ISETP.NE.U32.AND P6, PT, R194, RZ, PT ;  /* 0x000000ffc200720c */ /* 0x000fe40003fc5070 */
[----:B------:R-:W-:Y:S02]  /*16a50*/  SEL R194, R250, RZ, P0 ;  /* 0x000000fffac27207 */ /* 0x000fe40000000000 */
[----:B------:R-:W-:Y:S02]  /*16a60*/  LOP3.LUT R139, R196, 0x70, RZ, 0xfc, !PT ;  /* 0x00000070c48b7812 */ /* 0x000fe400078efcff */
[----:B------:R-:W-:-:S02]  /*16a70*/  ISETP.NE.U32.AND P4, PT, R194, RZ, PT ;  /* 0x000000ffc200720c */ /* 0x000fc40003f85070 */
[----:B------:R-:W-:Y:S02]  /*16a80*/  SEL R250, RZ, 0x4, P5 ;  /* 0x00000004fffa7807 */ /* 0x000fe40002800000 */
[----:B------:R-:W-:Y:S02]  /*16a90*/  SEL R194, RZ, 0x4, P2 ;  /* 0x00000004ffc27807 */ /* 0x000fe40001000000 */
[----:B------:R-:W-:Y:S02]  /*16aa0*/  ISETP.GE.AND P5, PT, R138, UR8, PT ;  /* 0x000000088a007c0c */ /* 0x000fe4000bfa6270 */
[----:B------:R-:W-:Y:S02]  /*16ab0*/  ISETP.GE.AND P2, PT, R139, UR8, PT ;  /* 0x000000088b007c0c */ /* 0x000fe4000bf46270 */
[----:B------:R-:W-:Y:S02]  /*16ac0*/  SEL R250, R250, RZ, P0 ;  /* 0x000000fffafa7207 */ /* 0x000fe40000000000 */
[----:B------:R-:W-:-:S02]  /*16ad0*/  SEL R194, R194, RZ, P0 ;  /* 0x000000ffc2c27207 */ /* 0x000fc40000000000 */
[----:B------:R-:W-:Y:S02]  /*16ae0*/  SEL R251, RZ, 0x4, P5 ;  /* 0x00000004fffb7807 */ /* 0x000fe40002800000 */
[----:B------:R-:W-:Y:S01]  /*16af0*/  LOP3.LUT R139, R196, 0x74, RZ, 0xfc, !PT ;  /* 0x00000074c48b7812 */ /* 0x000fe200078efcff */
[----:B-1----:R-:W-:Y:S02]  /*16b00*/  IMAD.WIDE R90, R0, 0x4, R46 ;  /* 0x00000004005a7825 */ /* 0x002fe400078e022e */
[----:B------:R-:W4:Y:S04]  /*16b10*/  LDL.LU.64 R46, [R1+0x30] ;  /* 0x00003000012e7983 */ /* 0x000f280000300a00 */
[----:B------:R-:W-:Y:S01]  /*16b20*/  STL.64 [R1+0x660], R90 ;  /* 0x0006605a01007387 */ /* 0x000fe20000100a00 */
[----:B------:R-:W-:-:S03]  /*16b30*/  ISETP.NE.U32.AND P5, PT, R250, RZ, PT ;  /* 0x000000fffa00720c */ /* 0x000fc60003fa5070 */
[----:B------:R1:W-:Y:S01]  /*16b40*/  LDGSTS.E [R197+0x4d400], [R90.64], P3 ;  /* 0x4d4000005ac57fae */ /* 0x0003e2000992184c */
[----:B--2---:R-:W-:-:S03]  /*16b50*/  IMAD.WIDE R76, R0, 0x4, R122 ;  /* 0x00000004004c7825 */ /* 0x004fc600078e027a */
[----:B------:R-:W2:Y:S01]  /*16b60*/  LDL.LU.64 R122, [R1+0x28] ;  /* 0x00002800017a7983 */ /* 0x000ea20000300a00 */
[----:B------:R-:W-:Y:S02]  /*16b70*/  ISETP.NE.U32.AND P3, PT, R194, RZ, PT ;  /* 0x000000ffc200720c */ /* 0x000fe40003f65070 */
[----:B------:R-:W-:Y:S01]  /*16b80*/  SEL R194, RZ, 0x4, P2 ;  /* 0x00000004ffc27807 */ /* 0x000fe20001000000 */
[----:B------:R3:W-:Y:S01]  /*16b90*/  STL.64 [R1+0x668], R76 ;  /* 0x0006684c01007387 */ /* 0x0007e20000100a00 */
[----:B------:R-:W-:-:S03]  /*16ba0*/  SEL R250, R251, RZ, P0 ;  /* 0x000000fffbfa7207 */ /* 0x000fc60000000000 */
[----:B------:R3:W-:Y:S01]  /*16bb0*/  LDGSTS.E [R197+0x4d800], [R76.64], P1 ;  /* 0x4d8000004cc57fae */ /* 0x0007e2000892184c */
[----:B------:R-:W-:Y:S02]  /*16bc0*/  ISETP.GE.AND P2, PT, R139, UR8, PT ;  /* 0x000000088b007c0c */ /* 0x000fe4000bf46270 */
[----:B------:R-:W-:Y:S01]  /*16bd0*/  ISETP.NE.U32.AND P1, PT, R250, RZ, PT ;  /* 0x000000fffa00720c */ /* 0x000fe20003f25070 */
[----:B------:R-:W-:Y:S01]  /*16be0*/  IMAD.WIDE R26, R0, 0x4, R26 ;  /* 0x00000004001a7825 */ /* 0x000fe200078e021a */
[----:B------:R-:W-:-:S04]  /*16bf0*/  SEL R250, RZ, 0x4, P2 ;  /* 0x00000004fffa7807 */ /* 0x000fc80001000000 */
[----:B------:R4:W-:Y:S04]  /*16c00*/  STL.64 [R1+0x670], R26 ;  /* 0x0006701a01007387 */ /* 0x0009e80000100a00 */
[----:B------:R-:W2:Y:S04]  /*16c10*/  LDL.LU.64 R138, [R1+0x20] ;  /* 0x00002000018a7983 */ /* 0x000ea80000300a00 */
[----:B------:R4:W-:Y:S01]  /*16c20*/  LDGSTS.E [R197+0x4dc00], [R26.64], P6 ;  /* 0x4dc000001ac57fae */ /* 0x0009e2000b12184c */
[----:B---3--:R-:W-:Y:S01]  /*16c30*/  IMAD.WIDE R76, R0, 0x4, R174 ;  /* 0x00000004004c7825 */ /* 0x008fe200078e02ae */
[----:B------:R-:W-:-:S04]  /*16c40*/  LOP3.LUT R175, R196, 0x78, RZ, 0xfc, !PT ;  /* 0x00000078c4af7812 */ /* 0x000fc800078efcff */
[----:B------:R-:W-:Y:S01]  /*16c50*/  STL.64 [R1+0x678], R76 ;  /* 0x0006784c01007387 */ /* 0x000fe20000100a00 */
[----:B------:R-:W-:-:S03]  /*16c60*/  ISETP.GE.AND P2, PT, R175, UR8, PT ;  /* 0x00000008af007c0c */ /* 0x000fc6000bf46270 */
[----:B------:R-:W1:Y:S01]  /*16c70*/  LDL.LU.64 R174, [R1+0x18] ;  /* 0x0000180001ae7983 */ /* 0x000e620000300a00 */
[----:B----4-:R-:W-:Y:S01]  /*16c80*/  IMAD.WIDE R26, R0, 0x4, R238 ;  /* 0x00000004001a7825 */ /* 0x010fe200078e02ee */
[----:B------:R-:W-:Y:S02]  /*16c90*/  LOP3.LUT R239, R196, 0x7c, RZ, 0xfc, !PT ;  /* 0x0000007cc4ef7812 */ /* 0x000fe400078efcff */
[----:B------:R2:W-:Y:S02]  /*16ca0*/  LDGSTS.E [R197+0x4e000], [R76.64], P4 ;  /* 0x4e0000004cc57fae */ /* 0x0005e4000a12184c */
[----:B------:R-:W-:Y:S02]  /*16cb0*/  ISETP.GE.AND P4, PT, R239, UR8, PT ;  /* 0x00000008ef007c0c */ /* 0x000fe4000bf86270 */
[----:B------:R3:W-:Y:S04]  /*16cc0*/  STL.64 [R1+0x680], R26 ;  /* 0x0006801a01007387 */ /* 0x0007e80000100a00 */
[----:B------:R-:W4:Y:S01]  /*16cd0*/  LDL.LU.64 R238, [R1+0x10] ;  /* 0x0000100001ee7983 */ /* 0x000f220000300a00 */
[----:B------:R-:W-:-:S03]  /*16ce0*/  SEL R194, R194, RZ, P0 ;  /* 0x000000ffc2c27207 */ /* 0x000fc60000000000 */
[----:B------:R3:W-:Y:S01]  /*16cf0*/  LDGSTS.E [R197+0x4e400], [R26.64], P5 ;  /* 0x4e4000001ac57fae */ /* 0x0007e2000a92184c */
[----:B------:R-:W-:Y:S02]  /*16d00*/  ISETP.NE.U32.AND P6, PT, R194, RZ, PT ;  /* 0x000000ffc200720c */ /* 0x000fe40003fc5070 */
[----:B------:R-:W-:Y:S02]  /*16d10*/  SEL R194, R250, RZ, P0 ;  /* 0x000000fffac27207 */ /* 0x000fe40000000000 */
[----:B------:R-:W-:Y:S02]  /*16d20*/  SEL R250, RZ, 0x4, P2 ;  /* 0x00000004fffa7807 */ /* 0x000fe40001000000 */
[----:B------:R-:W-:Y:S02]  /*16d30*/  ISETP.NE.U32.AND P5, PT, R194, RZ, PT ;  /* 0x000000ffc200720c */ /* 0x000fe40003fa5070 */
[C---:B---3--:R-:W-:Y:S02]  /*16d40*/  LOP3.LUT R26, R196.reuse, 0x2, RZ, 0xfc, !PT ;  /* 0x00000002c41a7812 */ /* 0x048fe400078efcff */
[----:B------:R-:W-:-:S02]  /*16d50*/  LOP3.LUT R27, R196, 0x6, RZ, 0xfc, !PT ;  /* 0x00000006c41b7812 */ /* 0x000fc400078efcff */
[----:B------:R-:W-:Y:S02]  /*16d60*/  SEL R194, RZ, 0x4, P4 ;  /* 0x00000004ffc27807 */ /* 0x000fe40002000000 */
[----:B------:R-:W-:Y:S02]  /*16d70*/  ISETP.GE.AND P2, PT, R26, UR8, PT ;  /* 0x000000081a007c0c */ /* 0x000fe4000bf46270 */
[----:B------:R-:W-:Y:S01]  /*16d80*/  ISETP.GE.AND P4, PT, R27, UR8, PT ;  /* 0x000000081b007c0c */ /* 0x000fe2000bf86270 */
[----:B------:R-:W-:-:S05]  /*16d90*/  IMAD.WIDE R46, R0, 0x4, R46 ;  /* 0x00000004002e7825 */ /* 0x000fca00078e022e */
[----:B------:R3:W-:Y:S04]  /*16da0*/  STL.64 [R1+0x688], R46 ;  /* 0x0006882e01007387 */ /* 0x0007e80000100a00 */
[----:B------:R-:W4:Y:S04]  /*16db0*/  LDL.LU.64 R26, [R1+0x8] ;  /* 0x00000800011a7983 */ /* 0x000f280000300a00 */
[----:B------:R3:W-:Y:S01]  /*16dc0*/  LDGSTS.E [R197+0x4e800], [R46.64], P3 ;  /* 0x4e8000002ec57fae */ /* 0x0007e2000992184c */
[----:B--2---:R-:W-:-:S05]  /*16dd0*/  IMAD.WIDE R76, R0, 0x4, R122 ;  /* 0x00000004004c7825 */ /* 0x004fca00078e027a */
[----:B------:R2:W-:Y:S04]  /*16de0*/  LDGSTS.E [R197+0x4ec00], [R76.64], P1 ;  /* 0x4ec000004cc57fae */ /* 0x0005e8000892184c */
[----:B---3--:R-:W3:Y:S04]  /*16df0*/  LDL.64 R46, [R1+0x1b8] ;  /* 0x0001b800012e7983 */ /* 0x008ee80000100a00 */
[----:B------:R2:W-:Y:S04]  /*16e00*/  STL.64 [R1+0x690], R76 ;  /* 0x0006904c01007387 */ /* 0x0005e80000100a00 */
[----:B------:R-:W3:Y:S01]  /*16e10*/  LDL R123, [R1+0x94c] ;  /* 0x00094c00017b7983 */ /* 0x000ee20000100800 */
[----:B--2---:R-:W-:-:S05]  /*16e20*/  IMAD.WIDE R76, R0, 0x4, R138 ;  /* 0x00000004004c7825 */ /* 0x004fca00078e028a */
[----:B------:R4:W-:Y:S04]  /*16e30*/  STL.64 [R1+0x698], R76 ;  /* 0x0006984c01007387 */ /* 0x0009e80000100a00 */
[----:B------:R4:W-:Y:S01]  /*16e40*/  LDGSTS.E [R197+0x4f000], [R76.64], P6 ;  /* 0x4f0000004cc57fae */ /* 0x0009e2000b12184c */
[----:B-1----:R-:W-:-:S03]  /*16e50*/  IMAD.WIDE R90, R0, 0x4, R174 ;  /* 0x00000004005a7825 */ /* 0x002fc600078e02ae */
[----:B------:R-:W2:Y:S04]  /*16e60*/  LDL.LU.64 R174, [R1+0x1a8] ;  /* 0x0001a80001ae7983 */ /* 0x000ea80000300a00 */
[----:B------:R-:W-:Y:S01]  /*16e70*/  STL.64 [R1+0x6a0], R90 ;  /* 0x0006a05a01007387 */ /* 0x000fe20000100a00 */
[----:B------:R-:W-:Y:S02]  /*16e80*/  SEL R250, R250, RZ, P0 ;  /* 0x000000fffafa7207 */ /* 0x000fe40000000000 */
[----:B------:R-:W-:Y:S01]  /*16e90*/  SEL R194, R194, RZ, P0 ;  /* 0x000000ffc2c27207 */ /* 0x000fe20000000000 */
[----:B------:R1:W-:Y:S01]  /*16ea0*/  LDGSTS.E [R197+0x4f400], [R90.64], P5 ;  /* 0x4f4000005ac57fae */ /* 0x0003e2000a92184c */
[----:B----4-:R-:W-:-:S05]  /*16eb0*/  IMAD.WIDE R76, R0, 0x4, R238 ;  /* 0x00000004004c7825 */ /* 0x010fca00078e02ee */
[----:B------:R4:W-:Y:S04]  /*16ec0*/  STL.64 [R1+0x6a8], R76 ;  /* 0x0006a84c01007387 */ /* 0x0009e80000100a00 */
[----:B------:R-:W2:Y:S04]  /*16ed0*/  LDL.LU.64 R238, [R1+0x198] ;  /* 0x0001980001ee7983 */ /* 0x000ea80000300a00 */
[----:B------:R-:W2:Y:S01]  /*16ee0*/  LDL.LU.64 R138, [R1+0x188] ;  /* 0x00018800018a7983 */ /* 0x000ea20000300a00 */
[----:B------:R-:W-:Y:S02]  /*16ef0*/  SEL R251, RZ, 0x4, P2 ;  /* 0x00000004fffb7807 */ /* 0x000fe40001000000 */
[----:B------:R-:W-:-:S02]  /*16f00*/  LOP3.LUT R122, R196, 0xa, RZ, 0xfc, !PT ;  /* 0x0000000ac47a7812 */ /* 0x000fc400078efcff */
[----:B------:R-:W-:Y:S02]  /*16f10*/  ISETP.NE.U32.AND P2, PT, R250, RZ, PT ;  /* 0x000000fffa00720c */ /* 0x000fe40003f45070 */
[----:B------:R-:W-:Y:S02]  /*16f20*/  ISETP.NE.U32.AND P3, PT, R194, RZ, PT ;  /* 0x000000ffc200720c */ /* 0x000fe40003f65070 */
[----:B------:R-:W-:Y:S02]  /*16f30*/  SEL R194, RZ, 0x4, P4 ;  /* 0x00000004ffc27807 */ /* 0x000fe40002000000 */
[----:B------:R-:W-:Y:S02]  /*16f40*/  SEL R250, R251, RZ, P0 ;  /* 0x000000fffbfa7207 */ /* 0x000fe40000000000 */
[----:B------:R-:W-:Y:S02]  /*16f50*/  ISETP.GE.AND P4, PT, R122, UR8, PT ;  /* 0x000000087a007c0c */ /* 0x000fe4000bf86270 */
[----:B------:R-:W-:-:S02]  /*16f60*/  LOP3.LUT R122, R196, 0xe, RZ, 0xfc, !PT ;  /* 0x0000000ec47a7812 */ /* 0x000fc400078efcff */
[----:B------:R-:W-:Y:S01]  /*16f70*/  ISETP.NE.U32.AND P1, PT, R250, RZ, PT ;  /* 0x000000fffa00720c */ /* 0x000fe20003f25070 */
[----:B------:R4:W-:Y:S01]  /*16f80*/  LDGSTS.E [R197+0x4f800], [R76.64], P2 ;  /* 0x4f8000004cc57fae */ /* 0x0009e2000912184c */
[----:B------:R-:W-:Y:S02]  /*16f90*/  SEL R250, RZ, 0x4, P4 ;  /* 0x00000004fffa7807 */ /* 0x000fe40002000000 */
[----:B------:R-:W-:Y:S02]  /*16fa0*/  SEL R194, R194, RZ, P0 ;  /* 0x000000ffc2c27207 */ /* 0x000fe40000000000 */
[----:B------:R-:W-:Y:S02]  /*16fb0*/  ISETP.GE.AND P4, PT, R122, UR8, PT ;  /* 0x000000087a007c0c */ /* 0x000fe4000bf86270 */
[----:B------:R-:W-:Y:S02]  /*16fc0*/  LOP3.LUT R122, R196, 0x12, RZ, 0xfc, !PT ;  /* 0x00000012c47a7812 */ /* 0x000fe400078efcff */
[----:B------:R-:W-:-:S02]  /*16fd0*/  ISETP.NE.U32.AND P6, PT, R194, RZ, PT ;  /* 0x000000ffc200720c */ /* 0x000fc40003fc5070 */
[----:B------:R-:W-:Y:S02]  /*16fe0*/  SEL R194, R250, RZ, P0 ;  /* 0x000000fffac27207 */ /* 0x000fe40000000000 */
[----:B------:R-:W-:Y:S02]  /*16ff0*/  ISETP.GE.AND P5, PT, R122, UR8, PT ;  /* 0x000000087a007c0c */ /* 0x000fe4000bfa6270 */
[----:B------:R-:W-:Y:S02]  /*17000*/  LOP3.LUT R122, R196, 0x1a, RZ, 0xfc, !PT ;  /* 0x0000001ac47a7812 */ /* 0x000fe400078efcff */
[----:B------:R-:W-:Y:S02]  /*17010*/  ISETP.NE.U32.AND P2, PT, R194, RZ, PT ;  /* 0x000000ffc200720c */ /* 0x000fe40003f45070 */
[----:B------:R-:W-:Y:S02]  /*17020*/  SEL R194, RZ, 0x4, P5 ;  /* 0x00000004ffc27807 */ /* 0x000fe40002800000 */
[----:B------:R-:W-:-:S02]  /*17030*/  ISETP.GE.AND P5, PT, R122, UR8, PT ;  /* 0x000000087a007c0c */ /* 0x000fc4000bfa6270 */
[----:B------:R-:W1:Y:S01]  /*17040*/  S2R R122, SR_TID.X ;  /* 0x00000000007a7919 */ /* 0x000e620000002100 */
[----:B----4-:R-:W-:Y:S01]  /*17050*/  IMAD.WIDE R76, R0, 0x4, R26 ;  /* 0x00000004004c7825 */ /* 0x010fe200078e021a */
[----:B------:R-:W-:-:S03]  /*17060*/  LOP3.LUT R209, R196, 0x16, RZ, 0xfc, !PT ;  /* 0x00000016c4d17812 */ /* 0x000fc600078efcff */
[----:B---3--:R-:W-:Y:S01]  /*17070*/  IMAD.WIDE R26, R0, 0x4, R46 ;  /* 0x00000004001a7825 */ /* 0x008fe200078e022e */
[----:B------:R2:W-:Y:S01]  /*17080*/  STL.64 [R1+0x6b0], R76 ;  /* 0x0006b04c01007387 */ /* 0x0005e20000100a00 */
[----:B------:R-:W-:-:S03]  /*17090*/  SEL R250, RZ, 0x4, P4 ;  /* 0x00000004fffa7807 */ /* 0x000fc60002000000 */
[----:B------:R-:W3:Y:S01]  /*170a0*/  LDL.LU.64 R46, [R1+0x178] ;  /* 0x00017800012e7983 */ /* 0x000ee20000300a00 */
[----:B------:R-:W-:-:S03]  /*170b0*/  ISETP.GE.AND P4, PT, R209, UR8, PT ;  /* 0x00000008d1007c0c */ /* 0x000fc6000bf86270 */
[----:B------:R-:W4:Y:S01]  /*170c0*/  LDL.LU.64 R208, [R1+0x168] ;  /* 0x0001680001d07983 */ /* 0x000f220000300a00 */
[----:B------:R-:W-:-:S03]  /*170d0*/  SEL R194, R194, RZ, P0 ;  /* 0x000000ffc2c27207 */ /* 0x000fc60000000000 */
[----:B------:R2:W-:Y:S01]  /*170e0*/  LDGSTS.E [R197+0x4fc00], [R76.64], P3 ;  /* 0x4fc000004cc57fae */ /* 0x0005e2000992184c */
[----:B-1----:R-:W-:-:S03]  /*170f0*/  SHF.R.U32.HI R122, RZ, 0x6, R122 ;  /* 0x00000006ff7a7819 */ /* 0x002fc6000001167a */
[----:B------:R1:W-:Y:S01]  /*17100*/  STL.64 [R1+0x8], R26 ;  /* 0x0000081a01007387 */ /* 0x0003e20000100a00 */
[----:B------:R-:W-:-:S03]  /*17110*/  SGXT.U32 R122, R122, 0x1 ;  /* 0x000000017a7a781a */ /* 0x000fc60000000000 */
[----:B------:R-:W-:Y:S01]  /*17120*/  STL.64 [R1+0xcb8], R196 ;  /* 0x000cb8c401007387 */ /* 0x000fe20000100a00 */
[----:B------:R-:W-:-:S03]  /*17130*/  LOP3.LUT R122, R122, 0x1e, RZ, 0xfc, !PT ;  /* 0x0000001e7a7a7812 */ /* 0x000fc600078efcff */
[----:B------:R1:W-:Y:S01]  /*17140*/  LDGSTS.E [R123+0x48200], [R26.64], P1 ;  /* 0x482000001a7b7fae */ /* 0x0003e2000892184c */
[----:B------:R-:W-:Y:S02]  /*17150*/  ISETP.NE.U32.AND P3, PT, R194, RZ, PT ;  /* 0x000000ffc200720c */ /* 0x000fe40003f65070 */
[----:B------:R-:W-:Y:S02]  /*17160*/  SEL R194, RZ, 0x4, P5 ;  /* 0x00000004ffc27807 */ /* 0x000fe40002800000 */
[----:B------:R-:W-:Y:S02]  /*17170*/  ISETP.GE.AND P5, PT, R122, UR8, PT ;  /* 0x000000087a007c0c */ /* 0x000fe4000bfa6270 */
[----:B------:R-:W1:Y:S01]  /*17180*/  S2R R122, SR_TID.X ;  /* 0x00000000007a7919 */ /* 0x000e620000002100 */
[----:B------:R-:W-:Y:S02]  /*17190*/  SEL R250, R250, RZ, P0 ;  /* 0x000000fffafa7207 */ /* 0x000fe40000000000 */
[----:B------:R-:W-:-:S02]  /*171a0*/  SEL R251, RZ, 0x4, P4 ;  /* 0x00000004fffb7807 */ /* 0x000fc40002000000 */
[----:B------:R-:W-:Y:S02]  /*171b0*/  ISETP.NE.U32.AND P4, PT, R250, RZ, PT ;  /* 0x000000fffa00720c */ /* 0x000fe40003f85070 */
[----:B------:R-:W-:-:S04]  /*171c0*/  SEL R250, R251, RZ, P0 ;  /* 0x000000fffbfa7207 */ /* 0x000fc80000000000 */
[----:B------:R-:W-:Y:S02]  /*171d0*/  ISETP.NE.U32.AND P1, PT, R250, RZ, PT ;  /* 0x000000fffa00720c */ /* 0x000fe40003f25070 */
[----:B------:R-:W-:Y:S01]  /*171e0*/  SEL R250, RZ, 0x4, P5 ;  /* 0x00000004fffa7807 */ /* 0x000fe20002800000 */
[C---:B--2---:R-:W-:Y:S02]  /*171f0*/  IMAD.WIDE R76, R0.reuse, 0x4, R174 ;  /* 0x00000004004c7825 */ /* 0x044fe400078e02ae */
[----:B------:R-:W2:Y:S04]  /*17200*/  LDL.LU.64 R174, [R1+0x158] ;  /* 0x0001580001ae7983 */ /* 0x000ea80000300a00 */
[----:B------:R1:W-:Y:S04]  /*17210*/  STL.64 [R1+0x10], R76 ;  /* 0x0000104c01007387 */ /* 0x0003e80000100a00 */
[----:B------:R1:W-:Y:S02]  /*17220*/  LDGSTS.E [R123+0x48600], [R76.64], P6 ;  /* 0x486000004c7b7fae */ /* 0x0003e4000b12184c */
[----:B-1----:R-:W-:Y:S01]  /*17230*/  IMAD.WIDE R26, R0, 0x4, R238 ;  /* 0x00000004001a7825 */ /* 0x002fe200078e02ee */
[----:B------:R-:W-:-:S03]  /*17240*/  SHF.R.U32.HI R239, RZ, 0x6, R122 ;  /* 0x00000006ffef7819 */ /* 0x000fc6000001167a */
[----:B------:R-:W-:Y:S01]  /*17250*/  IMAD.WIDE R76, R0, 0x4, R138 ;  /* 0x00000004004c7825 */ /* 0x000fe200078e028a */
[----:B------:R-:W-:Y:S01]  /*17260*/  SGXT.U32 R239, R239, 0x1 ;  /* 0x00000001efef781a */ /* 0x000fe20000000000 */
[----:B------:R1:W-:Y:S04]  /*17270*/  STL.64 [R1+0x18], R26 ;  /* 0x0000181a01007387 */ /* 0x0003e80000100a00 */
[----:B------:R-:W2:Y:S01]  /*17280*/  LDL.64 R138, [R1+0x148] ;  /* 0x00014800018a7983 */ /* 0x000ea20000100a00 */
[----:B------:R-:W-:-:S03]  /*17290*/  LOP3.LUT R239, R239, 0x22, RZ, 0xfc, !PT ;  /* 0x00000022efef7812 */ /* 0x000fc600078efcff */
[----:B------:R4:W-:Y:S01]  /*172a0*/  STL.64 [R1+0x20], R76 ;  /* 0x0000204c01007387 */ /* 0x0009e20000100a00 */
[----:B------:R-:W-:-:S03]  /*172b0*/  ISETP.GE.AND P5, PT, R239, UR8, PT ;  /* 0x00000008ef007c0c */ /* 0x000fc6000bfa6270 */
[----:B------:R-:W2:Y:S04]  /*172c0*/  LDL.64 R238, [R1+0x138] ;  /* 0x0001380001ee7983 */ /* 0x000ea80000100a00 */
[----:B------:R1:W-:Y:S01]  /*172d0*/  LDGSTS.E [R123+0x48a00], [R26.64], P2 ;  /* 0x48a000001a7b7fae */ /* 0x0003e2000912184c */
[----:B------:R-:W-:Y:S02]  /*172e0*/  SHF.R.U32.HI R122, RZ, 0x6, R122 ;  /* 0x00000006ff7a7819 */ /* 0x000fe4000001167a */
[----:B------:R-:W-:Y:S01]  /*172f0*/  SEL R194, R194, RZ, P0 ;  /* 0x000000ffc2c27207 */ /* 0x000fe20000000000 */
[----:B------:R4:W-:Y:S04]  /*17300*/  LDGSTS.E [R123+0x48e00], [R76.64], P4 ;  /* 0x48e000004c7b7fae */ /* 0x0009e8000a12184c */
[----:B-1----:R-:W1:Y:S01]  /*17310*/  S2R R27, SR_TID.X ;  /* 0x00000000001b7919 */ /* 0x002e620000002100 */
[----:B------:R-:W-:-:S04]  /*17320*/  SGXT.U32 R122, R122, 0x1 ;  /* 0x000000017a7a781a */ /* 0x000fc80000000000 */
[----:B------:R-:W-:-:S04]  /*17330*/  LOP3.LUT R122, R122, 0x26, RZ, 0xfc, !PT ;  /* 0x000000267a7a7812 */ /* 0x000fc800078efcff */
[----:B------:R-:W-:Y:S02]  /*17340*/  ISETP.GE.AND P2, PT, R122, UR8, PT ;  /* 0x000000087a007c0c */ /* 0x000fe4000bf46270 */
[----:B------:R-:W-:Y:S02]  /*17350*/  ISETP.NE.U32.AND P6, PT, R194, RZ, PT ;  /* 0x000000ffc200720c */ /* 0x000fe40003fc5070 */
[--C-:B-1----:R-:W-:Y:S02]  /*17360*/  SHF.R.U32.HI R122, RZ, 0x6, R27.reuse ;  /* 0x00000006ff7a7819 */ /* 0x102fe4000001161b */
[----:B------:R-:W-:-:S04]  /*17370*/  SHF.R.U32.HI R27, RZ, 0x6, R27 ;  /* 0x00000006ff1b7819 */ /* 0x000fc8000001161b */
[----:B------:R-:W-:Y:S01]  /*17380*/  SGXT.U32 R27, R27, 0x1 ;  /* 0x000000011b1b781a */ /* 0x000fe20000000000 */
[----:B---3--:R-:W-:-:S03]  /*17390*/  IMAD.WIDE R46, R0, 0x4, R46 ;  /* 0x00000004002e7825 */ /* 0x008fc600078e022e */
[----:B------:R-:W-:Y:S02]  /*173a0*/  LOP3.LUT R27, R27, 0x2a, RZ, 0xfc, !PT ;  /* 0x0000002a1b1b7812 */ /* 0x000fe400078efcff */
[----:B------:R-:W-:Y:S01]  /*173b0*/  SEL R194, R250, RZ, P0 ;  /* 0x000000fffac27207 */ /* 0x000fe20000000000 */
[----:B----4-:R-:W-:Y:S01]  /*173c0*/  IMAD.WIDE R76, R0, 0x4, R208 ;  /* 0x00000004004c7825 */ /* 0x010fe200078e02d0 */
[----:B------:R-:W-:Y:S01]  /*173d0*/  SEL R250, RZ, 0x4, P5 ;  /* 0x00000004fffa7807 */ /* 0x000fe20002800000 */
[----:B------:R1:W-:Y:S01]  /*173e0*/  LDGSTS.E [R123+0x49200], [R46.64], P3 ;  /* 0x492000002e7b7fae */ /* 0x0003e2000992184c */
[----:B------:R-:W-:-:S03]  /*173f0*/  ISETP.GE.AND P5, PT, R27, UR8, PT ;  /* 0x000000081b007c0c */ /* 0x000fc6000bfa6270 */
[----:B------:R-:W3:Y:S04]  /*17400*/  LDL.LU.64 R26, [R1+0x128] ;  /* 0x00012800011a7983 */ /* 0x000ee80000300a00 */
[----:B------:R1:W-:Y:S04]  /*17410*/  STL.64 [R1+0x28], R46 ;  /* 0x0000282e01007387 */ /* 0x0003e80000100a00 */
[----:B------:R-:W3:Y:S04]  /*17420*/  LDL.LU.64 R208, [R1+0x118] ;  /* 0x0001180001d07983 */ /* 0x000ee80000300a00 */
[----:B------:R2:W-:Y:S04]  /*17430*/  STL.64 [R1+0x30], R76 ;  /* 0x0000304c01007387 */ /* 0x0005e80000100a00 */
[----:B-1----:R-:W1:Y:S04]  /*17440*/  S2R R47, SR_TID.X ;  /* 0x00000000002f7919 */ /* 0x002e680000002100 */
[----:B------:R2:W-:Y:S01]  /*17450*/  LDGSTS.E [R123+0x49600], [R76.64], P1 ;  /* 0x496000004c7b7fae */ /* 0x0005e2000892184c */
[----:B------:R-:W-:-:S02]  /*17460*/  SGXT.U32 R122, R122, 0x1 ;  /* 0x000000017a7a781a */ /* 0x000fc40000000000 */
[----:B------:R-:W-:Y:S02]  /*17470*/  ISETP.NE.U32.AND P4, PT, R194, RZ, PT ;  /* 0x000000ffc200720c */ /* 0x000fe40003f85070 */
[----:B------:R-:W-:Y:S02]  /*17480*/  SEL R194, RZ, 0x4, P2 ;  /* 0x00000004ffc27807 */ /* 0x000fe40001000000 */
[----:B------:R-:W-:Y:S02]  /*17490*/  LOP3.LUT R122, R122, 0x2e, RZ, 0xfc, !PT ;  /* 0x0000002e7a7a7812 */ /* 0x000fe400078efcff */
[----:B------:R-:W-:Y:S02]  /*174a0*/  SEL R250, R250, RZ, P0 ;  /* 0x000000fffafa7207 */ /* 0x000fe40000000000 */
[----:B------:R-:W-:Y:S02]  /*174b0*/  SEL R194, R194, RZ, P0 ;  /* 0x000000ffc2c27207 */ /* 0x000fe40000000000 */
[----:B------:R-:W-:-:S02]  /*174c0*/  ISETP.GE.AND P2, PT, R122, UR8, PT ;  /* 0x000000087a007c0c */ /* 0x000fc4000bf46270 */
[----:B-1----:R-:W-:-:S04]  /*174d0*/  SHF.R.U32.HI R47, RZ, 0x6, R47 ;  /* 0x00000006ff2f7819 */ /* 0x002fc8000001162f */
[----:B------:R-:W-:Y:S02]  /*174e0*/  SGXT.U32 R47, R47, 0x1 ;  /* 0x000000012f2f781a */ /* 0x000fe40000000000 */
[----:B------:R-:W-:Y:S02]  /*174f0*/  SEL R251, RZ, 0x4, P5 ;  /* 0x00000004fffb7807 */ /* 0x000fe40002800000 */
[----:B------:R-:W-:Y:S02]  /*17500*/  LOP3.LUT R47, R47, 0x32, RZ, 0xfc, !PT ;  /* 0x000000322f2f7812 */ /* 0x000fe400078efcff */
[----:B------:R-:W-:Y:S02]  /*17510*/  ISETP.NE.U32.AND P5, PT, R250, RZ, PT ;  /* 0x000000fffa00720c */ /* 0x000fe40003fa5070 */
[----:B------:R-:W-:Y:S02]  /*17520*/  ISETP.NE.U32.AND P3, PT, R194, RZ, PT ;  /* 0x000000ffc200720c */ /* 0x000fe40003f65070 */
[----:B------:R-:W-:-:S02]  /*17530*/  SEL R194, RZ, 0x4, P2 ;  /* 0x00000004ffc27807 */ /* 0x000fc40001000000 */
[----:B------:R-:W-:Y:S02]  /*17540*/  SEL R250, R251, RZ, P0 ;  /* 0x000000fffbfa7207 */ /* 0x000fe40000000000 */
[----:B------:R-:W-:Y:S02]  /*17550*/  ISETP.GE.AND P2, PT, R47, UR8, PT ;  /* 0x000000082f007c0c */ /* 0x000fe4000bf46270 */
[----:B------:R-:W3:Y:S01]  /*17560*/  LDL.LU.64 R46, [R1+0x108] ;  /* 0x00010800012e7983 */ /* 0x000ee20000300a00 */
[----:B------:R-:W-:Y:S02]  /*17570*/  ISETP.NE.U32.AND P1, PT, R250, RZ, PT ;  /* 0x000000fffa00720c */ /* 0x000fe40003f25070 */
[----:B------:R-:W-:Y:S01]  /*17580*/  SEL R250, RZ, 0x4, P2 ;  /* 0x00000004fffa7807 */ /* 0x000fe20001000000 */
[----:B--2---:R-:W-:Y:S02]  /*17590*/  IMAD.WIDE R76, R0, 0x4, R174 ;  /* 0x00000004004c7825 */ /* 0x004fe400078e02ae */
[----:B------:R-:W1:Y:S04]  /*175a0*/  S2R R175, SR_TID.X ;  /* 0x0000000000af7919 */ /* 0x000e680000002100 */
[----:B------:R2:W-:Y:S04]  /*175b0*/  STL.64 [R1+0x38], R76 ;  /* 0x0000384c01007387 */ /* 0x0005e80000100a00 */
[----:B------:R2:W-:Y:S01]  /*175c0*/  LDGSTS.E [R123+0x49a00], [R76.64], P6 ;  /* 0x49a000004c7b7fae */ /* 0x0005e2000b12184c */
[----:B-1----:R-:W-:-:S04]  /*175d0*/  SHF.R.U32.HI R175, RZ, 0x6, R175 ;  /* 0x00000006ffaf7819 */ /* 0x002fc800000116af */
[----:B------:R-:W-:Y:S01]  /*175e0*/  SGXT.U32 R175, R175, 0x1 ;  /* 0x00000001afaf781a */ /* 0x000fe20000000000 */
[----:B------:R-:W-:-:S03]  /*175f0*/  IMAD.WIDE R90, R0, 0x4, R138 ;  /* 0x00000004005a7825 */ /* 0x000fc600078e028a */
[----:B------:R-:W-:Y:S02]  /*17600*/  LOP3.LUT R175, R175, 0x36, RZ, 0xfc, !PT ;  /* 0x00000036afaf7812 */ /* 0x000fe400078efcff */
[----:B------:R-:W-:Y:S02]  /*17610*/  STL.64 [R1+0x40], R90 ;  /* 0x0000405a01007387 */ /* 0x000fe40000100a00 */
[----:B------:R-:W-:Y:S02]  /*17620*/  ISETP.GE.AND P2, PT, R175, UR8, PT ;  /* 0x00000008af007c0c */ /* 0x000fe4000bf46270 */
[----:B------:R-:W4:Y:S01]  /*17630*/  LDL.LU.64 R174, [R1+0xf8] ;  /* 0x0000f80001ae7983 */ /* 0x000f220000300a00 */
[----:B--2---:R-:W-:-:S03]  /*17640*/  IMAD.WIDE R76, R0, 0x4, R238 ;  /* 0x00000004004c7825 */ /* 0x004fc600078e02ee */
[----:B------:R-:W1:Y:S04]  /*17650*/  S2R R122, SR_TID.X ;  /* 0x00000000007a7919 */ /* 0x000e680000002100 */
[----:B------:R2:W-:Y:S04]  /*17660*/  STL.64 [R1+0x50], R76 ;  /* 0x0000504c01007387 */ /* 0x0005e80000100a00 */
[----:B------:R-:W4:Y:S04]  /*17670*/  LDL.LU.64 R238, [R1+0xe8] ;  /* 0x0000e80001ee7983 */ /* 0x000f280000300a00 */
[----:B------:R-:W2:Y:S04]  /*17680*/  S2R R139, SR_TID.X ;  /* 0x00000000008b7919 */ /* 0x000ea80000002100 */
[----:B------:R4:W-:Y:S01]  /*17690*/  LDGSTS.E [R123+0x49e00], [R90.64], P4 ;  /* 0x49e000005a7b7fae */ /* 0x0009e2000a12184c */
[----:B------:R-:W-:-:S03]  /*176a0*/  SEL R194, R194, RZ, P0 ;  /* 0x000000ffc2c27207 */ /* 0x000fc60000000000 */
[----:B------:R2:W-:Y:S01]  /*176b0*/  LDGSTS.E [R123+0x4a200], [R76.64], P5 ;  /* 0x4a2000004c7b7fae */ /* 0x0005e2000a92184c */
[----:B-1----:R-:W-:-:S04]  /*176c0*/  SHF.R.U32.HI R122, RZ, 0x6, R122 ;  /* 0x00000006ff7a7819 */ /* 0x002fc8000001167a */
[----:B------:R-:W-:-:S04]  /*176d0*/  SGXT.U32 R122, R122, 0x1 ;  /* 0x000000017a7a781a */ /* 0x000fc80000000000 */
[----:B------:R-:W-:-:S04]  /*176e0*/  LOP3.LUT R122, R122, 0x3a, RZ, 0xfc, !PT ;  /* 0x0000003a7a7a7812 */ /* 0x000fc800078efcff */
[----:B------:R-:W-:Y:S02]  /*176f0*/  ISETP.GE.AND P4, PT, R122, UR8, PT ;  /* 0x000000087a007c0c */ /* 0x000fe4000bf86270 */
[--C-:B--2---:R-:W-:Y:S02]  /*17700*/  SHF.R.U32.HI R122, RZ, 0x6, R139.reuse ;  /* 0x00000006ff7a7819 */ /* 0x104fe4000001168b */
[----:B------:R-:W-:Y:S02]  /*17710*/  SHF.R.U32.HI R139, RZ, 0x6, R139 ;  /* 0x00000006ff8b7819 */ /* 0x000fe4000001168b */
[----:B------:R-:W-:Y:S02]  /*17720*/  SGXT.U32 R122, R122, 0x1 ;  /* 0x000000017a7a781a */ /* 0x000fe40000000000 */
[----:B------:R-:W-:Y:S02]  /*17730*/  SGXT.U32 R139, R139, 0x1 ;  /* 0x000000018b8b781a */ /* 0x000fe40000000000 */
[----:B------:R-:W-:-:S02]  /*17740*/  ISETP.NE.U32.AND P6, PT, R194, RZ, PT ;  /* 0x000000ffc200720c */ /* 0x000fc40003fc5070 */
[----:B------:R-:W-:Y:S02]  /*17750*/  SEL R194, R250, RZ, P0 ;  /* 0x000000fffac27207 */ /* 0x000fe40000000000 */
[----:B------:R-:W-:Y:S02]  /*17760*/  LOP3.LUT R122, R122, 0x42, RZ, 0xfc, !PT ;  /* 0x000000427a7a7812 */ /* 0x000fe400078efcff */
[----:B------:R-:W-:Y:S01]  /*17770*/  LOP3.LUT R139, R139, 0x3e, RZ, 0xfc, !PT ;  /* 0x0000003e8b8b7812 */ /* 0x000fe200078efcff */
[----:B---3--:R-:W-:Y:S01]  /*17780*/  IMAD.WIDE R26, R0, 0x4, R26 ;  /* 0x00000004001a7825 */ /* 0x008fe200078e021a */
[----:B------:R-:W-:Y:S02]  /*17790*/  ISETP.NE.U32.AND P5, PT, R194, RZ, PT ;  /* 0x000000ffc200720c */ /* 0x000fe40003fa5070 */
[----:B------:R-:W-:Y:S02]  /*177a0*/  SEL R194, RZ, 0x4, P4 ;  /* 0x00000004ffc27807 */ /* 0x000fe40002000000 */
[----:B------:R-:W-:Y:S01]  /*177b0*/  SEL R250, RZ, 0x4, P2 ;  /* 0x00000004fffa7807 */ /* 0x000fe20001000000 */
[----:B------:R-:W-:Y:S01]  /*177c0*/  IMAD.WIDE R76, R0, 0x4, R208 ;  /* 0x00000004004c7825 */ /* 0x000fe200078e02d0 */
[----:B------:R-:W-:Y:S01]  /*177d0*/  ISETP.GE.AND P4, PT, R122, UR8, PT ;  /* 0x000000087a007c0c */ /* 0x000fe2000bf86270 */
[----:B------:R1:W-:Y:S01]  /*177e0*/  LDGSTS.E [R123+0x4a600], [R26.64], P3 ;  /* 0x4a6000001a7b7fae */ /* 0x0003e2000992184c */
[----:B------:R-:W-:-:S03]  /*177f0*/  ISETP.GE.AND P2, PT, R139, UR8, PT ;  /* 0x000000088b007c0c */ /* 0x000fc6000bf46270 */
[----:B------:R-:W2:Y:S04]  /*17800*/  S2R R122, SR_TID.X ;  /* 0x00000000007a7919 */ /* 0x000ea80000002100 */
[----:B------:R-:W3:Y:S04]  /*17810*/  LDL.LU.64 R138, [R1+0xd8] ;  /* 0x0000d800018a7983 */ /* 0x000ee80000300a00 */
[----:B------:R1:W-:Y:S04]  /*17820*/  STL.64 [R1+0x60], R26 ;  /* 0x0000601a01007387 */ /* 0x0003e80000100a00 */
[----:B------:R2:W-:Y:S04]  /*17830*/  LDGSTS.E [R123+0x4aa00], [R76.64], P1 ;  /* 0x4aa000004c7b7fae */ /* 0x0005e8000892184c */
[----:B-1----:R-:W3:Y:S04]  /*17840*/  LDL.LU.64 R26, [R1+0xc8] ;  /* 0x0000c800011a7983 */ /* 0x002ee80000300a00 */
[----:B------:R1:W-:Y:S01]  /*17850*/  STL.64 [R1+0x70], R76 ;  /* 0x0000704c01007387 */ /* 0x0003e20000100a00 */
[----:B--2---:R-:W-:Y:S01]  /*17860*/  SHF.R.U32.HI R122, RZ, 0x6, R122 ;  /* 0x00000006ff7a7819 */ /* 0x004fe2000001167a */
[----:B-1----:R-:W-:-:S02]  /*17870*/  IMAD.WIDE R76, R0, 0x4, R46 ;  /* 0x00000004004c7825 */ /* 0x002fc400078e022e */
[----:B------:R-:W3:Y:S04]  /*17880*/  LDL.LU.64 R46, [R1+0xb8] ;  /* 0x0000b800012e7983 */ /* 0x000ee80000300a00 */
[----:B------:R1:W-:Y:S04]  /*17890*/  STL.64 [R1+0x80], R76 ;  /* 0x0000804c01007387 */ /* 0x0003e80000100a00 */
[----:B------:R1:W-:Y:S01]  /*178a0*/  LDGSTS.E [R123+0x4ae00], [R76.64], P6 ;  /* 0x4ae000004c7b7fae */ /* 0x0003e2000b12184c */
[----:B------:R-:W-:Y:S02]  /*178b0*/  SGXT.U32 R122, R122, 0x1 ;  /* 0x000000017a7a781a */ /* 0x000fe40000000000 */
[----:B------:R-:W-:-:S02]  /*178c0*/  SEL R250, R250, RZ, P0 ;  /* 0x000000fffafa7207 */ /* 0x000fc40000000000 */
[----:B------:R-:W-:Y:S02]  /*178d0*/  SEL R194, R194, RZ, P0 ;  /* 0x000000ffc2c27207 */ /* 0x000fe40000000000 */
[----:B------:R-:W-:Y:S02]  /*178e0*/  SEL R251, RZ, 0x4, P2 ;  /* 0x00000004fffb7807 */ /* 0x000fe40001000000 */
[----:B------:R-:W-:Y:S02]  /*178f0*/  LOP3.LUT R122, R122, 0x46, RZ, 0xfc, !PT ;  /* 0x000000467a7a7812 */ /* 0x000fe400078efcff */
[----:B------:R-:W-:Y:S02]  /*17900*/  ISETP.NE.U32.AND P2, PT, R250, RZ, PT ;  /* 0x000000fffa00720c */ /* 0x000fe40003f45070 */
[----:B------:R-:W-:Y:S02]  /*17910*/  ISETP.NE.U32.AND P3, PT, R194, RZ, PT ;  /* 0x000000ffc200720c */ /* 0x000fe40003f65070 */
[----:B------:R-:W-:-:S02]  /*17920*/  SEL R194, RZ, 0x4, P4 ;  /* 0x00000004ffc27807 */ /* 0x000fc40002000000 */
[----:B------:R-:W-:Y:S02]  /*17930*/  SEL R250, R251, RZ, P0 ;  /* 0x000000fffbfa7207 */ /* 0x000fe40000000000 */
[----:B------:R-:W-:Y:S02]  /*17940*/  ISETP.GE.AND P4, PT, R122, UR8, PT ;  /* 0x000000087a007c0c */ /* 0x000fe4000bf86270 */
[----:B------:R-:W-:Y:S02]  /*17950*/  ISETP.NE.U32.AND P1, PT, R250, RZ, PT ;  /* 0x000000fffa00720c */ /* 0x000fe40003f25070 */
[----:B------:R-:W-:Y:S01]  /*17960*/  SEL R250, RZ, 0x4, P4 ;  /* 0x00000004fffa7807 */ /* 0x000fe20002000000 */
[C---:B----4-:R-:W-:Y:S02]  /*17970*/  IMAD.WIDE R90, R0.reuse, 0x4, R174 ;  /* 0x00000004005a7825 */ /* 0x050fe400078e02ae */
[----:B------:R-:W4:Y:S04]  /*17980*/  S2R R175, SR_TID.X ;  /* 0x0000000000af7919 */ /* 0x000f280000002100 */
[----:B------:R-:W-:Y:S04]  /*17990*/  STL.64 [R1+0x90], R90 ;  /* 0x0000905a01007387 */ /* 0x000fe80000100a00 */
[----:B------:R3:W-:Y:S01]  /*179a0*/  LDGSTS.E [R123+0x4b200], [R90.64], P5 ;  /* 0x4b2000005a7b7fae */ /* 0x0007e2000a92184c */
[----:B-1----:R-:W-:-:S03]  /*179b0*/  IMAD.WIDE R76, R0, 0x4, R238 ;  /* 0x00000004004c7825 */ /* 0x002fc600078e02ee */
[----:B------:R-:W2:Y:S01]  /*179c0*/  LDL.LU.64 R238, [R1+0xa8] ;  /* 0x0000a80001ee7983 */ /* 0x000ea20000300a00 */
[----:B----4-:R-:W-:-:S03]  /*179d0*/  SHF.R.U32.HI R174, RZ, 0x6, R175 ;  /* 0x00000006ffae7819 */ /* 0x010fc600000116af */
[----:B------:R3:W-:Y:S01]  /*179e0*/  LDGSTS.E [R123+0x4b600], [R76.64], P2 ;  /* 0x4b6000004c7b7fae */ /* 0x0007e2000912184c */
[----:B------:R-:W-:Y:S02]  /*179f0*/  SHF.R.U32.HI R175, RZ, 0x6, R175 ;  /* 0x00000006ffaf7819 */ /* 0x000fe400000116af */
[----:B------:R-:W-:Y:S02]  /*17a00*/  SGXT.U32 R174, R174, 0x1 ;  /* 0x00000001aeae781a */ /* 0x000fe40000000000 */
[----:B------:R-:W-:Y:S02]  /*17a10*/  SGXT.U32 R175, R175, 0x1 ;  /* 0x00000001afaf781a */ /* 0x000fe40000000000 */
[----:B------:R-:W-:Y:S02]  /*17a20*/  LOP3.LUT R174, R174, 0x4a, RZ, 0xfc, !PT ;  /* 0x0000004aaeae7812 */ /* 0x000fe400078efcff */
[----:B------:R-:W-:Y:S01]  /*17a30*/  LOP3.LUT R175, R175, 0x4e, RZ, 0xfc, !PT ;  /* 0x0000004eafaf7812 */ /* 0x000fe200078efcff */
[----:B------:R3:W-:Y:S01]  /*17a40*/  STL.64 [R1+0xa0], R76 ;  /* 0x0000a04c01007387 */ /* 0x0007e20000100a00 */
[----:B------:R-:W-:-:S02]  /*17a50*/  ISETP.GE.AND P4, PT, R174, UR8, PT ;  /* 0x00000008ae007c0c */ /* 0x000fc4000bf86270 */
[----:B------:R-:W-:Y:S02]  /*17a60*/  ISETP.GE.AND P5, PT, R175, UR8, PT ;  /* 0x00000008af007c0c */ /* 0x000fe4000bfa6270 */
[----:B------:R-:W4:Y:S01]  /*17a70*/  LDL.LU.64 R174, [R1+0x98] ;  /* 0x0000980001ae7983 */ /* 0x000f220000300a00 */
[----:B------:R-:W-:-:S04]  /*17a80*/  SEL R194, R194, RZ, P0 ;  /* 0x000000ffc2c27207 */ /* 0x000fc80000000000 */
[----:B------:R-:W-:Y:S01]  /*17a90*/  ISETP.NE.U32.AND P6, PT, R194, RZ, PT ;  /* 0x000000ffc200720c */ /* 0x000fe20003fc5070 */
[----:B---3--:R-:W-:-:S05]  /*17aa0*/  IMAD.WIDE R76, R0, 0x4, R138 ;  /* 0x00000004004c7825 */ /* 0x008fca00078e028a */
[----:B------:R-:W-:Y:S04]  /*17ab0*/  STL.64 [R1+0xb0], R76 ;  /* 0x0000b04c01007387 */ /* 0x000fe80000100a00 */
[----:B------:R4:W-:Y:S04]  /*17ac0*/  LDGSTS.E [R123+0x4ba00], [R76.64], P3 ;  /* 0x4ba000004c7b7fae */ /* 0x0009e8000992184c */
[----:B------:R-:W3:Y:S01]  /*17ad0*/  LDL.LU.64 R138, [R1+0x88] ;  /* 0x00008800018a7983 */ /* 0x000ee20000300a00 */
[----:B------:R-:W-:-:S05]  /*17ae0*/  IMAD.WIDE R26, R0, 0x4, R26 ;  /* 0x00000004001a7825 */ /* 0x000fca00078e021a */
[----:B------:R1:W-:Y:S04]  /*17af0*/  STL.64 [R1+0xc0], R26 ;  /* 0x0000c01a01007387 */ /* 0x0003e80000100a00 */
[----:B------:R1:W-:Y:S04]  /*17b00*/  LDGSTS.E [R123+0x4be00], [R26.64], P1 ;  /* 0x4be000001a7b7fae */ /* 0x0003e8000892184c */
[----:B-1----:R-:W3:Y:S01]  /*17b10*/  LDL.LU.64 R26, [R1+0x78] ;  /* 0x00007800011a7983 */ /* 0x002ee20000300a00 */
[----:B------:R-:W-:-:S05]  /*17b20*/  IMAD.WIDE R46, R0, 0x4, R46 ;  /* 0x00000004002e7825 */ /* 0x000fca00078e022e */
[----:B------:R1:W-:Y:S04]  /*17b30*/  STL.64 [R1+0xb8], R46 ;  /* 0x0000b82e01007387 */ /* 0x0003e80000100a00 */
[----:B------:R1:W-:Y:S04]  /*17b40*/  LDGSTS.E [R123+0x4c200], [R46.64], P6 ;  /* 0x4c2000002e7b7fae */ /* 0x0003e8000b12184c */
[----:B------:R-:W1:Y:S01]  /*17b50*/  S2R R209, SR_TID.X ;  /* 0x0000000000d17919 */ /* 0x000e620000002100 */
[----:B------:R-:W-:Y:S01]  /*17b60*/  SEL R194, R250, RZ, P0 ;  /* 0x000000fffac27207 */ /* 0x000fe20000000000 */
[----:B--2---:R-:W-:-:S02]  /*17b70*/  IMAD.WIDE R90, R0, 0x4, R238 ;  /* 0x00000004005a7825 */ /* 0x004fc400078e02ee */
[----:B------:R-:W2:Y:S04]  /*17b80*/  LDL.LU.64 R238, [R1+0x68] ;  /* 0x0000680001ee7983 */ /* 0x000ea80000300a00 */
[----:B-1----:R-:W2:Y:S04]  /*17b90*/  LDL.LU.64 R46, [R1+0x58] ;  /* 0x00005800012e7983 */ /* 0x002ea80000300a00 */
[----:B------:R-:W-:Y:S01]  /*17ba0*/  STL.64 [R1+0xa8], R90 ;  /* 0x0000a85a01007387 */ /* 0x000fe20000100a00 */
[----:B----4-:R-:W-:-:S03]  /*17bb0*/  IMAD.WIDE R76, R0, 0x4, R174 ;  /* 0x00000004004c7825 */ /* 0x010fc600078e02ae */
[----:B------:R-:W4:Y:S01]  /*17bc0*/  LDL.LU.64 R174, [R1+0x48] ;  /* 0x0000480001ae7983 */ /* 0x000f220000300a00 */
[----:B------:R-:W-:-:S04]  /*17bd0*/  SHF.R.U32.HI R122, RZ, 0x6, R209 ;  /* 0x00000006ff7a7819 */ /* 0x000fc800000116d1 */
[----:B------:R-:W-:-:S04]  /*17be0*/  SGXT.U32 R122, R122, 0x1 ;  /* 0x000000017a7a781a */ /* 0x000fc80000000000 */
[----:B------:R-:W-:Y:S02]  /*17bf0*/  LOP3.LUT R122, R122, 0x56, RZ, 0xfc, !PT ;  /* 0x000000567a7a7812 */ /* 0x000fe400078efcff */
[----:B------:R-:W-:Y:S02]  /*17c00*/  ISETP.NE.U32.AND P2, PT, R194, RZ, PT ;  /* 0x000000ffc200720c */ /* 0x000fe40003f45070 */
[----:B------:R-:W-:Y:S02]  /*17c10*/  SEL R194, RZ, 0x4, P5 ;  /* 0x00000004ffc27807 */ /* 0x000fe40002800000 */
[----:B------:R-:W-:Y:S02]  /*17c20*/  ISETP.GE.AND P5, PT, R122, UR8, PT ;  /* 0x000000087a007c0c */ /* 0x000fe4000bfa6270 */
[----:B------:R-:W1:Y:S01]  /*17c30*/  S2R R122, SR_TID.X ;  /* 0x00000000007a7919 */ /* 0x000e620000002100 */
[----:B------:R-:W-:-:S04]  /*17c40*/  SEL R194, R194, RZ, P0 ;  /* 0x000000ffc2c27207 */ /* 0x000fc80000000000 */
[----:B------:R-:W-:Y:S02]  /*17c50*/  ISETP.NE.U32.AND P3, PT, R194, RZ, PT ;  /* 0x000000ffc200720c */ /* 0x000fe40003f65070 */
[----:B------:R-:W-:Y:S01]  /*17c60*/  SEL R194, RZ, 0x4, P5 ;  /* 0x00000004ffc27807 */ /* 0x000fe20002800000 */
[----:B------:R2:W-:Y:S01]  /*17c70*/  LDGSTS.E [R123+0x4c600], [R90.64], P2 ;  /* 0x4c6000005a7b7fae */ /* 0x0005e2000912184c */
[----:B-1----:R-:W-:-:S04]  /*17c80*/  SHF.R.U32.HI R122, RZ, 0x6, R122 ;  /* 0x00000006ff7a7819 */ /* 0x002fc8000001167a */
[----:B------:R-:W-:-:S04]  /*17c90*/  SGXT.U32 R122, R122, 0x1 ;  /* 0x000000017a7a781a */ /* 0x000fc80000000000 */
[----:B------:R-:W-:-:S04]  /*17ca0*/  LOP3.LUT R122, R122, 0x5a, RZ, 0xfc, !PT ;  /* 0x0000005a7a7a7812 */ /* 0x000fc800078efcff */
[----:B------:R-:W-:Y:S02]  /*17cb0*/  ISETP.GE.AND P5, PT, R122, UR8, PT ;  /* 0x000000087a007c0c */ /* 0x000fe4000bfa6270 */
[----:B------:R-:W1:Y:S01]  /*17cc0*/  S2R R122, SR_TID.X ;  /* 0x00000000007a7919 */ /* 0x000e620000002100 */
[----:B------:R-:W-:-:S04]  /*17cd0*/  SHF.R.U32.HI R209, RZ, 0x6, R209 ;  /* 0x00000006ffd17819 */ /* 0x000fc800000116d1 */
[----:B------:R-:W-:-:S04]  /*17ce0*/  SGXT.U32 R209, R209, 0x1 ;  /* 0x00000001d1d1781a */ /* 0x000fc80000000000 */
[----:B------:R-:W-:Y:S02]  /*17cf0*/  LOP3.LUT R209, R209, 0x52, RZ, 0xfc, !PT ;  /* 0x00000052d1d17812 */ /* 0x000fe400078efcff */
[----:B------:R-:W-:Y:S02]  /*17d00*/  SEL R250, RZ, 0x4, P4 ;  /* 0x00000004fffa7807 */ /* 0x000fe40002000000 */
[----:B------:R-:W-:Y:S02]  /*17d10*/  ISETP.GE.AND P4, PT, R209, UR8, PT ;  /* 0x00000008d1007c0c */ /* 0x000fe4000bf86270 */
[--C-:B-1----:R-:W-:Y:S02]  /*17d20*/  SHF.R.U32.HI R209, RZ, 0x6, R122.reuse ;  /* 0x00000006ffd17819 */ /* 0x102fe4000001167a */
[----:B------:R-:W-:-:S04]  /*17d30*/  SHF.R.U32.HI R122, RZ, 0x6, R122 ;  /* 0x00000006ff7a7819 */ /* 0x000fc8000001167a */
[----:B------:R-:W-:-:S04]  /*17d40*/  SGXT.U32 R122, R122, 0x1 ;  /* 0x000000017a7a781a */ /* 0x000fc80000000000 */
[----:B------:R-:W-:-:S04]  /*17d50*/  LOP3.LUT R122, R122, 0x62, RZ, 0xfc, !PT ;  /* 0x000000627a7a7812 */ /* 0x000fc800078efcff */
[----:B------:R-:W-:Y:S02]  /*17d60*/  ISETP.GE.AND P2, PT, R122, UR8, PT ;  /* 0x000000087a007c0c */ /* 0x000fe4000bf46270 */
[----:B------:R-:W1:Y:S01]  /*17d70*/  S2R R122, SR_TID.X ;  /* 0x00000000007a7919 */ /* 0x000e620000002100 */
[----:B------:R-:W-:Y:S02]  /*17d80*/  SGXT.U32 R209, R209, 0x1 ;  /* 0x00000001d1d1781a */ /* 0x000fe40000000000 */
[----:B------:R-:W-:Y:S02]  /*17d90*/  SEL R250, R250, RZ, P0 ;  /* 0x000000fffafa7207 */ /* 0x000fe40000000000 */
[----:B------:R-:W-:Y:S02]  /*17da0*/  SEL R251, RZ, 0x4, P4 ;  /* 0x00000004fffb7807 */ /* 0x000fe40002000000 */
[----:B------:R-:W-:Y:S02]  /*17db0*/  LOP3.LUT R209, R209, 0x5e, RZ, 0xfc, !PT ;  /* 0x0000005ed1d17812 */ /* 0x000fe400078efcff */
[----:B------:R-:W-:-:S02]  /*17dc0*/  ISETP.NE.U32.AND P4, PT, R250, RZ, PT ;  /* 0x000000fffa00720c */ /* 0x000fc40003f85070 */
[----:B------:R-:W-:Y:S02]  /*17dd0*/  SEL R250, R251, RZ, P0 ;  /* 0x000000fffbfa7207 */ /* 0x000fe40000000000 */
[----:B------:R-:W-:Y:S02]  /*17de0*/  ISETP.GE.AND P6, PT, R209, UR8, PT ;  /* 0x00000008d1007c0c */ /* 0x000fe4000bfc6270 */
[----:B------:R-:W-:Y:S02]  /*17df0*/  ISETP.NE.U32.AND P1, PT, R250, RZ, PT ;  /* 0x000000fffa00720c */ /* 0x000fe40003f25070 */
[----:B------:R-:W-:Y:S02]  /*17e00*/  SEL R194, R194, RZ, P0 ;  /* 0x000000ffc2c27207 */ /* 0x000fe40000000000 */
[----:B------:R-:W-:Y:S01]  /*17e10*/  SEL R250, RZ, 0x4, P5 ;  /* 0x00000004fffa7807 */ /* 0x000fe20002800000 */
[----:B------:R3:W-:Y:S01]  /*17e20*/  STL.64 [R1+0x98], R76 ;  /* 0x0000984c01007387 */ /* 0x0007e20000100a00 */
[----:B-1----:R-:W-:-:S03]  /*17e30*/  SHF.R.U32.HI R209, RZ, 0x6, R122 ;  /* 0x00000006ffd17819 */ /* 0x002fc6000001167a */
[----:B------:R3:W-:Y:S01]  /*17e40*/  LDGSTS.E [R123+0x4ca00], [R76.64], P4 ;  /* 0x4ca000004c7b7fae */ /* 0x0007e2000a12184c */
[----:B------:R-:W-:-:S04]  /*17e50*/  SHF.R.U32.HI R122, RZ, 0x6, R122 ;  /* 0x00000006ff7a7819 */ /* 0x000fc8000001167a */
[----:B------:R-:W-:Y:S02]  /*17e60*/  SGXT.U32 R122, R122, 0x1 ;  /* 0x000000017a7a781a */ /* 0x000fe40000000000 */
[----:B------:R-:W-:Y:S02]  /*17e70*/  ISETP.NE.U32.AND P5, PT, R194, RZ, PT ;  /* 0x000000ffc200720c */ /* 0x000fe40003fa5070 */
[----:B------:R-:W-:Y:S02]  /*17e80*/  SEL R250, R250, RZ, P0 ;  /* 0x000000fffafa7207 */ /* 0x000fe40000000000 */
[----:B------:R-:W-:Y:S02]  /*17e90*/  LOP3.LUT R122, R122, 0x6a, RZ, 0xfc, !PT ;  /* 0x0000006a7a7a7812 */ /* 0x000fe400078efcff */
[----:B------:R-:W-:Y:S01]  /*17ea0*/  ISETP.NE.U32.AND P4, PT, R250, RZ, PT ;  /* 0x000000fffa00720c */ /* 0x000fe20003f85070 */
[----:B---3--:R-:W-:Y:S01]  /*17eb0*/  IMAD.WIDE R76, R0, 0x4, R138 ;  /* 0x00000004004c7825 */ /* 0x008fe200078e028a */
[----:B------:R-:W-:-:S02]  /*17ec0*/  SEL R250, RZ, 0x4, P2 ;  /* 0x00000004fffa7807 */ /* 0x000fc40001000000 */
[----:B------:R-:W-:Y:S01]  /*17ed0*/  ISETP.GE.AND P2, PT, R122, UR8, PT ;  /* 0x000000087a007c0c */ /* 0x000fe2000bf46270 */
[----:B------:R-:W-:Y:S01]  /*17ee0*/  IMAD.WIDE R26, R0, 0x4, R26 ;  /* 0x00000004001a7825 */ /* 0x000fe200078e021a */
[----:B------:R-:W1:Y:S04]  /*17ef0*/  S2R R122, SR_TID.X ;  /* 0x00000000007a7919 */ /* 0x000e680000002100 */
[----:B------:R3:W-:Y:S04]  /*17f00*/  LDGSTS.E [R123+0x4ce00], [R76.64], P3 ;  /* 0x4ce000004c7b7fae */ /* 0x0007e8000992184c */
[----:B------:R1:W-:Y:S01]  /*17f10*/  LDGSTS.E [R123+0x4d200], [R26.64], P1 ;  /* 0x4d2000001a7b7fae */ /* 0x0003e2000892184c */
[----:B------:R-:W-:-:S02]  /*17f20*/  SGXT.U32 R209, R209, 0x1 ;  /* 0x00000001d1d1781a */ /* 0x000fc40000000000 */
[----:B------:R-:W-:Y:S01]  /*17f30*/  SEL R194, RZ, 0x4, P6 ;  /* 0x00000004ffc27807 */ /* 0x000fe20003000000 */
[----:B------:R-:W-:Y:S01]  /*17f40*/  STL.64 [R1+0x88], R76 ;  /* 0x0000884c01007387 */ /* 0x000fe20000100a00 */
[----:B------:R-:W-:-:S03]  /*17f50*/  LOP3.LUT R209, R209, 0x66, RZ, 0xfc, !PT ;  /* 0x00000066d1d17812 */ /* 0x000fc600078efcff */
[----:B------:R3:W-:Y:S01]  /*17f60*/  STL.64 [R1+0x78], R26 ;  /* 0x0000781a01007387 */ /* 0x0007e20000100a00 */
[----:B------:R-:W-:Y:S02]  /*17f70*/  ISETP.GE.AND P6, PT, R209, UR8, PT ;  /* 0x00000008d1007c0c */ /* 0x000fe4000bfc6270 */
[----:B------:R-:W-:Y:S02]  /*17f80*/  SEL R194, R194, RZ, P0 ;  /* 0x000000ffc2c27207 */ /* 0x000fe40000000000 */
[----:B-1----:R-:W-:Y:S01]  /*17f90*/  SHF.R.U32.HI R122, RZ, 0x6, R122 ;  /* 0x00000006ff7a7819 */ /* 0x002fe2000001167a */
[----:B---3--:R-:W3:Y:S01]  /*17fa0*/  LDL.LU.64 R26, [R1+0x600] ;  /* 0x00060000011a7983 */ /* 0x008ee20000300a00 */
[----:B------:R-:W-:Y:S02]  /*17fb0*/  SEL R251, RZ, 0x4, P6 ;  /* 0x00000004fffb7807 */ /* 0x000fe40003000000 */
[----:B------:R-:W-:Y:S02]  /*17fc0*/  SGXT.U32 R122, R122, 0x1 ;  /* 0x000000017a7a781a */ /* 0x000fe40000000000 */
[----:B------:R-:W-:-:S02]  /*17fd0*/  ISETP.NE.U32.AND P6, PT, R194, RZ, PT ;  /* 0x000000ffc200720c */ /* 0x000fc40003fc5070 */
[----:B------:R-:W-:Y:S02]  /*17fe0*/  SEL R194, R250, RZ, P0 ;  /* 0x000000fffac27207 */ /* 0x000fe40000000000 */
[----:B------:R-:W-:Y:S02]  /*17ff0*/  LOP3.LUT R122, R122, 0x6e, RZ, 0xfc, !PT ;  /* 0x0000006e7a7a7812 */ /* 0x000fe400078efcff */
[----:B------:R-:W-:Y:S02]  /*18000*/  SEL R250, RZ, 0x4, P2 ;  /* 0x00000004fffa7807 */ /* 0x000fe40001000000 */
[----:B------:R-:W-:Y:S02]  /*18010*/  ISETP.NE.U32.AND P2, PT, R194, RZ, PT ;  /* 0x000000ffc200720c */ /* 0x000fe40003f45070 */
[----:B------:R-:W-:Y:S02]  /*18020*/  SEL R194, R251, RZ, P0 ;  /* 0x000000fffbc27207 */ /* 0x000fe40000000000 */
[----:B------:R-:W-:-:S02]  /*18030*/  ISETP.GE.AND P3, PT, R122, UR8, PT ;  /* 0x000000087a007c0c */ /* 0x000fc4000bf66270 */
[----:B------:R-:W-:Y:S02]  /*18040*/  SEL R250, R250, RZ, P0 ;  /* 0x000000fffafa7207 */ /* 0x000fe40000000000 */
[----:B------:R-:W-:Y:S02]  /*18050*/  ISETP.NE.U32.AND P1, PT, R194, RZ, PT ;  /* 0x000000ffc200720c */ /* 0x000fe40003f25070 */
[----:B------:R-:W-:Y:S02]  /*18060*/  SEL R194, RZ, 0x4, P3 ;  /* 0x00000004ffc27807 */ /* 0x000fe40001800000 */
[----:B------:R-:W-:Y:S02]  /*18070*/  ISETP.NE.U32.AND P3, PT, R250, RZ, PT ;  /* 0x000000fffa00720c */ /* 0x000fe40003f65070 */
[----:B------:R-:W-:Y:S01]  /*18080*/  SEL R194, R194, RZ, P0 ;  /* 0x000000ffc2c27207 */ /* 0x000fe20000000000 */
[----:B--2---:R-:W-:-:S05]  /*18090*/  IMAD.WIDE R90, R0, 0x4, R238 ;  /* 0x00000004005a7825 */ /* 0x004fca00078e02ee */
[----:B------:R1:W-:Y:S01]  /*180a0*/  LDGSTS.E [R123+0x4d600], [R90.64], P5 ;  /* 0x4d6000005a7b7fae */ /* 0x0003e2000a92184c */
[----:B------:R-:W-:-:S03]  /*180b0*/  ISETP.GE.AND P5, PT, R252, UR8, PT ;  /* 0x00000008fc007c0c */ /* 0x000fc6000bfa6270 */
[----:B------:R-:W2:Y:S04]  /*180c0*/  S2R R252, SR_TID.X ;  /* 0x0000000000fc7919 */ /* 0x000ea80000002100 */
[----:B------:R-:W-:Y:S04]  /*180d0*/  STL.64 [R1+0x68], R90 ;  /* 0x0000685a01007387 */ /* 0x000fe80000100a00 */
[----:B------:R-:W3:Y:S01]  /*180e0*/  LDL.LU.64 R238, [R1+0x5f8] ;  /* 0x0005f80001ee7983 */ /* 0x000ee20000300a00 */
[----:B------:R-:W-:Y:S01]  /*180f0*/  IMAD.WIDE R76, R0, 0x4, R46 ;  /* 0x00000004004c7825 */ /* 0x000fe200078e022e */
[----:B------:R-:W-:-:S04]  /*18100*/  SEL R250, RZ, 0x4, P5 ;  /* 0x00000004fffa7807 */ /* 0x000fc80002800000 */
[----:B------:R1:W-:Y:S01]  /*18110*/  LDGSTS.E [R123+0x4da00], [R76.64], P4 ;  /* 0x4da000004c7b7fae */ /* 0x0003e2000a12184c */
[----:B----4-:R-:W-:Y:S01]  /*18120*/  IMAD.WIDE R46, R0, 0x4, R174 ;  /* 0x00000004002e7825 */ /* 0x010fe200078e02ae */
[----:B--2---:R-:W-:-:S04]  /*18130*/  SHF.R.U32.HI R175, RZ, 0x6, R252 ;  /* 0x00000006ffaf7819 */ /* 0x004fc800000116fc */
[----:B------:R2:W-:Y:S01]  /*18140*/  LDGSTS.E [R123+0x4de00], [R46.64], P6 ;  /* 0x4de000002e7b7fae */ /* 0x0005e2000b12184c */
[----:B------:R-:W-:Y:S02]  /*18150*/  SHF.R.U32.HI R174, RZ, 0x6, R252 ;  /* 0x00000006ffae7819 */ /* 0x000fe400000116fc */
[----:B------:R-:W-:Y:S02]  /*18160*/  SGXT.U32 R175, R175, 0x1 ;  /* 0x00000001afaf781a */ /* 0x000fe40000000000 */
[----:B------:R-:W-:Y:S02]  /*18170*/  SGXT.U32 R174, R174, 0x1 ;  /* 0x00000001aeae781a */ /* 0x000fe40000000000 */
[----:B------:R-:W-:Y:S02]  /*18180*/  LOP3.LUT R175, R175, 0x7a, RZ, 0xfc, !PT ;  /* 0x0000007aafaf7812 */ /* 0x000fe400078efcff */
[----:B------:R-:W-:Y:S02]  /*18190*/  LOP3.LUT R174, R174, 0x76, RZ, 0xfc, !PT ;  /* 0x00000076aeae7812 */ /* 0x000fe400078efcff */
[----:B------:R-:W-:-:S02]  /*181a0*/  ISETP.GE.AND P5, PT, R175, UR8, PT ;  /* 0x00000008af007c0c */ /* 0x000fc4000bfa6270 */
[----:B------:R-:W-:Y:S02]  /*181b0*/  ISETP.GE.AND P6, PT, R174, UR8, PT ;  /* 0x00000008ae007c0c */ /* 0x000fe4000bfc6270 */
[----:B------:R-:W-:Y:S01]  /*181c0*/  LOP3.LUT R175, R252, 0x7f, RZ, 0xc0, !PT ;  /* 0x0000007ffcaf7812 */ /* 0x000fe200078ec0ff */
[----:B------:R-:W-:Y:S01]  /*181d0*/  STL.64 [R1+0x58], R76 ;  /* 0x0000584c01007387 */ /* 0x000fe20000100a00 */
[----:B------:R-:W-:Y:S02]  /*181e0*/  ISETP.NE.U32.AND P4, PT, R194, RZ, PT ;  /* 0x000000ffc200720c */ /* 0x000fe40003f85070 */
[----:B------:R-:W-:Y:S01]  /*181f0*/  SEL R194, RZ, 0x4, P6 ;  /* 0x00000004ffc27807 */ /* 0x000fe20003000000 */
[----:B------:R2:W-:Y:S01]  /*18200*/  STL.64 [R1+0x48], R46 ;  /* 0x0000482e01007387 */ /* 0x0005e20000100a00 */
[----:B------:R-:W-:-:S03]  /*18210*/  ISETP.GE.AND P6, PT, R175, UR8, PT ;  /* 0x00000008af007c0c */ /* 0x000fc6000bfc6270 */
[----:B------:R-:W4:Y:S04]  /*18220*/  LDL.LU.64 R174, [R1+0x5e8] ;  /* 0x0005e80001ae7983 */ /* 0x000f280000300a00 */
[----:B------:R-:W4:Y:S01]  /*18230*/  LDL.LU.64 R204, [R1+0x5e0] ;  /* 0x0005e00001cc7983 */ /* 0x000f220000300a00 */
[----:B--2---:R-:W-:-:S03]  /*18240*/  SHF.R.U32.HI R47, RZ, 0x6, R252 ;  /* 0x00000006ff2f7819 */ /* 0x004fc600000116fc */
[----:B-1----:R-:W2:Y:S01]  /*18250*/  LDL.LU.64 R90, [R1+0x5d8] ;  /* 0x0005d800015a7983 */ /* 0x002ea20000300a00 */
[----:B------:R-:W-:-:S03]  /*18260*/  SGXT.U32 R47, R47, 0x1 ;  /* 0x000000012f2f781a */ /* 0x000fc60000000000 */
[----:B------:R-:W2:Y:S01]  /*18270*/  LDL.LU.64 R222, [R1+0x5d0] ;  /* 0x0005d00001de7983 */ /* 0x000ea20000300a00 */
[----:B------:R-:W-:-:S03]  /*18280*/  LOP3.LUT R47, R47, 0x7e, RZ, 0xfc, !PT ;  /* 0x0000007e2f2f7812 */ /* 0x000fc600078efcff */
[----:B------:R-:W2:Y:S01]  /*18290*/  LDL.LU.64 R138, [R1+0x5c8] ;  /* 0x0005c800018a7983 */ /* 0x000ea20000300a00 */
[----:B------:R-:W-:Y:S02]  /*182a0*/  SEL R252, RZ, 0x4, P5 ;  /* 0x00000004fffc7807 */ /* 0x000fe40002800000 */
[----:B------:R-:W-:Y:S02]  /*182b0*/  SEL R250, R250, RZ, P0 ;  /* 0x000000fffafa7207 */ /* 0x000fe40000000000 */
[----:B------:R-:W-:Y:S02]  /*182c0*/  ISETP.GE.AND P5, PT, R47, UR8, PT ;  /* 0x000000082f007c0c */ /* 0x000fe4000bfa6270 */
[----:B------:R-:W-:Y:S01]  /*182d0*/  SEL R194, R194, RZ, P0 ;  /* 0x000000ffc2c27207 */ /* 0x000fe20000000000 */
[----:B------:R-:W2:Y:S01]  /*182e0*/  LDL.LU.64 R46, [R1+0x5a8] ;  /* 0x0005a800012e7983 */ /* 0x000ea20000300a00 */
[----:B------:R-:W-:Y:S02]  /*182f0*/  SEL R122, RZ, 0x4, P6 ;  /* 0x00000004ff7a7807 */ /* 0x000fe40003000000 */
[----:B------:R-:W-:Y:S01]  /*18300*/  ISETP.NE.U32.AND P6, PT, R250, RZ, PT ;  /* 0x000000fffa00720c */ /* 0x000fe20003fc5070 */
[----:B------:R-:W2:Y:S01]  /*18310*/  LDL.LU.64 R76, [R1+0x598] ;  /* 0x00059800014c7983 */ /* 0x000ea20000300a00 */
[----:B------:R-:W-:-:S02]  /*18320*/  SEL R250, RZ, 0x4, P5 ;  /* 0x00000004fffa7807 */ /* 0x000fc40002800000 */
[----:B------:R-:W-:Y:S02]  /*18330*/  ISETP.NE.U32.AND P5, PT, R194, RZ, PT ;  /* 0x000000ffc200720c */ /* 0x000fe40003fa5070 */
[----:B------:R-:W-:Y:S01]  /*18340*/  SEL R194, R122, RZ, P0 ;  /* 0x000000ff7ac27207 */ /* 0x000fe20000000000 */
[----:B------:R-:W-:-:S06]  /*18350*/  USHF.L.U32 UR6, UR7, 0x7, URZ ;  /* 0x0000000707067899 */ /* 0x000fcc000800063f */
[----:B------:R-:W-:Y:S02]  /*18360*/  IMAD.U32 R251, RZ, RZ, UR6 ;  /* 0x00000006fffb7e24 */ /* 0x000fe4000f8e00ff */
[----:B---3--:R-:W-:-:S05]  /*18370*/  IMAD.WIDE R208, R0, 0x4, R26 ;  /* 0x0000000400d07825 */ /* 0x008fca00078e021a */
[----:B------:R-:W-:Y:S04]  /*18380*/  STL.64 [R1+0xc8], R208 ;  /* 0x0000c8d001007387 */ /* 0x000fe80000100a00 */
[----:B------:R-:W3:Y:S04]  /*18390*/  LDL.LU.64 R26, [R1+0x590] ;  /* 0x00059000011a7983 */ /* 0x000ee80000300a00 */
[----:B------:R1:W-:Y:S01]  /*183a0*/  LDGSTS.E [R123+0x4e200], [R208.64], P2 ;  /* 0x4e200000d07b7fae */ /* 0x0003e2000912184c */
[----:B------:R-:W-:-:S03]  /*183b0*/  IMAD.WIDE R196, R0, 0x4, R238 ;  /* 0x0000000400c47825 */ /* 0x000fc600078e02ee */
[----:B------:R-:W3:Y:S04]  /*183c0*/  LDL.LU.64 R238, [R1+0x588] ;  /* 0x0005880001ee7983 */ /* 0x000ee80000300a00 */
[----:B------:R1:W-:Y:S04]  /*183d0*/  STL.64 [R1+0xd0], R196 ;  /* 0x0000d0c401007387 */ /* 0x0003e80000100a00 */
[----:B------:R1:W-:Y:S01]  /*183e0*/  LDGSTS.E [R123+0x4e600], [R196.64], P1 ;  /* 0x4e600000c47b7fae */ /* 0x0003e2000892184c */
[----:B------:R-:W-:-:S03]  /*183f0*/  ISETP.NE.U32.AND P1, PT, R194, RZ, PT ;  /* 0x000000ffc200720c */ /* 0x000fc60003f25070 */
[----:B-1----:R-:W3:Y:S04]  /*18400*/  LDL.LU.64 R196, [R1+0x568] ;  /* 0x0005680001c47983 */ /* 0x002ee80000300a00 */
[----:B------:R-:W3:Y:S04]  /*18410*/  LDL.LU.64 R208, [R1+0x560] ;  /* 0x0005600001d07983 */ /* 0x000ee80000300a00 */
[----:B------:R1:W-:Y:S04]  /*18420*/  STL [R1+0xcc0], R195 ;  /* 0x000cc0c301007387 */ /* 0x0003e80000100800 */
[----:B-1----:R-:W3:Y:S01]  /*18430*/  LDL.LU.64 R194, [R1+0x5a0] ;  /* 0x0005a00001c27983 */ /* 0x002ee20000300a00 */
[----:B----4-:R-:W-:-:S03]  /*18440*/  IMAD.WIDE R122, R251, 0x4, R174 ;  /* 0x00000004fb7a7825 */ /* 0x010fc600078e02ae */
[----:B------:R-:W4:Y:S01]  /*18450*/  LDL.LU.64 R174, [R1+0x558] ;  /* 0x0005580001ae7983 */ /* 0x000f220000300a00 */
[----:B------:R-:W-:-:S03]  /*18460*/  IMAD.WIDE R204, R251, 0x4, R204 ;  /* 0x00000004fbcc7825 */ /* 0x000fc600078e02cc */
[----:B------:R1:W-:Y:S01]  /*18470*/  STL.64 [R1+0xd8], R122 ;  /* 0x0000d87a01007387 */ /* 0x0003e20000100a00 */
[----:B--2---:R-:W-:-:S04]  /*18480*/  IMAD.WIDE R90, R251, 0x4, R90 ;  /* 0x00000004fb5a7825 */ /* 0x004fc800078e025a */
[----:B------:R-:W-:-:S04]  /*18490*/  IMAD.WIDE R222, R251, 0x4, R222 ;  /* 0x00000004fbde7825 */ /* 0x000fc800078e02de */
[C---:B------:R-:W-:Y:S01]  /*184a0*/  IMAD.WIDE R138, R251.reuse, 0x4, R138 ;  /* 0x00000004fb8a7825 */ /* 0x040fe200078e028a */
[----:B-1----:R-:W2:Y:S04]  /*184b0*/  LDL.LU.64 R122, [R1+0x550] ;  /* 0x00055000017a7983 */ /* 0x002ea80000300a00 */
[----:B------:R1:W-:Y:S01]  /*184c0*/  STL.64 [R1+0xe8], R204 ;  /* 0x0000e8cc01007387 */ /* 0x0003e20000100a00 */
[----:B------:R-:W-:-:S03]  /*184d0*/  IMAD.WIDE R46, R251, 0x4, R46 ;  /* 0x00000004fb2e7825 */ /* 0x000fc600078e022e */
[----:B-1----:R-:W2:Y:S04]  /*184e0*/  LDL.LU.64 R204, [R1+0x1030] ;  /* 0x0010300001cc7983 */ /* 0x002ea80000300a00 */
[----:B------:R1:W-:Y:S01]  /*184f0*/  STL.64 [R1+0xf8], R90 ;  /* 0x0000f85a01007387 */ /* 0x0003e20000100a00 */
[----:B------:R-:W-:-:S03]  /*18500*/  IMAD.WIDE R76, R251, 0x4, R76 ;  /* 0x00000004fb4c7825 */ /* 0x000fc600078e024c */
[----:B-1----:R-:W2:Y:S04]  /*18510*/  LDL.LU.64 R90, [R1+0x1028] ;  /* 0x00102800015a7983 */ /* 0x002ea80000300a00 */
[----:B------:R1:W-:Y:S04]  /*18520*/  STL.64 [R1+0x108], R222 ;  /* 0x000108de01007387 */ /* 0x0003e80000100a00 */
[----:B-1----:R-:W2:Y:S04]  /*18530*/  LDL.LU.64 R222, [R1+0x1020] ;  /* 0x0010200001de7983 */ /* 0x002ea80000300a00 */
[----:B------:R1:W-:Y:S02]  /*18540*/  STL.64 [R1+0x118], R138 ;  /* 0x0001188a01007387 */ /* 0x0003e40000100a00 */
[----:B-1----:R-:W-:-:S05]  /*18550*/  IMAD.WIDE R138, R251, 0x4, R220 ;  /* 0x00000004fb8a7825 */ /* 0x002fca00078e02dc */
[----:B------:R1:W-:Y:S04]  /*18560*/  STL.64 [R1+0x128], R138 ;  /* 0x0001288a01007387 */ /* 0x0003e80000100a00 */
[----:B-1----:R-:W2:Y:S04]  /*18570*/  LDL.LU.64 R138, [R1+0x528] ;  /* 0x00052800018a7983 */ /* 0x002ea80000300a00 */
[----:B------:R-:W2:Y:S04]  /*18580*/  LDL.LU.64 R220, [R1+0x520] ;  /* 0x0005200001dc7983 */ /* 0x000ea80000300a00 */
[----:B------:R1:W-:Y:S04]  /*18590*/  STL.64 [R1+0x158], R46 ;  /* 0x0001582e01007387 */ /* 0x0003e80000100a00 */
[----:B-1----:R-:W2:Y:S01]  /*185a0*/  LDL.LU.64 R46, [R1+0x518] ;  /* 0x00051800012e7983 */ /* 0x002ea20000300a00 */
[----:B---3--:R-:W-:-:S04]  /*185b0*/  IMAD.WIDE R26, R251, 0x4, R26 ;  /* 0x00000004fb1a7825 */ /* 0x008fc800078e021a */
[----:B------:R-:W-:-:S04]  /*185c0*/  IMAD.WIDE R238, R251, 0x4, R238 ;  /* 0x00000004fbee7825 */ /* 0x000fc800078e02ee */
[----:B------:R-:W-:-:S04]  /*185d0*/  IMAD.WIDE R196, R251, 0x4, R196 ;  /* 0x00000004fbc47825 */ /* 0x000fc800078e02c4 */
[----:B------:R-:W-:-:S05]  /*185e0*/  IMAD.WIDE R194, R251, 0x4, R194 ;  /* 0x00000004fbc27825 */ /* 0x000fca00078e02c2 */
[----:B------:R1:W-:Y:S01]  /*185f0*/  STL.64 [R1+0x168], R194 ;  /* 0x000168c201007387 */ /* 0x0003e20000100a00 */
[----:B------:R-:W-:-:S03]  /*18600*/  IMAD.WIDE R208, R251, 0x4, R208 ;  /* 0x00000004fbd07825 */ /* 0x000fc600078e02d0 */
[----:B-1----:R-:W3:Y:S04]  /*18610*/  LDL.LU.64 R194, [R1+0x510] ;  /* 0x0005100001c27983 */ /* 0x002ee80000300a00 */
[----:B------:R1:W-:Y:S01]  /*18620*/  STL.64 [R1+0x178], R76 ;  /* 0x0001784c01007387 */ /* 0x0003e20000100a00 */
[----:B----4-:R-:W-:-:S03]  /*18630*/  IMAD.WIDE R174, R251, 0x4, R174 ;  /* 0x00000004fbae7825 */ /* 0x010fc600078e02ae */
[----:B-1----:R-:W4:Y:S04]  /*18640*/  LDL.LU.64 R76, [R1+0x1018] ;  /* 0x00101800014c7983 */ /* 0x002f280000300a00 */
[----:B------:R1:W-:Y:S04]  /*18650*/  STL.64 [R1+0x188], R26 ;  /* 0x0001881a01007387 */ /* 0x0003e80000100a00 */
[----:B------:R-:W-:Y:S01]  /*18660*/  STL.64 [R1+0x198], R238 ;  /* 0x000198ee01007387 */ /* 0x000fe20000100a00 */
[----:B-1----:R-:W-:-:S05]  /*18670*/  IMAD.WIDE R26, R251, 0x4, R140 ;  /* 0x00000004fb1a7825 */ /* 0x002fca00078e028c */
[----:B------:R1:W-:Y:S04]  /*18680*/  STL.64 [R1+0x1a8], R26 ;  /* 0x0001a81a01007387 */ /* 0x0003e80000100a00 */
[----:B-1----:R-:W3:Y:S04]  /*18690*/  LDL.LU.64 R26, [R1+0x4e8] ;  /* 0x0004e800011a7983 */ /* 0x002ee80000300a00 */
[----:B------:R-:W3:Y:S04]  /*186a0*/  LDL.LU.64 R238, [R1+0x4e0] ;  /* 0x0004e00001ee7983 */ /* 0x000ee80000300a00 */
[----:B------:R-:W3:Y:S04]  /*186b0*/  LDL.LU.64 R140, [R1+0x4d8] ;  /* 0x0004d800018c7983 */ /* 0x000ee80000300a00 */
[----:B------:R1:W-:Y:S04]  /*186c0*/  STL.64 [R1+0x568], R196 ;  /* 0x000568c401007387 */ /* 0x0003e80000100a00 */
[----:B-1----:R-:W3:Y:S04]  /*186d0*/  LDL.LU.64 R196, [R1+0x4d0] ;  /* 0x0004d00001c47983 */ /* 0x002ee80000300a00 */
[----:B------:R1:W-:Y:S04]  /*186e0*/  STL.64 [R1+0x560], R208 ;  /* 0x000560d001007387 */ /* 0x0003e80000100a00 */
[----:B-1----:R-:W3:Y:S04]  /*186f0*/  LDL.LU.64 R208, [R1+0x1010] ;  /* 0x0010100001d07983 */ /* 0x002ee80000300a00 */
[----:B------:R1:W-:Y:S04]  /*18700*/  STL.64 [R1+0x558], R174 ;  /* 0x000558ae01007387 */ /* 0x0003e80000100a00 */
[----:B-1----:R-:W3:Y:S01]  /*18710*/  LDL.LU.64 R174, [R1+0x1008] ;  /* 0x0010080001ae7983 */ /* 0x002ee20000300a00 */
[----:B--2---:R-:W-:-:S04]  /*18720*/  IMAD.WIDE R122, R251, 0x4, R122 ;  /* 0x00000004fb7a7825 */ /* 0x004fc800078e027a */
[C---:B------:R-:W-:Y:S01]  /*18730*/  IMAD.WIDE R110, R251.reuse, 0x4, R110 ;  /* 0x00000004fb6e7825 */ /* 0x040fe200078e026e */
[----:B------:R1:W-:Y:S03]  /*18740*/  STL.64 [R1+0x550], R122 ;  /* 0x0005507a01007387 */ /* 0x0003e60000100a00 */
[----:B------:R-:W-:-:S04]  /*18750*/  IMAD.WIDE R94, R251, 0x4, R94 ;  /* 0x00000004fb5e7825 */ /* 0x000fc800078e025e */
[C---:B------:R-:W-:Y:S01]  /*18760*/  IMAD.WIDE R138, R251.reuse, 0x4, R138 ;  /* 0x00000004fb8a7825 */ /* 0x040fe200078e028a */
[----:B-1----:R-:W2:Y:S03]  /*18770*/  LDL.LU.64 R122, [R1+0x4a8] ;  /* 0x0004a800017a7983 */ /* 0x002ea60000300a00 */
[----:B------:R-:W-:-:S04]  /*18780*/  IMAD.WIDE R220, R251, 0x4, R220 ;  /* 0x00000004fbdc7825 */ /* 0x000fc800078e02dc */
[----:B------:R-:W-:-:S04]  /*18790*/  IMAD.WIDE R46, R251, 0x4, R46 ;  /* 0x00000004fb2e7825 */ /* 0x000fc800078e022e */
[----:B---3--:R-:W-:-:S05]  /*187a0*/  IMAD.WIDE R174, R251, 0x4, R174 ;  /* 0x00000004fbae7825 */ /* 0x008fca00078e02ae */
[----:B------:R1:W-:Y:S04]  /*187b0*/  STL.64 [R1+0x548], R174 ;  /* 0x000548ae01007387 */ /* 0x0003e80000100a00 */
[----:B-1----:R-:W3:Y:S04]  /*187c0*/  LDL.LU.64 R174, [R1+0x4a0] ;  /* 0x0004a00001ae7983 */ /* 0x002ee80000300a00 */
[----:B------:R1:W-:Y:S04]  /*187d0*/  STL.64 [R1+0x540], R110 ;  /* 0x0005406e01007387 */ /* 0x0003e80000100a00 */
[----:B-1----:R-:W2:Y:S04]  /*187e0*/  LDL.LU.64 R110, [R1+0x498] ;  /* 0x00049800016e7983 */ /* 0x002ea80000300a00 */
[----:B------:R1:W-:Y:S04]  /*187f0*/  STL.64 [R1+0x538], R94 ;  /* 0x0005385e01007387 */ /* 0x0003e80000100a00 */
[----:B-1----:R-:W2:Y:S04]  /*18800*/  LDL.LU.64 R94, [R1+0x490] ;  /* 0x00049000015e7983 */ /* 0x002ea80000300a00 */
[----:B------:R1:W-:Y:S04]  /*18810*/  STL.64 [R1+0x528], R138 ;  /* 0x0005288a01007387 */ /* 0x0003e80000100a00 */
[----:B-1----:R-:W2:Y:S04]  /*18820*/  LDL.LU.64 R138, [R1+0x1000] ;  /* 0x00100000018a7983 */ /* 0x002ea80000300a00 */
[----:B------:R1:W-:Y:S04]  /*18830*/  STL.64 [R1+0x520], R220 ;  /* 0x000520dc01007387 */ /* 0x0003e80000100a00 */
[----:B-1----:R-:W2:Y:S04]  /*18840*/  LDL.LU.64 R220, [R1+0xff8] ;  /* 0x000ff80001dc7983 */ /* 0x002ea80000300a00 */
[----:B------:R1:W-:Y:S04]  /*18850*/  STL.64 [R1+0x518], R46 ;  /* 0x0005182e01007387 */ /* 0x0003e80000100a00 */
[----:B-1----:R-:W2:Y:S01]  /*18860*/  LDL.LU.64 R46, [R1+0xff0] ;  /* 0x000ff000012e7983 */ /* 0x002ea20000300a00 */
[----:B------:R-:W-:-:S04]  /*18870*/  IMAD.WIDE R194, R251, 0x4, R194 ;  /* 0x00000004fbc27825 */ /* 0x000fc800078e02c2 */
[C---:B------:R-:W-:Y:S01]  /*18880*/  IMAD.WIDE R30, R251.reuse, 0x4, R30 ;  /* 0x00000004fb1e7825 */ /* 0x040fe200078e021e */
[----:B------:R1:W-:Y:S03]  /*18890*/  STL.64 [R1+0x510], R194 ;  /* 0x000510c201007387 */ /* 0x0003e60000100a00 */
[----:B------:R-:W-:-:S04]  /*188a0*/  IMAD.WIDE R10, R251, 0x4, R10 ;  /* 0x00000004fb0a7825 */ /* 0x000fc800078e020a */
[----:B------:R-:W-:-:S04]  /*188b0*/  IMAD.WIDE R26, R251, 0x4, R26 ;  /* 0x00000004fb1a7825 */ /* 0x000fc800078e021a */
[----:B------:R-:W-:-:S04]  /*188c0*/  IMAD.WIDE R238, R251, 0x4, R238 ;  /* 0x00000004fbee7825 */ /* 0x000fc800078e02ee */
[----:B------:R-:W-:-:S04]  /*188d0*/  IMAD.WIDE R140, R251, 0x4, R140 ;  /* 0x00000004fb8c7825 */ /* 0x000fc800078e028c */
[----:B--2---:R-:W-:-:S05]  /*188e0*/  IMAD.WIDE R46, R251, 0x4, R46 ;  /* 0x00000004fb2e7825 */ /* 0x004fca00078e022e */
[----:B------:R2:W-:Y:S04]  /*188f0*/  STL.64 [R1+0x508], R46 ;  /* 0x0005082e01007387 */ /* 0x0005e80000100a00 */
[----:B-1----:R-:W3:Y:S04]  /*18900*/  LDL.LU.64 R194, [R1+0x468] ;  /* 0x0004680001c27983 */ /* 0x002ee80000300a00 */
[----:B------:R1:W-:Y:S04]  /*18910*/  STL.64 [R1+0x500], R30 ;  /* 0x0005001e01007387 */ /* 0x0003e80000100a00 */
[----:B--2---:R-:W2:Y:S04]  /*18920*/  LDL.LU.64 R46, [R1+0x460] ;  /* 0x00046000012e7983 */ /* 0x004ea80000300a00 */
[----:B------:R4:W-:Y:S04]  /*18930*/  STL.64 [R1+0x4f8], R10 ;  /* 0x0004f80a01007387 */ /* 0x0009e80000100a00 */
[----:B-1----:R-:W2:Y:S04]  /*18940*/  LDL.LU.64 R30, [R1+0x458] ;  /* 0x00045800011e7983 */ /* 0x002ea80000300a00 */
[----:B----4-:R-:W4:Y:S04]  /*18950*/  LDL.LU.64 R10, [R1+0x450] ;  /* 0x00045000010a7983 */ /* 0x010f280000300a00 */
        /* <DEDUP_REMOVED lines=10> */
[C---:B------:R-:W-:Y:S01]  /*18a00*/  IMAD.WIDE R122, R251.reuse, 0x4, R122 ;  /* 0x00000004fb7a7825 */ /* 0x040fe200078e027a */
[----:B-1----:R-:W3:Y:S03]  /*18a10*/  LDL.LU.64 R196, [R1+0x428] ;  /* 0x0004280001c47983 */ /* 0x002ee60000300a00 */
[----:B--2---:R-:W-:-:S05]  /*18a20*/  IMAD.WIDE R140, R251, 0x4, R140 ;  /* 0x00000004fb8c7825 */ /* 0x004fca00078e028c */
        /* <DEDUP_REMOVED lines=8> */
[----:B---3--:R-:W-:-:S04]  /*18ab0*/  IMAD.WIDE R174, R251, 0x4, R174 ;  /* 0x00000004fbae7825 */ /* 0x008fc800078e02ae */
[C---:B------:R-:W-:Y:S01]  /*18ac0*/  IMAD.WIDE R110, R251.reuse, 0x4, R110 ;  /* 0x00000004fb6e7825 */ /* 0x040fe200078e026e */
[----:B------:R1:W-:Y:S03]  /*18ad0*/  STL.64 [R1+0x4a0], R174 ;  /* 0x0004a0ae01007387 */ /* 0x0003e60000100a00 */
[----:B------:R-:W-:-:S04]  /*18ae0*/  IMAD.WIDE R94, R251, 0x4, R94 ;  /* 0x00000004fb5e7825 */ /* 0x000fc800078e025e */
[C---:B------:R-:W-:Y:S01]  /*18af0*/  IMAD.WIDE R242, R251.reuse, 0x4, R242 ;  /* 0x00000004fbf27825 */ /* 0x040fe200078e02f2 */
[----:B-1----:R-:W3:Y:S04]  /*18b00*/  LDL.LU.64 R174, [R1+0x410] ;  /* 0x0004100001ae7983 */ /* 0x002ee80000300a00 */
[----:B------:R1:W-:Y:S04]  /*18b10*/  STL.64 [R1+0x498], R110 ;  /* 0x0004986e01007387 */ /* 0x0003e80000100a00 */
[----:B-1----:R-:W3:Y:S04]  /*18b20*/  LDL.LU.64 R110, [R1+0x3e8] ;  /* 0x0003e800016e7983 */ /* 0x002ee80000300a00 */
[----:B------:R1:W-:Y:S04]  /*18b30*/  STL.64 [R1+0x490], R94 ;  /* 0x0004905e01007387 */ /* 0x0003e80000100a00 */
[----:B-1----:R-:W3:Y:S01]  /*18b40*/  LDL.LU.64 R94, [R1+0x3e0] ;  /* 0x0003e000015e7983 */ /* 0x002ee20000300a00 */
[----:B------:R-:W-:-:S04]  /*18b50*/  IMAD.WIDE R78, R251, 0x4, R78 ;  /* 0x00000004fb4e7825 */ /* 0x000fc800078e024e */
[----:B------:R-:W-:-:S04]  /*18b60*/  IMAD.WIDE R194, R251, 0x4, R194 ;  /* 0x00000004fbc27825 */ /* 0x000fc800078e02c2 */
[----:B------:R-:W-:-:S04]  /*18b70*/  IMAD.WIDE R46, R251, 0x4, R46 ;  /* 0x00000004fb2e7825 */ /* 0x000fc800078e022e */
[----:B------:R-:W-:-:S04]  /*18b80*/  IMAD.WIDE R30, R251, 0x4, R30 ;  /* 0x00000004fb1e7825 */ /* 0x000fc800078e021e */
[----:B----4-:R-:W-:-:S04]  /*18b90*/  IMAD.WIDE R10, R251, 0x4, R10 ;  /* 0x00000004fb0a7825 */ /* 0x010fc800078e020a */
[----:B--2---:R-:W-:-:S05]  /*18ba0*/  IMAD.WIDE R122, R251, 0x4, R122 ;  /* 0x00000004fb7a7825 */ /* 0x004fca00078e027a */
[----:B------:R1:W-:Y:S04]  /*18bb0*/  STL.64 [R1+0x488], R122 ;  /* 0x0004887a01007387 */ /* 0x0003e80000100a00 */
[----:B-1----:R-:W2:Y:S04]  /*18bc0*/  LDL.LU.64 R122, [R1+0x3d8] ;  /* 0x0003d800017a7983 */ /* 0x002ea80000300a00 */
[----:B------:R1:W-:Y:S04]  /*18bd0*/  STL.64 [R1+0x480], R242 ;  /* 0x000480f201007387 */ /* 0x0003e80000100a00 */
[----:B-1----:R-:W4:Y:S04]  /*18be0*/  LDL.LU.64 R242, [R1+0xfc0] ;  /* 0x000fc00001f27983 */ /* 0x002f280000300a00 */
[----:B------:R1:W-:Y:S04]  /*18bf0*/  STL.64 [R1+0x478], R78 ;  /* 0x0004784e01007387 */ /* 0x0003e80000100a00 */
[----:B-1----:R-:W2:Y:S04]  /*18c00*/  LDL.LU.64 R78, [R1+0x3d0] ;  /* 0x0003d000014e7983 */ /* 0x002ea80000300a00 */
[----:B------:R-:W-:Y:S04]  /*18c10*/  STL.64 [R1+0x468], R194 ;  /* 0x000468c201007387 */ /* 0x000fe80000100a00 */
[----:B------:R1:W-:Y:S04]  /*18c20*/  STL.64 [R1+0x460], R46 ;  /* 0x0004602e01007387 */ /* 0x0003e80000100a00 */
[----:B------:R3:W-:Y:S04]  /*18c30*/  STL.64 [R1+0x458], R30 ;  /* 0x0004581e01007387 */ /* 0x0007e80000100a00 */
[----:B-1----:R-:W2:Y:S04]  /*18c40*/  LDL.LU.64 R46, [R1+0x3a8] ;  /* 0x0003a800012e7983 */ /* 0x002ea80000300a00 */
[----:B---3--:R-:W3:Y:S04]  /*18c50*/  LDL.LU.64 R30, [R1+0x3a0] ;  /* 0x0003a000011e7983 */ /* 0x008ee80000300a00 */
[----:B------:R1:W-:Y:S04]  /*18c60*/  STL.64 [R1+0x450], R10 ;  /* 0x0004500a01007387 */ /* 0x0003e80000100a00 */
[----:B-1----:R-:W2:Y:S01]  /*18c70*/  LDL.LU.64 R10, [R1+0x398] ;  /* 0x00039800010a7983 */ /* 0x002ea20000300a00 */
[----:B------:R-:W-:-:S04]  /*18c80*/  IMAD.WIDE R196, R251, 0x4, R196 ;  /* 0x00000004fbc47825 */ /* 0x000fc800078e02c4 */
        /* <DEDUP_REMOVED lines=11> */
[C---:B----4-:R-:W-:Y:S02]  /*18d40*/  IMAD.WIDE R194, R251.reuse, 0x4, R242 ;  /* 0x00000004fbc27825 */ /* 0x050fe400078e02f2 */
[----:B------:R-:W4:Y:S04]  /*18d50*/  LDL.LU.64 R242, [R1+0xfb8] ;  /* 0x000fb80001f27983 */ /* 0x000f280000300a00 */
[----:B------:R1:W-:Y:S02]  /*18d60*/  STL.64 [R1+0x448], R194 ;  /* 0x000448c201007387 */ /* 0x0003e40000100a00 */
[C---:B-1----:R-:W-:Y:S02]  /*18d70*/  IMAD.WIDE R194, R251.reuse, 0x4, R226 ;  /* 0x00000004fbc27825 */ /* 0x042fe400078e02e2 */
[----:B------:R-:W4:Y:S04]  /*18d80*/  LDL.LU.64 R226, [R1+0xfb0] ;  /* 0x000fb00001e27983 */ /* 0x000f280000300a00 */
[----:B------:R1:W-:Y:S02]  /*18d90*/  STL.64 [R1+0x440], R194 ;  /* 0x000440c201007387 */ /* 0x0003e40000100a00 */
[----:B-1----:R-:W-:-:S02]  /*18da0*/  IMAD.WIDE R194, R251, 0x4, R210 ;  /* 0x00000004fbc27825 */ /* 0x002fc400078e02d2 */
[----:B------:R-:W4:Y:S04]  /*18db0*/  LDL.LU.64 R210, [R1+0xfa8] ;  /* 0x000fa80001d27983 */ /* 0x000f280000300a00 */
[----:B------:R1:W-:Y:S02]  /*18dc0*/  STL.64 [R1+0x438], R194 ;  /* 0x000438c201007387 */ /* 0x0003e40000100a00 */
[C---:B-1----:R-:W-:Y:S02]  /*18dd0*/  IMAD.WIDE R194, R251.reuse, 0x4, R190 ;  /* 0x00000004fbc27825 */ /* 0x042fe400078e02be */
[----:B------:R-:W4:Y:S04]  /*18de0*/  LDL.LU.64 R190, [R1+0xfa0] ;  /* 0x000fa00001be7983 */ /* 0x000f280000300a00 */
[----:B------:R1:W-:Y:S04]  /*18df0*/  STL.64 [R1+0x428], R196 ;  /* 0x000428c401007387 */ /* 0x0003e80000100a00 */
[----:B-1----:R-:W4:Y:S04]  /*18e00*/  LDL.LU.64 R196, [R1+0x368] ;  /* 0x0003680001c47983 */ /* 0x002f280000300a00 */
[----:B------:R1:W-:Y:S01]  /*18e10*/  STL.64 [R1+0x420], R140 ;  /* 0x0004208c01007387 */ /* 0x0003e20000100a00 */
[----:B--2---:R-:W-:-:S03]  /*18e20*/  IMAD.WIDE R122, R251, 0x4, R122 ;  /* 0x00000004fb7a7825 */ /* 0x004fc600078e027a */
[----:B-1----:R-:W2:Y:S04]  /*18e30*/  LDL.LU.64 R140, [R1+0x360] ;  /* 0x00036000018c7983 */ /* 0x002ea80000300a00 */
[----:B------:R1:W-:Y:S01]  /*18e40*/  STL.64 [R1+0x418], R124 ;  /* 0x0004187c01007387 */ /* 0x0003e20000100a00 */
[----:B------:R-:W-:-:S03]  /*18e50*/  IMAD.WIDE R78, R251, 0x4, R78 ;  /* 0x00000004fb4e7825 */ /* 0x000fc600078e024e */
[----:B-1----:R-:W2:Y:S04]  /*18e60*/  LDL.LU.64 R124, [R1+0x358] ;  /* 0x00035800017c7983 */ /* 0x002ea80000300a00 */
[----:B------:R1:W-:Y:S04]  /*18e70*/  STL.64 [R1+0x410], R174 ;  /* 0x000410ae01007387 */ /* 0x0003e80000100a00 */
[----:B-1----:R-:W2:Y:S04]  /*18e80*/  LDL.LU.64 R174, [R1+0xf98] ;  /* 0x000f980001ae7983 */ /* 0x002ea80000300a00 */
[----:B------:R1:W-:Y:S04]  /*18e90*/  STL.64 [R1+0x408], R158 ;  /* 0x0004089e01007387 */ /* 0x0003e80000100a00 */
[----:B-1----:R-:W2:Y:S04]  /*18ea0*/  LDL.LU.64 R158, [R1+0xf90] ;  /* 0x000f9000019e7983 */ /* 0x002ea80000300a00 */
[----:B------:R1:W-:Y:S04]  /*18eb0*/  STL.64 [R1+0x400], R142 ;  /* 0x0004008e01007387 */ /* 0x0003e80000100a00 */
[----:B-1----:R-:W2:Y:S04]  /*18ec0*/  LDL.LU.64 R142, [R1+0xf88] ;  /* 0x000f8800018e7983 */ /* 0x002ea80000300a00 */
[----:B------:R1:W-:Y:S01]  /*18ed0*/  STL.64 [R1+0x3f8], R126 ;  /* 0x0003f87e01007387 */ /* 0x0003e20000100a00 */
[----:B------:R-:W-:-:S03]  /*18ee0*/  IMAD.WIDE R46, R251, 0x4, R46 ;  /* 0x00000004fb2e7825 */ /* 0x000fc600078e022e */
[----:B-1----:R-:W2:Y:S04]  /*18ef0*/  LDL.LU.64 R126, [R1+0xf80] ;  /* 0x000f8000017e7983 */ /* 0x002ea80000300a00 */
[----:B------:R1:W-:Y:S01]  /*18f00*/  STL.64 [R1+0x3e8], R110 ;  /* 0x0003e86e01007387 */ /* 0x0003e20000100a00 */
[----:B---3--:R-:W-:-:S03]  /*18f10*/  IMAD.WIDE R30, R251, 0x4, R30 ;  /* 0x00000004fb1e7825 */ /* 0x008fc600078e021e */
[----:B-1----:R-:W3:Y:S04]  /*18f20*/  LDL.LU.64 R110, [R1+0xf78] ;  /* 0x000f7800016e7983 */ /* 0x002ee80000300a00 */
        /* <DEDUP_REMOVED lines=20> */
[----:B------:R-:W-:-:S04]  /*19070*/  IMAD.WIDE R14, R251, 0x4, R14 ;  /* 0x00000004fb0e7825 */ /* 0x000fc800078e020e */
[----:B------:R-:W-:-:S04]  /*19080*/  IMAD.WIDE R108, R251, 0x4, R108 ;  /* 0x00000004fb6c7825 */ /* 0x000fc800078e026c */
        /* <DEDUP_REMOVED lines=9> */
[----:B----4-:R-:W-:-:S04]  /*19120*/  IMAD.WIDE R196, R251, 0x4, R196 ;  /* 0x00000004fbc47825 */ /* 0x010fc800078e02c4 */
[C---:B------:R-:W-:Y:S01]  /*19130*/  IMAD.WIDE R140, R251.reuse, 0x4, R140 ;  /* 0x00000004fb8c7825 */ /* 0x040fe200078e028c */
[----:B------:R1:W-:Y:S03]  /*19140*/  STL.64 [R1+0x368], R196 ;  /* 0x000368c401007387 */ /* 0x0003e60000100a00 */
[C---:B------:R-:W-:Y:S01]  /*19150*/  IMAD.WIDE R124, R251.reuse, 0x4, R124 ;  /* 0x00000004fb7c7825 */ /* 0x040fe200078e027c */
[----:B------:R4:W-:Y:S04]  /*19160*/  STL.64 [R1+0x360], R140 ;  /* 0x0003608c01007387 */ /* 0x0009e80000100a00 */
[----:B------:R3:W-:Y:S01]  /*19170*/  STL.64 [R1+0x358], R124 ;  /* 0x0003587c01007387 */ /* 0x0007e20000100a00 */
[----:B-1----:R-:W-:-:S03]  /*19180*/  IMAD.WIDE R196, R251, 0x4, R220 ;  /* 0x00000004fbc47825 */ /* 0x002fc600078e02dc */
[----:B----4-:R-:W4:Y:S04]  /*19190*/  LDL.LU.64 R140, [R1+0x2a8] ;  /* 0x0002a800018c7983 */ /* 0x010f280000300a00 */
[----:B---3--:R-:W3:Y:S01]  /*191a0*/  LDL.LU.64 R124, [R1+0x2a0] ;  /* 0x0002a000017c7983 */ /* 0x008ee20000300a00 */
[----:B------:R-:W-:-:S04]  /*191b0*/  IMAD.WIDE R12, R251, 0x4, R12 ;  /* 0x00000004fb0c7825 */ /* 0x000fc800078e020c */
[----:B------:R-:W-:-:S04]  /*191c0*/  IMAD.WIDE R122, R251, 0x4, R122 ;  /* 0x00000004fb7a7825 */ /* 0x000fc800078e027a */
[----:B------:R-:W-:-:S04]  /*191d0*/  IMAD.WIDE R238, R251, 0x4, R238 ;  /* 0x00000004fbee7825 */ /* 0x000fc800078e02ee */
[----:B------:R-:W-:-:S04]  /*191e0*/  IMAD.WIDE R154, R251, 0x4, R154 ;  /* 0x00000004fb9a7825 */ /* 0x000fc800078e029a */
[----:B--2---:R-:W-:-:S05]  /*191f0*/  IMAD.WIDE R108, R251, 0x4, R108 ;  /* 0x00000004fb6c7825 */ /* 0x004fca00078e026c */
[----:B------:R1:W-:Y:S04]  /*19200*/  STL.64 [R1+0x350], R108 ;  /* 0x0003506c01007387 */ /* 0x0003e80000100a00 */
[----:B-1----:R-:W2:Y:S04]  /*19210*/  LDL.LU.64 R108, [R1+0x298] ;  /* 0x00029800016c7983 */ /* 0x002ea80000300a00 */
[----:B------:R-:W2:Y:S04]  /*19220*/  LDL.LU.64 R220, [R1+0xf30] ;  /* 0x000f300001dc7983 */ /* 0x000ea80000300a00 */
[----:B------:R1:W-:Y:S02]  /*19230*/  STL.64 [R1+0x348], R196 ;  /* 0x000348c401007387 */ /* 0x0003e40000100a00 */
[----:B-1----:R-:W-:-:S02]  /*19240*/  IMAD.WIDE R196, R251, 0x4, R106 ;  /* 0x00000004fbc47825 */ /* 0x002fc400078e026a */
[----:B------:R-:W2:Y:S04]  /*19250*/  LDL.LU.64 R106, [R1+0xf28] ;  /* 0x000f2800016a7983 */ /* 0x000ea80000300a00 */
[----:B------:R1:W-:Y:S04]  /*19260*/  STL.64 [R1+0x340], R196 ;  /* 0x000340c401007387 */ /* 0x0003e80000100a00 */
[----:B------:R3:W-:Y:S01]  /*19270*/  STL.64 [R1+0x338], R12 ;  /* 0x0003380c01007387 */ /* 0x0007e20000100a00 */
[----:B-1----:R-:W-:-:S03]  /*19280*/  IMAD.WIDE R196, R251, 0x4, R236 ;  /* 0x00000004fbc47825 */ /* 0x002fc600078e02ec */
[----:B---3--:R-:W3:Y:S04]  /*19290*/  LDL.LU.64 R12, [R1+0x268] ;  /* 0x00026800010c7983 */ /* 0x008ee80000300a00 */
[----:B------:R-:W2:Y:S04]  /*192a0*/  LDL.LU.64 R236, [R1+0x260] ;  /* 0x0002600001ec7983 */ /* 0x000ea80000300a00 */
        /* <DEDUP_REMOVED lines=29> */
[----:B-1----:R-:W2:Y:S03]  /*19480*/  LDL.LU.64 R26, [R1+0x1e8] ;  /* 0x0001e800011a7983 */ /* 0x002ea60000300a00 */
[----:B------:R-:W-:-:S04]  /*19490*/  IMAD.WIDE R156, R251, 0x4, R156 ;  /* 0x00000004fb9c7825 */ /* 0x000fc800078e029c */
[----:B----4-:R-:W-:-:S04]  /*194a0*/  IMAD.WIDE R140, R251, 0x4, R140 ;  /* 0x00000004fb8c7825 */ /* 0x010fc800078e028c */
[----:B------:R-:W-:-:S04]  /*194b0*/  IMAD.WIDE R124, R251, 0x4, R124 ;  /* 0x00000004fb7c7825 */ /* 0x000fc800078e027c */
[----:B------:R-:W-:-:S04]  /*194c0*/  IMAD.WIDE R108, R251, 0x4, R108 ;  /* 0x00000004fb6c7825 */ /* 0x000fc800078e026c */
[----:B------:R-:W-:-:S04]  /*194d0*/  IMAD.WIDE R76, R251, 0x4, R76 ;  /* 0x00000004fb4c7825 */ /* 0x000fc800078e024c */
[----:B------:R-:W-:-:S04]  /*194e0*/  IMAD.WIDE R60, R251, 0x4, R60 ;  /* 0x00000004fb3c7825 */ /* 0x000fc800078e023c */
[----:B------:R-:W-:-:S04]  /*194f0*/  IMAD.WIDE R44, R251, 0x4, R44 ;  /* 0x00000004fb2c7825 */ /* 0x000fc800078e022c */
[----:B------:R-:W-:-:S04]  /*19500*/  IMAD.WIDE R28, R251, 0x4, R28 ;  /* 0x00000004fb1c7825 */ /* 0x000fc800078e021c */
[----:B---3--:R-:W-:-:S04]  /*19510*/  IMAD.WIDE R12, R251, 0x4, R12 ;  /* 0x00000004fb0c7825 */ /* 0x008fc800078e020c */
[----:B------:R-:W-:-:S04]  /*19520*/  IMAD.WIDE R236, R251, 0x4, R236 ;  /* 0x00000004fbec7825 */ /* 0x000fc800078e02ec */
[----:B------:R-:W-:-:S04]  /*19530*/  IMAD.WIDE R122, R251, 0x4, R122 ;  /* 0x00000004fb7a7825 */ /* 0x000fc800078e027a */
[----:B--2---:R-:W-:-:S04]  /*19540*/  IMAD.WIDE R92, R251, 0x4, R92 ;  /* 0x00000004fb5c7825 */ /* 0x004fc800078e025c */
[----:B------:R-:W-:-:S04]  /*19550*/  IMAD.WIDE R224, R251, 0x4, R224 ;  /* 0x00000004fbe07825 */ /* 0x000fc800078e02e0 */
[----:B------:R-:W-:-:S05]  /*19560*/  IMAD.WIDE R10, R251, 0x4, R10 ;  /* 0x00000004fb0a7825 */ /* 0x000fca00078e020a */
[----:B------:R1:W-:Y:S04]  /*19570*/  STL.64 [R1+0x598], R10 ;  /* 0x0005980a01007387 */ /* 0x0003e80000100a00 */
[----:B-1----:R-:W2:Y:S04]  /*19580*/  LDL.LU.64 R10, [R1+0x1e0] ;  /* 0x0001e000010a7983 */ /* 0x002ea80000300a00 */
[----:B------:R1:W-:Y:S04]  /*19590*/  STL.64 [R1+0x5a0], R224 ;  /* 0x0005a0e001007387 */ /* 0x0003e80000100a00 */
[----:B-1----:R-:W3:Y:S04]  /*195a0*/  LDL.LU.64 R224, [R1+0xef0] ;  /* 0x000ef00001e07983 */ /* 0x002ee80000300a00 */
[----:B------:R1:W-:Y:S04]  /*195b0*/  STL.64 [R1+0x5a8], R208 ;  /* 0x0005a8d001007387 */ /* 0x0003e80000100a00 */
[----:B-1----:R-:W4:Y:S04]  /*195c0*/  LDL.LU.64 R208, [R1+0xee8] ;  /* 0x000ee80001d07983 */ /* 0x002f280000300a00 */
[----:B------:R1:W-:Y:S04]  /*195d0*/  STL.64 [R1+0x5b0], R188 ;  /* 0x0005b0bc01007387 */ /* 0x0003e80000100a00 */
[----:B-1----:R-:W2:Y:S04]  /*195e0*/  LDL.LU.64 R188, [R1+0xee0] ;  /* 0x000ee00001bc7983 */ /* 0x002ea80000300a00 */
[----:B------:R1:W-:Y:S04]  /*195f0*/  STL.64 [R1+0x5b8], R172 ;  /* 0x0005b8ac01007387 */ /* 0x0003e80000100a00 */
[----:B-1----:R-:W2:Y:S04]  /*19600*/  LDL.LU.64 R172, [R1+0xed8] ;  /* 0x000ed80001ac7983 */ /* 0x002ea80000300a00 */
[----:B------:R1:W-:Y:S04]  /*19610*/  STL.64 [R1+0x5c0], R156 ;  /* 0x0005c09c01007387 */ /* 0x0003e80000100a00 */
[----:B-1----:R-:W3:Y:S04]  /*19620*/  LDL.LU.64 R156, [R1+0xed0] ;  /* 0x000ed000019c7983 */ /* 0x002ee80000300a00 */
        /* <DEDUP_REMOVED lines=21> */
[----:B-1----:R-:W4:Y:S01]  /*19780*/  LDL.LU.64 R122, [R1+0xe78] ;  /* 0x000e7800017a7983 */ /* 0x002f220000300a00 */
[----:B------:R-:W-:-:S04]  /*19790*/  IMAD.WIDE R238, R251, 0x4, R238 ;  /* 0x00000004fbee7825 */ /* 0x000fc800078e02ee */
[C---:B------:R-:W-:Y:S01]  /*197a0*/  IMAD.WIDE R222, R251.reuse, 0x4, R222 ;  /* 0x00000004fbde7825 */ /* 0x040fe200078e02de */
[----:B------:R1:W-:Y:S03]  /*197b0*/  STL.64 [R1+0x6d8], R238 ;  /* 0x0006d8ee01007387 */ /* 0x0003e60000100a00 */
[----:B------:R-:W-:-:S04]  /*197c0*/  IMAD.WIDE R206, R251, 0x4, R206 ;  /* 0x00000004fbce7825 */ /* 0x000fc800078e02ce */
[C---:B------:R-:W-:Y:S01]  /*197d0*/  IMAD.WIDE R186, R251.reuse, 0x4, R186 ;  /* 0x00000004fbba7825 */ /* 0x040fe200078e02ba */
[----:B-1----:R-:W4:Y:S03]  /*197e0*/  LDL.LU.64 R238, [R1+0xe70] ;  /* 0x000e700001ee7983 */ /* 0x002f260000300a00 */
[C---:B------:R-:W-:Y:S01]  /*197f0*/  IMAD.WIDE R170, R251.reuse, 0x4, R170 ;  /* 0x00000004fbaa7825 */ /* 0x040fe200078e02aa */
[----:B------:R1:W-:Y:S03]  /*19800*/  STL.64 [R1+0x6e0], R222 ;  /* 0x0006e0de01007387 */ /* 0x0003e60000100a00 */
[----:B------:R-:W-:-:S04]  /*19810*/  IMAD.WIDE R154, R251, 0x4, R154 ;  /* 0x00000004fb9a7825 */ /* 0x000fc800078e029a */
[C---:B------:R-:W-:Y:S01]  /*19820*/  IMAD.WIDE R138, R251.reuse, 0x4, R138 ;  /* 0x00000004fb8a7825 */ /* 0x040fe200078e028a */
[----:B-1----:R-:W4:Y:S04]  /*19830*/  LDL.LU.64 R222, [R1+0xe68] ;  /* 0x000e680001de7983 */ /* 0x002f280000300a00 */
[----:B------:R1:W-:Y:S01]  /*19840*/  STL.64 [R1+0x6e8], R206 ;  /* 0x0006e8ce01007387 */ /* 0x0003e20000100a00 */
[----:B------:R-:W-:-:S03]  /*19850*/  IMAD.WIDE R106, R251, 0x4, R106 ;  /* 0x00000004fb6a7825 */ /* 0x000fc600078e026a */
        /* <DEDUP_REMOVED lines=12> */
[----:B-1----:R-:W4:Y:S01]  /*19920*/  LDL.LU.64 R138, [R1+0xe40] ;  /* 0x000e4000018a7983 */ /* 0x002f220000300a00 */
[----:B------:R-:W-:-:S04]  /*19930*/  IMAD.WIDE R26, R251, 0x4, R26 ;  /* 0x00000004fb1a7825 */ /* 0x000fc800078e021a */
[----:B--2---:R-:W-:-:S04]  /*19940*/  IMAD.WIDE R10, R251, 0x4, R10 ;  /* 0x00000004fb0a7825 */ /* 0x004fc800078e020a */
[----:B------:R-:W-:-:S04]  /*19950*/  IMAD.WIDE R220, R251, 0x4, R220 ;  /* 0x00000004fbdc7825 */ /* 0x000fc800078e02dc */
[----:B------:R-:W-:-:S04]  /*19960*/  IMAD.WIDE R204, R251, 0x4, R204 ;  /* 0x00000004fbcc7825 */ /* 0x000fc800078e02cc */
[----:B------:R-:W-:-:S04]  /*19970*/  IMAD.WIDE R8, R251, 0x4, R8 ;  /* 0x00000004fb087825 */ /* 0x000fc800078e0208 */
[----:B---3--:R-:W-:-:S04]  /*19980*/  IMAD.WIDE R236, R251, 0x4, R236 ;  /* 0x00000004fbec7825 */ /* 0x008fc800078e02ec */
[----:B----4-:R-:W-:-:S05]  /*19990*/  IMAD.WIDE R122, R251, 0x4, R122 ;  /* 0x00000004fb7a7825 */ /* 0x010fca00078e027a */
        /* <DEDUP_REMOVED lines=23> */
[----:B-1----:R-:W3:Y:S01]  /*19b10*/  LDL.LU.64 R8, [R1+0xde0] ;  /* 0x000de00001087983 */ /* 0x002ee20000300a00 */
[----:B------:R-:W-:-:S04]  /*19b20*/  IMAD.WIDE R4, R251, 0x4, R4 ;  /* 0x00000004fb047825 */ /* 0x000fc800078e0204 */
[C---:B------:R-:W-:Y:S01]  /*19b30*/  IMAD.WIDE R184, R251.reuse, 0x4, R184 ;  /* 0x00000004fbb87825 */ /* 0x040fe200078e02b8 */
[----:B------:R1:W-:Y:S03]  /*19b40*/  STL.64 [R1+0x770], R4 ;  /* 0x0007700401007387 */ /* 0x0003e60000100a00 */
[----:B------:R-:W-:-:S04]  /*19b50*/  IMAD.WIDE R6, R251, 0x4, R6 ;  /* 0x00000004fb067825 */ /* 0x000fc800078e0206 */
[----:B------:R-:W-:-:S04]  /*19b60*/  IMAD.WIDE R168, R251, 0x4, R168 ;  /* 0x00000004fba87825 */ /* 0x000fc800078e02a8 */
[----:B------:R-:W-:-:S04]  /*19b70*/  IMAD.WIDE R152, R251, 0x4, R152 ;  /* 0x00000004fb987825 */ /* 0x000fc800078e0298 */
[----:B-1----:R-:W-:Y:S02]  /*19b80*/  IMAD.MOV.U32 R4, RZ, RZ, R184 ;  /* 0x000000ffff047224 */ /* 0x002fe400078e00b8 */
[----:B------:R-:W-:Y:S02]  /*19b90*/  IMAD.MOV.U32 R5, RZ, RZ, R185 ;  /* 0x000000ffff057224 */ /* 0x000fe400078e00b9 */
[----:B------:R-:W4:Y:S01]  /*19ba0*/  LDL.LU.64 R184, [R1+0xdd8] ;  /* 0x000dd80001b87983 */ /* 0x000f220000300a00 */
[----:B------:R-:W-:-:S03]  /*19bb0*/  IMAD.WIDE R136, R251, 0x4, R136 ;  /* 0x00000004fb887825 */ /* 0x000fc600078e0288 */
[----:B------:R1:W-:Y:S01]  /*19bc0*/  STL.64 [R1+0x778], R6 ;  /* 0x0007780601007387 */ /* 0x0003e20000100a00 */
[----:B------:R-:W-:-:S04]  /*19bd0*/  IMAD.WIDE R12, R251, 0x4, R12 ;  /* 0x00000004fb0c7825 */ /* 0x000fc800078e020c */
[----:B------:R-:W-:-:S04]  /*19be0*/  IMAD.WIDE R120, R251, 0x4, R120 ;  /* 0x00000004fb787825 */ /* 0x000fc800078e0278 */
[----:B-1----:R-:W-:Y:S02]  /*19bf0*/  IMAD.MOV.U32 R6, RZ, RZ, R168 ;  /* 0x000000ffff067224 */ /* 0x002fe400078e00a8 */
[----:B------:R-:W-:Y:S02]  /*19c00*/  IMAD.MOV.U32 R7, RZ, RZ, R169 ;  /* 0x000000ffff077224 */ /* 0x000fe400078e00a9 */
[----:B------:R-:W4:Y:S01]  /*19c10*/  LDL.LU.64 R168, [R1+0xdd0] ;  /* 0x000dd00001a87983 */ /* 0x000f220000300a00 */
[----:B------:R-:W-:-:S04]  /*19c20*/  IMAD.WIDE R14, R251, 0x4, R14 ;  /* 0x00000004fb0e7825 */ /* 0x000fc800078e020e */
[----:B------:R-:W-:-:S04]  /*19c30*/  IMAD.WIDE R104, R251, 0x4, R104 ;  /* 0x00000004fb687825 */ /* 0x000fc800078e0268 */
[----:B------:R-:W-:-:S04]  /*19c40*/  IMAD.WIDE R16, R251, 0x4, R16 ;  /* 0x00000004fb107825 */ /* 0x000fc800078e0210 */
[----:B------:R-:W-:-:S04]  /*19c50*/  IMAD.WIDE R88, R251, 0x4, R88 ;  /* 0x00000004fb587825 */ /* 0x000fc800078e0258 */
[----:B------:R-:W-:-:S04]  /*19c60*/  IMAD.WIDE R18, R251, 0x4, R18 ;  /* 0x00000004fb127825 */ /* 0x000fc800078e0212 */
[----:B------:R-:W-:-:S04]  /*19c70*/  IMAD.WIDE R24, R251, 0x4, R24 ;  /* 0x00000004fb187825 */ /* 0x000fc800078e0218 */
[----:B--2---:R-:W-:-:S04]  /*19c80*/  IMAD.WIDE R10, R251, 0x4, R10 ;  /* 0x00000004fb0a7825 */ /* 0x004fc800078e020a */
[----:B---3--:R-:W-:-:S05]  /*19c90*/  IMAD.WIDE R8, R251, 0x4, R8 ;  /* 0x00000004fb087825 */ /* 0x008fca00078e0208 */
[----:B------:R1:W-:Y:S02]  /*19ca0*/  STL.64 [R1+0x780], R8 ;  /* 0x0007800801007387 */ /* 0x0003e40000100a00 */
[----:B-1----:R-:W-:Y:S02]  /*19cb0*/  IMAD.MOV.U32 R8, RZ, RZ, R152 ;  /* 0x000000ffff087224 */ /* 0x002fe400078e0098 */
[----:B------:R-:W-:Y:S02]  /*19cc0*/  IMAD.MOV.U32 R9, RZ, RZ, R153 ;  /* 0x000000ffff097224 */ /* 0x000fe400078e0099 */
[----:B------:R-:W2:Y:S04]  /*19cd0*/  LDL.LU.64 R152, [R1+0xdc8] ;  /* 0x000dc80001987983 */ /* 0x000ea80000300a00 */
[----:B------:R1:W-:Y:S02]  /*19ce0*/  STL.64 [R1+0x788], R10 ;  /* 0x0007880a01007387 */ /* 0x0003e40000100a00 */
[----:B-1----:R-:W-:-:S02]  /*19cf0*/  IMAD.MOV.U32 R10, RZ, RZ, R136 ;  /* 0x000000ffff0a7224 */ /* 0x002fc400078e0088 */
[----:B------:R-:W-:Y:S02]  /*19d00*/  IMAD.MOV.U32 R11, RZ, RZ, R137 ;  /* 0x000000ffff0b7224 */ /* 0x000fe400078e0089 */
[----:B------:R-:W3:Y:S04]  /*19d10*/  LDL.LU.64 R136, [R1+0xdc0] ;  /* 0x000dc00001887983 */ /* 0x000ee80000300a00 */
[----:B------:R1:W-:Y:S02]  /*19d20*/  STL.64 [R1+0x790], R12 ;  /* 0x0007900c01007387 */ /* 0x0003e40000100a00 */
[----:B-1----:R-:W-:Y:S02]  /*19d30*/  IMAD.MOV.U32 R12, RZ, RZ, R120 ;  /* 0x000000ffff0c7224 */ /* 0x002fe400078e0078 */
[----:B------:R-:W-:-:S02]  /*19d40*/  IMAD.MOV.U32 R13, RZ, RZ, R121 ;  /* 0x000000ffff0d7224 */ /* 0x000fc400078e0079 */
[----:B------:R-:W2:Y:S04]  /*19d50*/  LDL.LU.64 R120, [R1+0xdb8] ;  /* 0x000db80001787983 */ /* 0x000ea80000300a00 */
[----:B------:R1:W-:Y:S02]  /*19d60*/  STL.64 [R1+0x798], R14 ;  /* 0x0007980e01007387 */ /* 0x0003e40000100a00 */
[----:B-1----:R-:W-:Y:S02]  /*19d70*/  IMAD.MOV.U32 R14, RZ, RZ, R104 ;  /* 0x000000ffff0e7224 */ /* 0x002fe400078e0068 */
[----:B------:R-:W-:Y:S02]  /*19d80*/  IMAD.MOV.U32 R15, RZ, RZ, R105 ;  /* 0x000000ffff0f7224 */ /* 0x000fe400078e0069 */
[----:B------:R-:W2:Y:S04]  /*19d90*/  LDL.LU.64 R104, [R1+0xdb0] ;  /* 0x000db00001687983 */ /* 0x000ea80000300a00 */
[----:B------:R1:W-:Y:S02]  /*19da0*/  STL.64 [R1+0x7a0], R16 ;  /* 0x0007a01001007387 */ /* 0x0003e40000100a00 */
[----:B-1----:R-:W-:-:S02]  /*19db0*/  IMAD.MOV.U32 R16, RZ, RZ, R88 ;  /* 0x000000ffff107224 */ /* 0x002fc400078e0058 */
[----:B------:R-:W-:Y:S02]  /*19dc0*/  IMAD.MOV.U32 R17, RZ, RZ, R89 ;  /* 0x000000ffff117224 */ /* 0x000fe400078e0059 */
[----:B------:R-:W2:Y:S04]  /*19dd0*/  LDL.LU.64 R88, [R1+0xda8] ;  /* 0x000da80001587983 */ /* 0x000ea80000300a00 */
[----:B------:R1:W-:Y:S02]  /*19de0*/  STL.64 [R1+0x7a8], R18 ;  /* 0x0007a81201007387 */ /* 0x0003e40000100a00 */
[----:B-1----:R-:W-:Y:S02]  /*19df0*/  IMAD.MOV.U32 R18, RZ, RZ, R24 ;  /* 0x000000ffff127224 */ /* 0x002fe400078e0018 */
[----:B------:R-:W-:-:S02]  /*19e00*/  IMAD.MOV.U32 R19, RZ, RZ, R25 ;  /* 0x000000ffff137224 */ /* 0x000fc400078e0019 */
[----:B------:R-:W2:Y:S01]  /*19e10*/  LDL.LU.64 R24, [R1+0xda0] ;  /* 0x000da00001187983 */ /* 0x000ea20000300a00 */
        /* <DEDUP_REMOVED lines=8> */
[----:B------:R-:W3:Y:S04]  /*19ea0*/  LDL.LU.64 R72, [R1+0xd98] ;  /* 0x000d980001487983 */ /* 0x000ee80000300a00 */
[----:B------:R1:W-:Y:S02]  /*19eb0*/  STL.64 [R1+0x7b8], R22 ;  /* 0x0007b81601007387 */ /* 0x0003e40000100a00 */
[----:B-1----:R-:W-:-:S02]  /*19ec0*/  IMAD.MOV.U32 R22, RZ, RZ, R56 ;  /* 0x000000ffff167224 */ /* 0x002fc400078e0038 */
[----:B------:R-:W-:Y:S02]  /*19ed0*/  IMAD.MOV.U32 R23, RZ, RZ, R57 ;  /* 0x000000ffff177224 */ /* 0x000fe400078e0039 */
[----:B------:R-:W3:Y:S01]  /*19ee0*/  LDL.LU.64 R56, [R1+0xd90] ;  /* 0x000d900001387983 */ /* 0x000ee20000300a00 */
[----:B--2---:R-:W-:-:S05]  /*19ef0*/  IMAD.WIDE R24, R251, 0x4, R24 ;  /* 0x00000004fb187825 */ /* 0x004fca00078e0218 */
[----:B------:R1:W-:Y:S02]  /*19f00*/  STL.64 [R1+0x7c0], R24 ;  /* 0x0007c01801007387 */ /* 0x0003e40000100a00 */
[----:B-1----:R-:W-:Y:S02]  /*19f10*/  IMAD.MOV.U32 R24, RZ, RZ, R40 ;  /* 0x000000ffff187224 */ /* 0x002fe400078e0028 */
[----:B------:R-:W-:Y:S02]  /*19f20*/  IMAD.MOV.U32 R25, RZ, RZ, R41 ;  /* 0x000000ffff197224 */ /* 0x000fe400078e0029 */
[----:B------:R-:W2:Y:S01]  /*19f30*/  LDL.LU.64 R40, [R1+0xd88] ;  /* 0x000d880001287983 */ /* 0x000ea20000300a00 */
[----:B------:R-:W-:-:S04]  /*19f40*/  IMAD.WIDE R26, R251, 0x4, R26 ;  /* 0x00000004fb1a7825 */ /* 0x000fc800078e021a */
[C---:B------:R-:W-:Y:S01]  /*19f50*/  IMAD.WIDE R28, R251.reuse, 0x4, R28 ;  /* 0x00000004fb1c7825 */ /* 0x040fe200078e021c */
[----:B------:R1:W-:Y:S04]  /*19f60*/  STL.64 [R1+0x7c8], R26 ;  /* 0x0007c81a01007387 */ /* 0x0003e80000100a00 */
[----:B------:R3:W-:Y:S01]  /*19f70*/  STL.64 [R1+0x7d0], R28 ;  /* 0x0007d01c01007387 */ /* 0x0007e20000100a00 */
[----:B-1----:R-:W-:Y:S02]  /*19f80*/  IMAD.MOV.U32 R26, RZ, RZ, R194 ;  /* 0x000000ffff1a7224 */ /* 0x002fe400078e00c2 */
[----:B------:R-:W-:Y:S02]  /*19f90*/  IMAD.MOV.U32 R27, RZ, RZ, R195 ;  /* 0x000000ffff1b7224 */ /* 0x000fe400078e00c3 */
[----:B------:R-:W-:-:S04]  /*19fa0*/  IMAD.WIDE R194, R251, 0x4, R30 ;  /* 0x00000004fbc27825 */ /* 0x000fc800078e021e */
[C---:B---3--:R-:W-:Y:S01]  /*19fb0*/  IMAD.WIDE R28, R251.reuse, 0x4, R32 ;  /* 0x00000004fb1c7825 */ /* 0x048fe200078e0220 */
[----:B------:R-:W-:Y:S03]  /*19fc0*/  STL.64 [R1+0x7d8], R194 ;  /* 0x0007d8c201007387 */ /* 0x000fe60000100a00 */
[C---:B------:R-:W-:Y:S01]  /*19fd0*/  IMAD.WIDE R30, R251.reuse, 0x4, R34 ;  /* 0x00000004fb1e7825 */ /* 0x040fe200078e0222 */
[----:B------:R1:W-:Y:S03]  /*19fe0*/  STL.64 [R1+0x7e0], R28 ;  /* 0x0007e01c01007387 */ /* 0x0003e60000100a00 */
[C---:B------:R-:W-:Y:S01]  /*19ff0*/  IMAD.WIDE R32, R251.reuse, 0x4, R36 ;  /* 0x00000004fb207825 */ /* 0x040fe200078e0224 */
[----:B------:R-:W-:Y:S04]  /*1a000*/  STL.64 [R1+0x7e8], R30 ;  /* 0x0007e81e01007387 */ /* 0x000fe80000100a00 */
[----:B------:R3:W-:Y:S01]  /*1a010*/  STL.64 [R1+0x7f0], R32 ;  /* 0x0007f02001007387 */ /* 0x0007e20000100a00 */
[----:B-1----:R-:W-:-:S05]  /*1a020*/  IMAD.WIDE R28, R251, 0x4, R38 ;  /* 0x00000004fb1c7825 */ /* 0x002fca00078e0226 */
[----:B------:R1:W-:Y:S01]  /*1a030*/  STL.64 [R1+0x7f8], R28 ;  /* 0x0007f81c01007387 */ /* 0x0003e20000100a00 */
[----:B---3--:R-:W-:-:S04]  /*1a040*/  IMAD.WIDE R32, R251, 0x4, R42 ;  /* 0x00000004fb207825 */ /* 0x008fc800078e022a */
[----:B-1----:R-:W-:-:S04]  /*1a050*/  IMAD.WIDE R28, R251, 0x4, R44 ;  /* 0x00000004fb1c7825 */ /* 0x002fc800078e022c */
        /* <DEDUP_REMOVED lines=16> */
[----:B------:R-:W-:Y:S02]  /*1a160*/  IMAD.MOV.U32 R38, RZ, RZ, R10 ;  /* 0x000000ffff267224 */ /* 0x000fe400078e000a */
[----:B------:R-:W-:Y:S02]  /*1a170*/  IMAD.MOV.U32 R39, RZ, RZ, R11 ;  /* 0x000000ffff277224 */ /* 0x000fe400078e000b */
        /* <DEDUP_REMOVED lines=9> */
[----:B--2---:R-:W-:-:S05]  /*1a210*/  IMAD.WIDE R30, R251, 0x4, R40 ;  /* 0x00000004fb1e7825 */ /* 0x004fca00078e0228 */
[----:B------:R1:W-:Y:S04]  /*1a220*/  STL.64 [R1+0x800], R30 ;  /* 0x0008001e01007387 */ /* 0x0003e80000100a00 */
[----:B------:R2:W-:Y:S04]  /*1a230*/  STL.64 [R1+0x950], R32 ;  /* 0x0009502001007387 */ /* 0x0005e80000100a00 */
[----:B------:R3:W-:Y:S01]  /*1a240*/  STL.64 [R1+0x958], R28 ;  /* 0x0009581c01007387 */ /* 0x0007e20000100a00 */
[----:B-1----:R-:W-:-:S04]  /*1a250*/  IMAD.WIDE R30, R251, 0x4, R46 ;  /* 0x00000004fb1e7825 */ /* 0x002fc800078e022e */
[C---:B--2---:R-:W-:Y:S01]  /*1a260*/  IMAD.WIDE R32, R251.reuse, 0x4, R48 ;  /* 0x00000004fb207825 */ /* 0x044fe200078e0230 */
[----:B------:R1:W-:Y:S03]  /*1a270*/  STL.64 [R1+0x960], R30 ;  /* 0x0009601e01007387 */ /* 0x0003e60000100a00 */
[C---:B---3--:R-:W-:Y:S01]  /*1a280*/  IMAD.WIDE R28, R251.reuse, 0x4, R50 ;  /* 0x00000004fb1c7825 */ /* 0x048fe200078e0232 */
[----:B------:R-:W-:Y:S04]  /*1a290*/  STL.64 [R1+0x968], R32 ;  /* 0x0009682001007387 */ /* 0x000fe80000100a00 */
[----:B------:R2:W-:Y:S01]  /*1a2a0*/  STL.64 [R1+0x970], R28 ;  /* 0x0009701c01007387 */ /* 0x0005e20000100a00 */
[----:B-1----:R-:W-:-:S05]  /*1a2b0*/  IMAD.WIDE R30, R251, 0x4, R52 ;  /* 0x00000004fb1e7825 */ /* 0x002fca00078e0234 */
[----:B------:R1:W-:Y:S01]  /*1a2c0*/  STL.64 [R1+0x978], R30 ;  /* 0x0009781e01007387 */ /* 0x0003e20000100a00 */
[----:B--2---:R-:W-:-:S05]  /*1a2d0*/  IMAD.WIDE R28, R251, 0x4, R56 ;  /* 0x00000004fb1c7825 */ /* 0x004fca00078e0238 */
[----:B------:R2:W-:Y:S01]  /*1a2e0*/  STL.64 [R1+0x988], R28 ;  /* 0x0009881c01007387 */ /* 0x0005e20000100a00 */
[----:B-1----:R-:W-:-:S03]  /*1a2f0*/  IMAD.WIDE R30, R251, 0x4, R60 ;  /* 0x00000004fb1e7825 */ /* 0x002fc600078e023c */
[----:B------:R-:W-:Y:S04]  /*1a300*/  STL.64 [R1+0xd50], R58 ;  /* 0x000d503a01007387 */ /* 0x000fe80000100a00 */
[----:B------:R-:W-:Y:S04]  /*1a310*/  STL.64 [R1+0x980], R194 ;  /* 0x000980c201007387 */ /* 0x000fe80000100a00 */
[----:B------:R-:W-:Y:S01]  /*1a320*/  STL.64 [R1+0xcc8], R194 ;  /* 0x000cc8c201007387 */ /* 0x000fe20000100a00 */
[----:B--2---:R-:W-:-:S03]  /*1a330*/  IMAD.MOV.U32 R28, RZ, RZ, R22 ;  /* 0x000000ffff1c7224 */ /* 0x004fc600078e0016 */
[----:B------:R1:W-:Y:S01]  /*1a340*/  STL.64 [R1+0x990], R30 ;  /* 0x0009901e01007387 */ /* 0x0003e20000100a00 */
[----:B------:R-:W-:Y:S02]  /*1a350*/  IMAD.MOV.U32 R29, RZ, RZ, R23 ;  /* 0x000000ffff1d7224 */ /* 0x000fe400078e0017 */
[----:B------:R-:W-:Y:S02]  /*1a360*/  IMAD.MOV.U32 R22, RZ, RZ, R20 ;  /* 0x000000ffff167224 */ /* 0x000fe400078e0014 */
[----:B------:R-:W-:Y:S02]  /*1a370*/  IMAD.MOV.U32 R23, RZ, RZ, R21 ;  /* 0x000000ffff177224 */ /* 0x000fe400078e0015 */
[----:B------:R-:W-:Y:S02]  /*1a380*/  IMAD.MOV.U32 R20, RZ, RZ, R18 ;  /* 0x000000ffff147224 */ /* 0x000fe400078e0012 */
[----:B------:R-:W-:Y:S02]  /*1a390*/  IMAD.MOV.U32 R21, RZ, RZ, R19 ;  /* 0x000000ffff157224 */ /* 0x000fe400078e0013 */
[----:B-1----:R-:W-:-:S04]  /*1a3a0*/  IMAD.WIDE R30, R251, 0x4, R62 ;  /* 0x00000004fb1e7825 */ /* 0x002fc800078e023e */
[----:B------:R-:W-:Y:S01]  /*1a3b0*/  IMAD.MOV.U32 R18, RZ, RZ, R16 ;  /* 0x000000ffff127224 */ /* 0x000fe200078e0010 */
[----:B------:R1:W-:Y:S01]  /*1a3c0*/  STL.64 [R1+0x998], R30 ;  /* 0x0009981e01007387 */ /* 0x0003e20000100a00 */
[----:B------:R-:W-:Y:S02]  /*1a3d0*/  IMAD.MOV.U32 R19, RZ, RZ, R17 ;  /* 0x000000ffff137224 */ /* 0x000fe400078e0011 */
[----:B------:R-:W-:Y:S02]  /*1a3e0*/  IMAD.MOV.U32 R16, RZ, RZ, R14 ;  /* 0x000000ffff107224 */ /* 0x000fe400078e000e */
[----:B------:R-:W-:Y:S02]  /*1a3f0*/  IMAD.MOV.U32 R17, RZ, RZ, R15 ;  /* 0x000000ffff117224 */ /* 0x000fe400078e000f */
[----:B------:R-:W-:Y:S01]  /*1a400*/  IMAD.WIDE R32, R251, 0x4, R66 ;  /* 0x00000004fb207825 */ /* 0x000fe200078e0242 */
[----:B------:R-:W-:Y:S03]  /*1a410*/  STL.64 [R1+0x9a0], R34 ;  /* 0x0009a02201007387 */ /* 0x000fe60000100a00 */
[----:B------:R-:W-:-:S02]  /*1a420*/  IMAD.MOV.U32 R14, RZ, RZ, R12 ;  /* 0x000000ffff0e7224 */ /* 0x000fc400078e000c */
[----:B------:R-:W-:Y:S02]  /*1a430*/  IMAD.MOV.U32 R15, RZ, RZ, R13 ;  /* 0x000000ffff0f7224 */ /* 0x000fe400078e000d */
[----:B-1----:R-:W-:Y:S01]  /*1a440*/  IMAD.WIDE R30, R251, 0x4, R68 ;  /* 0x00000004fb1e7825 */ /* 0x002fe200078e0244 */
[----:B------:R-:W-:Y:S03]  /*1a450*/  STL.64 [R1+0x9a8], R32 ;  /* 0x0009a82001007387 */ /* 0x000fe60000100a00 */
[----:B------:R-:W-:Y:S02]  /*1a460*/  IMAD.MOV.U32 R12, RZ, RZ, R6 ;  /* 0x000000ffff0c7224 */ /* 0x000fe400078e0006 */
[----:B------:R-:W-:Y:S02]  /*1a470*/  IMAD.MOV.U32 R13, RZ, RZ, R7 ;  /* 0x000000ffff0d7224 */ /* 0x000fe400078e0007 */
[----:B------:R-:W-:-:S02]  /*1a480*/  IMAD.MOV.U32 R6, RZ, RZ, R4 ;  /* 0x000000ffff067224 */ /* 0x000fc400078e0004 */
[----:B------:R-:W-:Y:S02]  /*1a490*/  IMAD.MOV.U32 R7, RZ, RZ, R5 ;  /* 0x000000ffff077224 */ /* 0x000fe400078e0005 */
[----:B------:R-:W-:Y:S02]  /*1a4a0*/  IMAD.MOV.U32 R4, RZ, RZ, R196 ;  /* 0x000000ffff047224 */ /* 0x000fe400078e00c4 */
[----:B------:R-:W-:Y:S01]  /*1a4b0*/  IMAD.MOV.U32 R5, RZ, RZ, R197 ;  /* 0x000000ffff057224 */ /* 0x000fe200078e00c5 */
[----:B------:R1:W-:Y:S01]  /*1a4c0*/  STL.64 [R1+0x9b0], R30 ;  /* 0x0009b01e01007387 */ /* 0x0003e20000100a00 */
[----:B------:R-:W-:-:S03]  /*1a4d0*/  IMAD.WIDE R196, R251, 0x4, R70 ;  /* 0x00000004fbc47825 */ /* 0x000fc600078e0246 */
[----:B------:R-:W-:Y:S04]  /*1a4e0*/  STL.64 [R1+0xd78], R72 ;  /* 0x000d784801007387 */ /* 0x000fe80000100a00 */
[----:B------:R-:W-:Y:S01]  /*1a4f0*/  STL.64 [R1+0xd58], R74 ;  /* 0x000d584a01007387 */ /* 0x000fe20000100a00 */
[----:B-1----:R-:W-:-:S03]  /*1a500*/  IMAD.WIDE R30, R251, 0x4, R76 ;  /* 0x00000004fb1e7825 */ /* 0x002fc600078e024c */
[----:B------:R-:W-:Y:S04]  /*1a510*/  STL.64 [R1+0x9b8], R196 ;  /* 0x0009b8c401007387 */ /* 0x000fe80000100a00 */
[----:B------:R-:W-:Y:S01]  /*1a520*/  STL.64 [R1+0xcd0], R196 ;  /* 0x000cd0c401007387 */ /* 0x000fe20000100a00 */
[----:B------:R-:W-:-:S03]  /*1a530*/  IMAD.WIDE R34, R251, 0x4, R80 ;  /* 0x00000004fb227825 */ /* 0x000fc600078e0250 */
[----:B------:R1:W-:Y:S01]  /*1a540*/  STL.64 [R1+0x9c0], R30 ;  /* 0x0009c01e01007387 */ /* 0x0003e20000100a00 */
[----:B------:R-:W-:-:S04]  /*1a550*/  IMAD.WIDE R32, R251, 0x4, R82 ;  /* 0x00000004fb207825 */ /* 0x000fc800078e0252 */
[----:B-1----:R-:W-:-:S05]  /*1a560*/  IMAD.WIDE R30, R251, 0x4, R78 ;  /* 0x00000004fb1e7825 */ /* 0x002fca00078e024e */
[----:B------:R1:W-:Y:S04]  /*1a570*/  STL.64 [R1+0x9c8], R30 ;  /* 0x0009c81e01007387 */ /* 0x0003e80000100a00 */
[----:B------:R2:W-:Y:S04]  /*1a580*/  STL.64 [R1+0x9d0], R34 ;  /* 0x0009d02201007387 */ /* 0x0005e80000100a00 */
[----:B------:R4:W-:Y:S01]  /*1a590*/  STL.64 [R1+0x9d8], R32 ;  /* 0x0009d82001007387 */ /* 0x0009e20000100a00 */
[----:B-1----:R-:W-:-:S04]  /*1a5a0*/  IMAD.WIDE R30, R251, 0x4, R84 ;  /* 0x00000004fb1e7825 */ /* 0x002fc800078e0254 */
[C---:B--2---:R-:W-:Y:S01]  /*1a5b0*/  IMAD.WIDE R34, R251.reuse, 0x4, R88 ;  /* 0x00000004fb227825 */ /* 0x044fe200078e0258 */
[----:B------:R1:W-:Y:S03]  /*1a5c0*/  STL.64 [R1+0x9e0], R30 ;  /* 0x0009e01e01007387 */ /* 0x0003e60000100a00 */
[C---:B----4-:R-:W-:Y:S01]  /*1a5d0*/  IMAD.WIDE R32, R251.reuse, 0x4, R90 ;  /* 0x00000004fb207825 */ /* 0x050fe200078e025a */
[----:B------:R-:W-:Y:S04]  /*1a5e0*/  STL.64 [R1+0x9f0], R34 ;  /* 0x0009f02201007387 */ /* 0x000fe80000100a00 */
[----:B------:R-:W-:Y:S01]  /*1a5f0*/  STL.64 [R1+0x9e8], R86 ;  /* 0x0009e85601007387 */ /* 0x000fe20000100a00 */
[----:B-1----:R-:W-:-:S03]  /*1a600*/  IMAD.WIDE R30, R251, 0x4, R92 ;  /* 0x00000004fb1e7825 */ /* 0x002fc600078e025c */
[----:B------:R1:W-:Y:S04]  /*1a610*/  STL.64 [R1+0x9f8], R32 ;  /* 0x0009f82001007387 */ /* 0x0003e80000100a00 */
[----:B------:R-:W-:Y:S04]  /*1a620*/  STL.64 [R1+0xcd8], R86 ;  /* 0x000cd85601007387 */ /* 0x000fe80000100a00 */
[----:B------:R2:W-:Y:S01]  /*1a630*/  STL.64 [R1+0xa00], R30 ;  /* 0x000a001e01007387 */ /* 0x0005e20000100a00 */
[----:B------:R-:W-:-:S03]  /*1a640*/  IMAD.WIDE R196, R251, 0x4, R100 ;  /* 0x00000004fbc47825 */ /* 0x000fc600078e0264 */
[----:B------:R-:W-:Y:S01]  /*1a650*/  STL.64 [R1+0xcf8], R96 ;  /* 0x000cf86001007387 */ /* 0x000fe20000100a00 */
[----:B-1----:R-:W-:-:S04]  /*1a660*/  IMAD.WIDE R32, R251, 0x4, R104 ;  /* 0x00000004fb207825 */ /* 0x002fc800078e0268 */
[----:B--2---:R-:W-:-:S05]  /*1a670*/  IMAD.WIDE R30, R251, 0x4, R94 ;  /* 0x00000004fb1e7825 */ /* 0x004fca00078e025e */
[----:B------:R1:W-:Y:S04]  /*1a680*/  STL.64 [R1+0xa08], R30 ;  /* 0x000a081e01007387 */ /* 0x0003e80000100a00 */
[----:B------:R-:W-:Y:S04]  /*1a690*/  STL.64 [R1+0xce8], R98 ;  /* 0x000ce86201007387 */ /* 0x000fe80000100a00 */
[----:B------:R-:W-:Y:S01]  /*1a6a0*/  STL.64 [R1+0xa20], R32 ;  /* 0x000a202001007387 */ /* 0x000fe20000100a00 */
[----:B-1----:R-:W-:-:S05]  /*1a6b0*/  IMAD.WIDE R30, R251, 0x4, R106 ;  /* 0x00000004fb1e7825 */ /* 0x002fca00078e026a */
[----:B------:R1:W-:Y:S04]  /*1a6c0*/  STL.64 [R1+0xa28], R30 ;  /* 0x000a281e01007387 */ /* 0x0003e80000100a00 */
[----:B------:R-:W-:Y:S04]  /*1a6d0*/  STL.64 [R1+0xa10], R196 ;  /* 0x000a10c401007387 */ /* 0x000fe80000100a00 */
[----:B------:R2:W-:Y:S01]  /*1a6e0*/  STL.64 [R1+0xce0], R196 ;  /* 0x000ce0c401007387 */ /* 0x0005e20000100a00 */
[----:B-1----:R-:W-:-:S03]  /*1a6f0*/  IMAD.WIDE R30, R251, 0x4, R112 ;  /* 0x00000004fb1e7825 */ /* 0x002fc600078e0270 */
[----:B------:R-:W-:Y:S04]  /*1a700*/  STL.64 [R1+0xd40], R108 ;  /* 0x000d406c01007387 */ /* 0x000fe80000100a00 */
[----:B------:R-:W-:Y:S01]  /*1a710*/  STL.64 [R1+0xa18], R102 ;  /* 0x000a186601007387 */ /* 0x000fe20000100a00 */
[----:B--2---:R-:W-:-:S03]  /*1a720*/  IMAD.WIDE R196, R251, 0x4, R114 ;  /* 0x00000004fbc47825 */ /* 0x004fc600078e0272 */
[----:B------:R-:W-:Y:S04]  /*1a730*/  STL.64 [R1+0xcf0], R102 ;  /* 0x000cf06601007387 */ /* 0x000fe80000100a00 */
[----:B------:R-:W-:Y:S04]  /*1a740*/  STL.64 [R1+0xd10], R110 ;  /* 0x000d106e01007387 */ /* 0x000fe80000100a00 */
[----:B------:R1:W-:Y:S04]  /*1a750*/  STL.64 [R1+0xa30], R30 ;  /* 0x000a301e01007387 */ /* 0x0003e80000100a00 */
[----:B------:R-:W-:Y:S04]  /*1a760*/  STL.64 [R1+0xd00], R116 ;  /* 0x000d007401007387 */ /* 0x000fe80000100a00 */
[----:B------:R-:W-:Y:S01]  /*1a770*/  STL.64 [R1+0xd08], R118 ;  /* 0x000d087601007387 */ /* 0x000fe20000100a00 */
[----:B-1----:R-:W-:-:S03]  /*1a780*/  IMAD.WIDE R30, R251, 0x4, R120 ;  /* 0x00000004fb1e7825 */ /* 0x002fc600078e0278 */
[----:B------:R-:W-:Y:S04]  /*1a790*/  STL.64 [R1+0xa38], R196 ;  /* 0x000a38c401007387 */ /* 0x000fe80000100a00 */
[----:B------:R-:W-:Y:S04]  /*1a7a0*/  STL.64 [R1+0xd18], R196 ;  /* 0x000d18c401007387 */ /* 0x000fe80000100a00 */
[----:B------:R1:W-:Y:S01]  /*1a7b0*/  STL.64 [R1+0xa40], R30 ;  /* 0x000a401e01007387 */ /* 0x0003e20000100a00 */
[----:B------:R-:W-:-:S04]  /*1a7c0*/  IMAD.WIDE R102, R251, 0x4, R128 ;  /* 0x00000004fb667825 */ /* 0x000fc800078e0280 */
[----:B------:R-:W-:-:S04]  /*1a7d0*/  IMAD.WIDE R86, R251, 0x4, R130 ;  /* 0x00000004fb567825 */ /* 0x000fc800078e0282 */
[----:B-1----:R-:W-:-:S05]  /*1a7e0*/  IMAD.WIDE R30, R251, 0x4, R122 ;  /* 0x00000004fb1e7825 */ /* 0x002fca00078e027a */
[----:B------:R1:W-:Y:S01]  /*1a7f0*/  STL.64 [R1+0xa48], R30 ;  /* 0x000a481e01007387 */ /* 0x0003e20000100a00 */
[----:B------:R-:W-:-:S03]  /*1a800*/  IMAD.WIDE R114, R251, 0x4, R136 ;  /* 0x00000004fb727825 */ /* 0x000fc600078e0288 */
[----:B------:R-:W-:Y:S04]  /*1a810*/  STL.64 [R1+0xd48], R124 ;  /* 0x000d487c01007387 */ /* 0x000fe80000100a00 */
[----:B------:R-:W-:Y:S01]  /*1a820*/  STL.64 [R1+0xd20], R126 ;  /* 0x000d207e01007387 */ /* 0x000fe20000100a00 */
[----:B------:R-:W-:-:S03]  /*1a830*/  IMAD.WIDE R194, R251, 0x4, R132 ;  /* 0x00000004fbc27825 */ /* 0x000fc600078e0284 */
[----:B------:R-:W-:Y:S01]  /*1a840*/  STL.64 [R1+0xa50], R102 ;  /* 0x000a506601007387 */ /* 0x000fe20000100a00 */
[----:B-1----:R-:W-:-:S03]  /*1a850*/  IMAD.WIDE R30, R251, 0x4, R138 ;  /* 0x00000004fb1e7825 */ /* 0x002fc600078e028a */
[----:B------:R-:W-:Y:S01]  /*1a860*/  STL.64 [R1+0xd28], R102 ;  /* 0x000d286601007387 */ /* 0x000fe20000100a00 */
[----:B------:R-:W-:-:S03]  /*1a870*/  IMAD.WIDE R76, R251, 0x4, R134 ;  /* 0x00000004fb4c7825 */ /* 0x000fc600078e0286 */
[----:B------:R-:W-:Y:S04]  /*1a880*/  STL.64 [R1+0xa58], R86 ;  /* 0x000a585601007387 */ /* 0x000fe80000100a00 */
[----:B------:R-:W-:Y:S04]  /*1a890*/  STL.64 [R1+0xd30], R86 ;  /* 0x000d305601007387 */ /* 0x000fe80000100a00 */
[----:B------:R-:W-:Y:S04]  /*1a8a0*/  STL.64 [R1+0xa70], R114 ;  /* 0x000a707201007387 */ /* 0x000fe80000100a00 */
[----:B------:R-:W-:Y:S04]  /*1a8b0*/  STL.64 [R1+0xd80], R114 ;  /* 0x000d807201007387 */ /* 0x000fe80000100a00 */
[----:B------:R1:W-:Y:S01]  /*1a8c0*/  STL.64 [R1+0xa78], R30 ;  /* 0x000a781e01007387 */ /* 0x0003e20000100a00 */
[----:B------:R-:W-:-:S03]  /*1a8d0*/  IMAD.WIDE R118, R251, 0x4, R142 ;  /* 0x00000004fb767825 */ /* 0x000fc600078e028e */
[----:B------:R-:W-:Y:S01]  /*1a8e0*/  STL.64 [R1+0xa60], R194 ;  /* 0x000a60c201007387 */ /* 0x000fe20000100a00 */
[----:B------:R-:W-:-:S03]  /*1a8f0*/  IMAD.WIDE R98, R251, 0x4, R144 ;  /* 0x00000004fb627825 */ /* 0x000fc600078e0290 */
[----:B------:R-:W-:Y:S01]  /*1a900*/  STL.64 [R1+0xd38], R194 ;  /* 0x000d38c201007387 */ /* 0x000fe20000100a00 */
[----:B-1----:R-:W-:-:S03]  /*1a910*/  IMAD.WIDE R30, R251, 0x4, R140 ;  /* 0x00000004fb1e7825 */ /* 0x002fc600078e028c */
[----:B------:R-:W-:Y:S04]  /*1a920*/  STL.64 [R1+0xa68], R76 ;  /* 0x000a684c01007387 */ /* 0x000fe80000100a00 */
[----:B------:R-:W-:Y:S04]  /*1a930*/  STL.64 [R1+0xd60], R76 ;  /* 0x000d604c01007387 */ /* 0x000fe80000100a00 */
[----:B------:R1:W-:Y:S04]  /*1a940*/  STL.64 [R1+0xa80], R30 ;  /* 0x000a801e01007387 */ /* 0x0003e80000100a00 */
[----:B------:R-:W-:Y:S04]  /*1a950*/  STL.64 [R1+0xd68], R148 ;  /* 0x000d689401007387 */ /* 0x000fe80000100a00 */
[----:B------:R-:W-:Y:S01]  /*1a960*/  STL.64 [R1+0xa88], R118 ;  /* 0x000a887601007387 */ /* 0x000fe20000100a00 */
[----:B-1----:R-:W-:-:S03]  /*1a970*/  IMAD.WIDE R30, R251, 0x4, R152 ;  /* 0x00000004fb1e7825 */ /* 0x002fc600078e0298 */
[----:B------:R-:W-:Y:S04]  /*1a980*/  STL.64 [R1+0xd70], R118 ;  /* 0x000d707601007387 */ /* 0x000fe80000100a00 */
[----:B------:R-:W-:Y:S01]  /*1a990*/  STL.64 [R1+0xa90], R98 ;  /* 0x000a906201007387 */ /* 0x000fe20000100a00 */
[----:B------:R-:W-:-:S03]  /*1a9a0*/  IMAD.WIDE R122, R251, 0x4, R146 ;  /* 0x00000004fb7a7825 */ /* 0x000fc600078e0292 */
[----:B------:R1:W-:Y:S01]  /*1a9b0*/  STL.64 [R1+0xaa0], R30 ;  /* 0x000aa01e01007387 */ /* 0x0003e20000100a00 */
[----:B------:R-:W-:Y:S02]  /*1a9c0*/  IMAD.MOV.U32 R32, RZ, RZ, R28 ;  /* 0x000000ffff207224 */ /* 0x000fe400078e001c */
[----:B------:R-:W-:Y:S01]  /*1a9d0*/  IMAD.MOV.U32 R33, RZ, RZ, R29 ;  /* 0x000000ffff217224 */ /* 0x000fe200078e001d */
[----:B------:R-:W2:Y:S01]  /*1a9e0*/  LDL.LU.64 R44, [R1+0x5f0] ;  /* 0x0005f000012c7983 */ /* 0x000ea20000300a00 */
[----:B------:R-:W-:-:S04]  /*1a9f0*/  IMAD.WIDE R124, R251, 0x4, R154 ;  /* 0x00000004fb7c7825 */ /* 0x000fc800078e029a */
[----:B------:R-:W-:Y:S01]  /*1aa00*/  IMAD.MOV.U32 R40, RZ, RZ, R8 ;  /* 0x000000ffff287224 */ /* 0x000fe200078e0008 */
[----:B-1----:R-:W3:Y:S01]  /*1aa10*/  LDL.LU.64 R30, [R1+0x608] ;  /* 0x00060800011e7983 */ /* 0x002ee20000300a00 */
[----:B------:R-:W-:-:S03]  /*1aa20*/  IMAD.MOV.U32 R41, RZ, RZ, R9 ;  /* 0x000000ffff297224 */ /* 0x000fc600078e0009 */
[----:B------:R-:W3:Y:S01]  /*1aa30*/  LDL.LU.64 R28, [R1+0x610] ;  /* 0x00061000011c7983 */ /* 0x000ee20000300a00 */
[----:B------:R-:W-:-:S03]  /*1aa40*/  IMAD.WIDE R118, R251, 0x4, R168 ;  /* 0x00000004fb767825 */ /* 0x000fc600078e02a8 */
[----:B------:R-:W3:Y:S01]  /*1aa50*/  LDL.LU.64 R10, [R1+0x620] ;  /* 0x00062000010a7983 */ /* 0x000ee20000300a00 */
[----:B------:R-:W-:-:S03]  /*1aa60*/  IMAD.WIDE R138, R251, 0x4, R170 ;  /* 0x00000004fb8a7825 */ /* 0x000fc600078e02aa */
[----:B------:R-:W3:Y:S01]  /*1aa70*/  LDL.LU.64 R8, [R1+0x628] ;  /* 0x0006280001087983 */ /* 0x000ee20000300a00 */
[----:B------:R-:W-:-:S03]  /*1aa80*/  IMAD.WIDE R194, R251, 0x4, R172 ;  /* 0x00000004fbc27825 */ /* 0x000fc600078e02ac */
[----:B------:R-:W3:Y:S01]  /*1aa90*/  LDL.LU.64 R42, [R1+0x618] ;  /* 0x00061800012a7983 */ /* 0x000ee20000300a00 */
[----:B------:R-:W-:-:S03]  /*1aaa0*/  IMAD.WIDE R116, R251, 0x4, R174 ;  /* 0x00000004fb747825 */ /* 0x000fc600078e02ae */
[----:B------:R-:W-:Y:S04]  /*1aab0*/  STL.64 [R1+0xa98], R122 ;  /* 0x000a987a01007387 */ /* 0x000fe80000100a00 */
[----:B------:R-:W-:Y:S01]  /*1aac0*/  STL.64 [R1+0xaa8], R124 ;  /* 0x000aa87c01007387 */ /* 0x000fe20000100a00 */
[----:B------:R-:W-:-:S03]  /*1aad0*/  IMAD.WIDE R148, R251, 0x4, R204 ;  /* 0x00000004fb947825 */ /* 0x000fc600078e02cc */
[----:B------:R-:W-:Y:S04]  /*1aae0*/  STL.64 [R1+0xab0], R164 ;  /* 0x000ab0a401007387 */ /* 0x000fe80000100a00 */
[----:B------:R1:W-:Y:S01]  /*1aaf0*/  STL.64 [R1+0xac0], R118 ;  /* 0x000ac07601007387 */ /* 0x0003e20000100a00 */
[----:B------:R-:W-:-:S03]  /*1ab00*/  IMAD.WIDE R108, R251, 0x4, R206 ;  /* 0x00000004fb6c7825 */ /* 0x000fc600078e02ce */
[----:B------:R-:W-:Y:S04]  /*1ab10*/  STL.64 [R1+0xab8], R166 ;  /* 0x000ab8a601007387 */ /* 0x000fe80000100a00 */
[----:B------:R-:W-:Y:S01]  /*1ab20*/  STL.64 [R1+0xac8], R138 ;  /* 0x000ac88a01007387 */ /* 0x000fe20000100a00 */
[----:B------:R-:W-:-:S03]  /*1ab30*/  IMAD.WIDE R96, R251, 0x4, R210 ;  /* 0x00000004fb607825 */ /* 0x000fc600078e02d2 */
[----:B------:R-:W-:Y:S04]  /*1ab40*/  STL.64 [R1+0xad0], R194 ;  /* 0x000ad0c201007387 */ /* 0x000fe80000100a00 */
[----:B------:R-:W-:Y:S04]  /*1ab50*/  STL.64 [R1+0xad8], R116 ;  /* 0x000ad87401007387 */ /* 0x000fe80000100a00 */
[----:B------:R-:W-:Y:S01]  /*1ab60*/  STL.64 [R1+0xae0], R198 ;  /* 0x000ae0c601007387 */ /* 0x000fe20000100a00 */
[----:B------:R-:W-:-:S03]  /*1ab70*/  IMAD.WIDE R136, R251, 0x4, R216 ;  /* 0x00000004fb887825 */ /* 0x000fc600078e02d8 */
[----:B------:R-:W-:Y:S01]  /*1ab80*/  STL.64 [R1+0xae8], R200 ;  /* 0x000ae8c801007387 */ /* 0x000fe20000100a00 */
[----:B------:R-:W-:-:S03]  /*1ab90*/  IMAD.WIDE R204, R251, 0x4, R220 ;  /* 0x00000004fbcc7825 */ /* 0x000fc600078e02dc */
[----:B------:R1:W-:Y:S04]  /*1aba0*/  STL.64 [R1+0xaf8], R148 ;  /* 0x000af89401007387 */ /* 0x0003e80000100a00 */
[----:B------:R-:W-:Y:S01]  /*1abb0*/  STL.64 [R1+0xaf0], R202 ;  /* 0x000af0ca01007387 */ /* 0x000fe20000100a00 */
[----:B------:R-:W-:-:S03]  /*1abc0*/  IMAD.WIDE R222, R251, 0x4, R222 ;  /* 0x00000004fbde7825 */ /* 0x000fc600078e02de */
        /* <DEDUP_REMOVED lines=11> */
[----:B------:R-:W-:-:S03]  /*1ac80*/  IMAD.MOV.U32 R34, RZ, RZ, R26 ;  /* 0x000000ffff227224 */ /* 0x000fc600078e001a */
[----:B------:R1:W-:Y:S01]  /*1ac90*/  STL.64 [R1+0xb38], R204 ;  /* 0x000b38cc01007387 */ /* 0x0003e20000100a00 */
[----:B------:R-:W-:-:S03]  /*1aca0*/  IMAD.MOV.U32 R35, RZ, RZ, R27 ;  /* 0x000000ffff237224 */ /* 0x000fc600078e001b */
        /* <DEDUP_REMOVED lines=14> */
[----:B------:R1:W-:Y:S01]  /*1ad90*/  STL.64 [R1+0xb78], R236 ;  /* 0x000b78ec01007387 */ /* 0x0003e20000100a00 */
[----:B------:R-:W-:Y:S02]  /*1ada0*/  IMAD.MOV.U32 R36, RZ, RZ, R24 ;  /* 0x000000ffff247224 */ /* 0x000fe400078e0018 */
[----:B------:R-:W-:Y:S01]  /*1adb0*/  IMAD.MOV.U32 R37, RZ, RZ, R25 ;  /* 0x000000ffff257224 */ /* 0x000fe200078e0019 */
[----:B------:R-:W-:Y:S01]  /*1adc0*/  STL.64 [R1+0xb70], R26 ;  /* 0x000b701a01007387 */ /* 0x000fe20000100a00 */
[----:B------:R-:W-:-:S03]  /*1add0*/  IMAD.WIDE R128, R251, 0x4, R248 ;  /* 0x00000004fb807825 */ /* 0x000fc600078e02f8 */
[----:B------:R1:W-:Y:S01]  /*1ade0*/  STL.64 [R1+0xb80], R238 ;  /* 0x000b80ee01007387 */ /* 0x0003e20000100a00 */
[----:B------:R-:W-:-:S03]  /*1adf0*/  IMAD.WIDE R24, R251, 0x4, R2 ;  /* 0x00000004fb187825 */ /* 0x000fc600078e0202 */
[----:B------:R1:W-:Y:S04]  /*1ae00*/  STL.64 [R1+0xb88], R240 ;  /* 0x000b88f001007387 */ /* 0x0003e80000100a00 */
[----:B------:R1:W-:Y:S04]  /*1ae10*/  STL.64 [R1+0xb90], R242 ;  /* 0x000b90f201007387 */ /* 0x0003e80000100a00 */
[----:B------:R1:W-:Y:S04]  /*1ae20*/  STL.64 [R1+0xb98], R244 ;  /* 0x000b98f401007387 */ /* 0x0003e80000100a00 */
[----:B------:R1:W-:Y:S04]  /*1ae30*/  STL.64 [R1+0xba0], R246 ;  /* 0x000ba0f601007387 */ /* 0x0003e80000100a00 */
[----:B------:R-:W-:Y:S04]  /*1ae40*/  STL.64 [R1+0xbb0], R128 ;  /* 0x000bb08001007387 */ /* 0x000fe80000100a00 */
[----:B------:R1:W-:Y:S04]  /*1ae50*/  STL.64 [R1+0xba8], R24 ;  /* 0x000ba81801007387 */ /* 0x0003e80000100a00 */
[----:B------:R-:W4:Y:S04]  /*1ae60*/  LDL R144, [R1+0x94c] ;  /* 0x00094c0001907983 */ /* 0x000f280000100800 */
[----:B------:R-:W4:Y:S04]  /*1ae70*/  LDL.64 R170, [R1+0xd8] ;  /* 0x0000d80001aa7983 */ /* 0x000f280000100a00 */
[----:B------:R-:W4:Y:S04]  /*1ae80*/  LDL.64 R146, [R1+0x158] ;  /* 0x0001580001927983 */ /* 0x000f280000100a00 */
[----:B------:R-:W4:Y:S04]  /*1ae90*/  LDL.64 R102, [R1+0x568] ;  /* 0x0005680001667983 */ /* 0x000f280000100a00 */
[----:B------:R-:W4:Y:S04]  /*1aea0*/  LDL.64 R168, [R1+0x528] ;  /* 0x0005280001a87983 */ /* 0x000f280000100a00 */
[----:B------:R-:W4:Y:S04]  /*1aeb0*/  LDL.64 R114, [R1+0x4e8] ;  /* 0x0004e80001727983 */ /* 0x000f280000100a00 */
[----:B------:R-:W4:Y:S04]  /*1aec0*/  LDL.64 R72, [R1+0x4a8] ;  /* 0x0004a80001487983 */ /* 0x000f280000100a00 */
[----:B------:R-:W1:Y:S01]  /*1aed0*/  S2R R145, SR_TID.X ;  /* 0x0000000000917919 */ /* 0x000e620000002100 */
[----:B------:R-:W-:-:S02]  /*1aee0*/  SEL R252, R252, RZ, P0 ;  /* 0x000000fffcfc7207 */ /* 0x000fc40000000000 */
[----:B------:R-:W-:Y:S01]  /*1aef0*/  SEL R250, R250, RZ, P0 ;  /* 0x000000fffafa7207 */ /* 0x000fe20000000000 */
[----:B------:R-:W-:Y:S01]  /*1af00*/  IMAD.MOV.U32 R126, RZ, RZ, R6 ;  /* 0x000000ffff7e7224 */ /* 0x000fe200078e0006 */
[----:B------:R-:W-:Y:S01]  /*1af10*/  ISETP.NE.U32.AND P0, PT, R252, RZ, PT ;  /* 0x000000fffc00720c */ /* 0x000fe20003f05070 */
[----:B------:R-:W-:Y:S01]  /*1af20*/  IMAD.MOV.U32 R127, RZ, RZ, R7 ;  /* 0x000000ffff7f7224 */ /* 0x000fe200078e0007 */
[----:B------:R-:W-:Y:S01]  /*1af30*/  ISETP.NE.U32.AND P2, PT, R250, RZ, PT ;  /* 0x000000fffa00720c */ /* 0x000fe20003f45070 */
[----:B------:R-:W4:Y:S04]  /*1af40*/  LDL.64 R76, [R1+0x468] ;  /* 0x00046800014c7983 */ /* 0x000f280000100a00 */
[----:B------:R-:W4:Y:S04]  /*1af50*/  LDL.64 R248, [R1+0x588] ;  /* 0x0005880001f87983 */ /* 0x000f280000100a00 */
[----:B------:R-:W4:Y:S04]  /*1af60*/  LDL.64 R234, [R1+0x5c8] ;  /* 0x0005c80001ea7983 */ /* 0x000f280000100a00 */
[----:B------:R-:W4:Y:S01]  /*1af70*/  LDL.64 R232, [R1+0x6c0] ;  /* 0x0006c00001e87983 */ /* 0x000f220000100a00 */
[----:B-1----:R-:W-:-:S03]  /*1af80*/  LOP3.LUT R250, R145, 0x7f, RZ, 0xc0, !PT ;  /* 0x0000007f91fa7812 */ /* 0x002fc600078ec0ff */
[----:B------:R-:W4:Y:S02]  /*1af90*/  LDL.64 R206, [R1+0x700] ;  /* 0x0007000001ce7983 */ /* 0x000f240000100a00 */
[----:B------:R-:W-:Y:S02]  /*1afa0*/  IMAD.SHL.U32 R252, R250, 0x4, RZ ;  /* 0x00000004fafc7824 */ /* 0x000fe400078e00ff */
[----:B------:R-:W4:Y:S04]  /*1afb0*/  LDL.64 R226, [R1+0x740] ;  /* 0x0007400001e27983 */ /* 0x000f280000100a00 */
[----:B------:R-:W4:Y:S04]  /*1afc0*/  LDL.64 R216, [R1+0x780] ;  /* 0x0007800001d87983 */ /* 0x000f280000100a00 */
[----:B------:R-:W4:Y:S01]  /*1afd0*/  LDL.64 R210, [R1+0x7c0] ;  /* 0x0007c00001d27983 */ /* 0x000f220000100a00 */
[----:B--2---:R-:W-:-:S04]  /*1afe0*/  IMAD.WIDE R56, R0, 0x4, R44 ;  /* 0x0000000400387825 */ /* 0x004fc800078e022c */
[----:B---3--:R-:W-:-:S04]  /*1aff0*/  IMAD.WIDE R30, R0, 0x4, R30 ;  /* 0x00000004001e7825 */ /* 0x008fc800078e021e */
[----:B------:R-:W-:-:S04]  /*1b000*/  IMAD.WIDE R28, R0, 0x4, R28 ;  /* 0x00000004001c7825 */ /* 0x000fc800078e021c */
[----:B------:R-:W-:-:S04]  /*1b010*/  IMAD.WIDE R10, R0, 0x4, R10 ;  /* 0x00000004000a7825 */ /* 0x000fc800078e020a */
[----:B------:R-:W-:-:S04]  /*1b020*/  IMAD.WIDE R8, R0, 0x4, R8 ;  /* 0x0000000400087825 */ /* 0x000fc800078e0208 */
[----:B------:R-:W-:Y:S01]  /*1b030*/  IMAD.WIDE R2, R0, 0x4, R42 ;  /* 0x0000000400027825 */ /* 0x000fe200078e022a */
[----:B----4-:R1:W-:Y:S04]  /*1b040*/  LDGSTS.E [R144+0x4ea00], [R56.64], P3 ;  /* 0x4ea0000038907fae */ /* 0x0103e8000992184c */
[----:B------:R1:W-:Y:S04]  /*1b050*/  LDGSTS.E [R144+0x4ee00], [R30.64], P4 ;  /* 0x4ee000001e907fae */ /* 0x0003e8000a12184c */
[----:B------:R1:W-:Y:S04]  /*1b060*/  LDGSTS.E [R144+0x4f200], [R28.64], P6 ;  /* 0x4f2000001c907fae */ /* 0x0003e8000b12184c */
[----:B------:R1:W-:Y:S04]  /*1b070*/  LDGSTS.E [R144+0x4f600], [R10.64], P5 ;  /* 0x4f6000000a907fae */ /* 0x0003e8000a92184c */
[----:B------:R1:W-:Y:S04]  /*1b080*/  LDGSTS.E [R144+0x4fa00], [R8.64], P0 ;  /* 0x4fa0000008907fae */ /* 0x0003e8000812184c */
[----:B------:R1:W-:Y:S04]  /*1b090*/  LDGSTS.E [R144+0x4fe00], [R2.64], P2 ;  /* 0x4fe0000002907fae */ /* 0x0003e8000912184c */
[----:B------:R-:W0:Y:S04]  /*1b0a0*/  LDGDEPBAR ;  /* 0x00000000000079af */ /* 0x000e280000000000 */
[----:B------:R2:W-:Y:S04]  /*1b0b0*/  LDGSTS.E [R252+0x20000], [R170.64], P1 ;  /* 0x20000000aafc7fae */ /* 0x0005e8000892184c */
[----:B------:R3:W-:Y:S04]  /*1b0c0*/  LDGSTS.E [R252+0x21000], [R146.64], P1 ;  /* 0x2100000092fc7fae */ /* 0x0007e8000892184c */
[----:B------:R4:W-:Y:S04]  /*1b0d0*/  LDGSTS.E [R252+0x22000], [R102.64], P1 ;  /* 0x2200000066fc7fae */ /* 0x0009e8000892184c */
[----:B--2---:R-:W2:Y:S04]  /*1b0e0*/  LDL.64 R170, [R1+0x428] ;  /* 0x0004280001aa7983 */ /* 0x004ea80000100a00 */
[----:B---3--:R-:W3:Y:S01]  /*1b0f0*/  LDL.64 R146, [R1+0x3e8] ;  /* 0x0003e80001927983 */ /* 0x008ee20000100a00 */
[----:B----4-:R-:W-:-:S03]  /*1b100*/  IMAD.MOV.U32 R102, RZ, RZ, R126 ;  /* 0x000000ffff667224 */ /* 0x010fc600078e007e */
[----:B------:R4:W-:Y:S01]  /*1b110*/  LDGSTS.E [R252+0x23000], [R168.64], P1 ;  /* 0x23000000a8fc7fae */ /* 0x0009e2000892184c */
[----:B------:R-:W-:-:S03]  /*1b120*/  IMAD.MOV.U32 R103, RZ, RZ, R127 ;  /* 0x000000ffff677224 */ /* 0x000fc600078e007f */
[----:B------:R-:W3:Y:S04]  /*1b130*/  LDL.64 R126, [R1+0x3a8] ;  /* 0x0003a800017e7983 */ /* 0x000ee80000100a00 */
[----:B------:R1:W-:Y:S04]  /*1b140*/  LDGSTS.E [R252+0x24000], [R114.64], P1 ;  /* 0x2400000072fc7fae */ /* 0x0003e8000892184c */
[----:B------:R4:W-:Y:S04]  /*1b150*/  LDGSTS.E [R252+0x25000], [R72.64], P1 ;  /* 0x2500000048fc7fae */ /* 0x0009e8000892184c */
[----:B------:R4:W-:Y:S04]  /*1b160*/  LDGSTS.E [R252+0x26000], [R76.64], P1 ;  /* 0x260000004cfc7fae */ /* 0x0009e8000892184c */
[----:B-1----:R-:W3:Y:S04]  /*1b170*/  LDL.64 R114, [R1+0x368] ;  /* 0x0003680001727983 */ /* 0x002ee80000100a00 */
[----:B----4-:R-:W4:Y:S04]  /*1b180*/  LDL.64 R72, [R1+0x328] ;  /* 0x0003280001487983 */ /* 0x010f280000100a00 */
[----:B------:R-:W4:Y:S04]  /*1b190*/  LDL.64 R168, [R1+0x800] ;  /* 0x0008000001a87983 */ /* 0x000f280000100a00 */
[----:B------:R-:W4:Y:S04]  /*1b1a0*/  LDL.64 R76, [R1+0x988] ;  /* 0x00098800014c7983 */ /* 0x000f280000100a00 */
[----:B--2---:R1:W-:Y:S04]  /*1b1b0*/  LDGSTS.E [R252+0x27000], [R170.64], P1 ;  /* 0x27000000aafc7fae */ /* 0x0043e8000892184c */
[----:B---3--:R2:W-:Y:S04]  /*1b1c0*/  LDGSTS.E [R252+0x28000], [R146.64], P1 ;  /* 0x2800000092fc7fae */ /* 0x0085e8000892184c */
[----:B-1----:R-:W3:Y:S04]  /*1b1d0*/  LDL.64 R170, [R1+0x9f0] ;  /* 0x0009f00001aa7983 */ /* 0x002ee80000100a00 */
[----:B------:R1:W-:Y:S04]  /*1b1e0*/  LDGSTS.E [R252+0x29000], [R126.64], P1 ;  /* 0x290000007efc7fae */ /* 0x0003e8000892184c */
[----:B--2---:R-:W2:Y:S04]  /*1b1f0*/  LDL.64 R146, [R1+0xa20] ;  /* 0x000a200001927983 */ /* 0x004ea80000100a00 */
[----:B-1----:R-:W2:Y:S04]  /*1b200*/  LDL.64 R126, [R1+0xa40] ;  /* 0x000a4000017e7983 */ /* 0x002ea80000100a00 */
[----:B------:R1:W-:Y:S04]  /*1b210*/  LDGSTS.E [R252+0x2a000], [R114.64], P1 ;  /* 0x2a00000072fc7fae */ /* 0x0003e8000892184c */
[----:B----4-:R4:W-:Y:S04]  /*1b220*/  LDGSTS.E [R252+0x2b000], [R72.64], P1 ;  /* 0x2b00000048fc7fae */ /* 0x0109e8000892184c */
[----:B------:R2:W-:Y:S04]  /*1b230*/  LDGSTS.E [R252+0x2c000], [R248.64], P1 ;  /* 0x2c000000f8fc7fae */ /* 0x0005e8000892184c */
[----:B-1----:R-:W2:Y:S04]  /*1b240*/  LDL.LU.64 R114, [R1+0xd80] ;  /* 0x000d800001727983 */ /* 0x002ea80000300a00 */
[----:B----4-:R-:W4:Y:S04]  /*1b250*/  LDL.LU.64 R72, [R1+0xd78] ;  /* 0x000d780001487983 */ /* 0x010f280000300a00 */
[----:B------:R1:W-:Y:S04]  /*1b260*/  LDGSTS.E [R252+0x2d000], [R234.64], P1 ;  /* 0x2d000000eafc7fae */ /* 0x0003e8000892184c */
[----:B------:R1:W-:Y:S04]  /*1b270*/  LDGSTS.E [R252+0x2e000], [R232.64], P1 ;  /* 0x2e000000e8fc7fae */ /* 0x0003e8000892184c */
[----:B------:R1:W-:Y:S04]  /*1b280*/  LDGSTS.E [R252+0x2f000], [R206.64], P1 ;  /* 0x2f000000cefc7fae */ /* 0x0003e8000892184c */
[----:B------:R2:W-:Y:S04]  /*1b290*/  LDGSTS.E [R252+0x30000], [R226.64], P1 ;  /* 0x30000000e2fc7fae */ /* 0x0005e8000892184c */
[----:B------:R2:W-:Y:S04]  /*1b2a0*/  LDGSTS.E [R252+0x31000], [R216.64], P1 ;  /* 0x31000000d8fc7fae */ /* 0x0005e8000892184c */
[----:B-1----:R-:W2:Y:S04]  /*1b2b0*/  LDL.64 R206, [R1+0xaa0] ;  /* 0x000aa00001ce7983 */ /* 0x002ea80000100a00 */
[----:B------:R1:W-:Y:S04]  /*1b2c0*/  LDGSTS.E [R252+0x32000], [R210.64], P1 ;  /* 0x32000000d2fc7fae */ /* 0x0003e8000892184c */
[----:B------:R1:W-:Y:S04]  /*1b2d0*/  LDGSTS.E [R252+0x33000], [R168.64], P1 ;  /* 0x33000000a8fc7fae */ /* 0x0003e8000892184c */
[----:B------:R1:W-:Y:S01]  /*1b2e0*/  LDGSTS.E [R252+0x34000], [R76.64], P1 ;  /* 0x340000004cfc7fae */ /* 0x0003e2000892184c */
[----:B------:R-:W-:-:S02]  /*1b2f0*/  IMAD.MOV.U32 R112, RZ, RZ, R16 ;  /* 0x000000ffff707224 */ /* 0x000fc400078e0010 */
[----:B------:R-:W-:Y:S01]  /*1b300*/  IMAD.MOV.U32 R113, RZ, RZ, R17 ;  /* 0x000000ffff717224 */ /* 0x000fe200078e0011 */
[----:B-1----:R-:W2:Y:S04]  /*1b310*/  LDL.64 R168, [R1+0xe8] ;  /* 0x0000e80001a87983 */ /* 0x002ea80000100a00 */
[----:B------:R-:W2:Y:S04]  /*1b320*/  LDL.64 R76, [R1+0x168] ;  /* 0x00016800014c7983 */ /* 0x000ea80000100a00 */
[----:B----4-:R1:W-:Y:S04]  /*1b330*/  LDGSTS.E [R252+0x35000], [R72.64], P1 ;  /* 0x3500000048fc7fae */ /* 0x0103e8000892184c */
[----:B---3--:R3:W-:Y:S04]  /*1b340*/  LDGSTS.E [R252+0x36000], [R170.64], P1 ;  /* 0x36000000aafc7fae */ /* 0x0087e8000892184c */
[----:B--2---:R2:W-:Y:S04]  /*1b350*/  LDGSTS.E [R252+0x37000], [R146.64], P1 ;  /* 0x3700000092fc7fae */ /* 0x0045e8000892184c */
[----:B------:R4:W-:Y:S04]  /*1b360*/  LDGSTS.E [R252+0x38000], [R126.64], P1 ;  /* 0x380000007efc7fae */ /* 0x0009e8000892184c */
[----:B---3--:R-:W3:Y:S04]  /*1b370*/  LDL.64 R170, [R1+0x560] ;  /* 0x0005600001aa7983 */ /* 0x008ee80000100a00 */
[----:B--2---:R-:W2:Y:S04]  /*1b380*/  LDL.64 R146, [R1+0x520] ;  /* 0x0005200001927983 */ /* 0x004ea80000100a00 */
[----:B----4-:R-:W4:Y:S04]  /*1b390*/  LDL.64 R126, [R1+0x4e0] ;  /* 0x0004e000017e7983 */ /* 0x010f280000100a00 */
[----:B------:R1:W-:Y:S04]  /*1b3a0*/  LDGSTS.E [R252+0x39000], [R114.64], P1 ;  /* 0x3900000072fc7fae */ /* 0x0003e8000892184c */
[----:B------:R-:W1:Y:S01]  /*1b3b0*/  S2R R144, SR_TID.X ;  /* 0x0000000000907919 */ /* 0x000e620000002100 */
[----:B------:R-:W-:-:S03]  /*1b3c0*/  IMAD.WIDE R184, R251, 0x4, R184 ;  /* 0x00000004fbb87825 */ /* 0x000fc600078e02b8 */
[----:B------:R1:W-:Y:S02]  /*1b3d0*/  LDGSTS.E [R252+0x3a000], [R206.64], P1 ;  /* 0x3a000000cefc7fae */ /* 0x0003e4000892184c */
[----:B-1----:R-:W-:Y:S02]  /*1b3e0*/  IMAD.MOV.U32 R114, RZ, RZ, R112 ;  /* 0x000000ffff727224 */ /* 0x002fe400078e0070 */
[----:B------:R1:W-:Y:S01]  /*1b3f0*/  LDGSTS.E [R252+0x3b000], [R118.64], P1 ;  /* 0x3b00000076fc7fae */ /* 0x0003e2000892184c */
[----:B------:R-:W-:-:S03]  /*1b400*/  IMAD.MOV.U32 R115, RZ, RZ, R113 ;  /* 0x000000ffff737224 */ /* 0x000fc600078e0071 */
[----:B------:R-:W4:Y:S04]  /*1b410*/  LDL.64 R112, [R1+0x4a0] ;  /* 0x0004a00001707983 */ /* 0x000f280000100a00 */
[----:B------:R1:W-:Y:S04]  /*1b420*/  LDGSTS.E [R252+0x3c000], [R184.64], P1 ;  /* 0x3c000000b8fc7fae */ /* 0x0003e8000892184c */
[----:B------:R1:W-:Y:S01]  /*1b430*/  LDGSTS.E [R252+0x3d000], [R148.64], P1 ;  /* 0x3d00000094fc7fae */ /* 0x0003e2000892184c */
[----:B------:R-:W-:-:S03]  /*1b440*/  LOP3.LUT R144, R144, 0x7f, RZ, 0xc0, !PT ;  /* 0x0000007f90907812 */ /* 0x000fc600078ec0ff */
[----:B------:R1:W-:Y:S02]  /*1b450*/  LDGSTS.E [R252+0x3e000], [R204.64], P1 ;  /* 0x3e000000ccfc7fae */ /* 0x0003e4000892184c */
[----:B------:R-:W-:Y:S02]  /*1b460*/  IMAD.SHL.U32 R144, R144, 0x4, RZ ;  /* 0x0000000490907824 */ /* 0x000fe400078e00ff */
[----:B------:R1:W-:Y:S03]  /*1b470*/  LDGSTS.E [R252+0x3f000], [R236.64], P1 ;  /* 0x3f000000ecfc7fae */ /* 0x0003e6000892184c */
[----:B------:R-:W-:Y:S01]  /*1b480*/  LOP3.LUT R211, R144, 0x10, RZ, 0x3c, !PT ;  /* 0x0000001090d37812 */ /* 0x000fe200078e3cff */
[----:B------:R-:W-:Y:S01]  /*1b490*/  IMAD.MOV.U32 R196, RZ, RZ, R12 ;  /* 0x000000ffffc47224 */ /* 0x000fe200078e000c */
[----:B-1----:R-:W4:Y:S01]  /*1b4a0*/  LDL.LU.64 R118, [R1+0xd70] ;  /* 0x000d700001767983 */ /* 0x002f220000300a00 */
[----:B------:R-:W-:-:S03]  /*1b4b0*/  IMAD.MOV.U32 R197, RZ, RZ, R13 ;  /* 0x000000ffffc57224 */ /* 0x000fc600078e000d */
[----:B------:R1:W-:Y:S01]  /*1b4c0*/  LDGSTS.E [R211+0x20200], [R168.64], P1 ;  /* 0x20200000a8d37fae */ /* 0x0003e2000892184c */
[----:B------:R-:W-:Y:S02]  /*1b4d0*/  IMAD.MOV.U32 R84, RZ, RZ, R22 ;  /* 0x000000ffff547224 */ /* 0x000fe400078e0016 */
[----:B------:R-:W-:Y:S01]  /*1b4e0*/  IMAD.MOV.U32 R85, RZ, RZ, R23 ;  /* 0x000000ffff557224 */ /* 0x000fe200078e0017 */
[----:B------:R1:W-:Y:S01]  /*1b4f0*/  LDGSTS.E [R211+0x21200], [R76.64], P1 ;  /* 0x212000004cd37fae */ /* 0x0003e2000892184c */
[----:B------:R-:W-:Y:S02]  /*1b500*/  IMAD.MOV.U32 R82, RZ, RZ, R32 ;  /* 0x000000ffff527224 */ /* 0x000fe400078e0020 */
[----:B------:R-:W-:Y:S01]  /*1b510*/  IMAD.MOV.U32 R83, RZ, RZ, R33 ;  /* 0x000000ffff537224 */ /* 0x000fe200078e0021 */
[----:B------:R-:W4:Y:S01]  /*1b520*/  LDL.LU.64 R148, [R1+0xd68] ;  /* 0x000d680001947983 */ /* 0x000f220000300a00 */
[----:B------:R-:W-:Y:S02]  /*1b530*/  IMAD.MOV.U32 R80, RZ, RZ, R34 ;  /* 0x000000ffff507224 */ /* 0x000fe400078e0022 */
[----:B------:R-:W-:Y:S01]  /*1b540*/  IMAD.MOV.U32 R81, RZ, RZ, R35 ;  /* 0x000000ffff517224 */ /* 0x000fe200078e0023 */
[----:B------:R-:W4:Y:S01]  /*1b550*/  LDL.64 R216, [R1+0x420] ;  /* 0x0004200001d87983 */ /* 0x000f220000100a00 */
[----:B------:R-:W-:-:S02]  /*1b560*/  IMAD.MOV.U32 R74, RZ, RZ, R38 ;  /* 0x000000ffff4a7224 */ /* 0x000fc400078e0026 */
[----:B------:R-:W-:Y:S01]  /*1b570*/  IMAD.MOV.U32 R75, RZ, RZ, R39 ;  /* 0x000000ffff4b7224 */ /* 0x000fe200078e0027 */
[----:B-1----:R-:W4:Y:S01]  /*1b580*/  LDL.64 R76, [R1+0x460] ;  /* 0x00046000014c7983 */ /* 0x002f220000100a00 */
[----:B------:R-:W-:Y:S02]  /*1b590*/  IMAD.MOV.U32 R78, RZ, RZ, R36 ;  /* 0x000000ffff4e7224 */ /* 0x000fe400078e0024 */
[----:B------:R-:W-:Y:S01]  /*1b5a0*/  IMAD.MOV.U32 R79, RZ, RZ, R37 ;  /* 0x000000ffff4f7224 */ /* 0x000fe200078e0025 */
[----:B------:R-:W4:Y:S01]  /*1b5b0*/  LDL.64 R204, [R1+0x3e0] ;  /* 0x0003e00001cc7983 */ /* 0x000f220000100a00 */
[----:B------:R-:W-:Y:S02]  /*1b5c0*/  IMAD.MOV.U32 R58, RZ, RZ, R40 ;  /* 0x000000ffff3a7224 */ /* 0x000fe400078e0028 */
[----:B------:R-:W-:Y:S01]  /*1b5d0*/  IMAD.MOV.U32 R59, RZ, RZ, R41 ;  /* 0x000000ffff3b7224 */ /* 0x000fe200078e0029 */
[----:B------:R-:W4:Y:S01]  /*1b5e0*/  LDL.64 R168, [R1+0x3a0] ;  /* 0x0003a00001a87983 */ /* 0x000f220000100a00 */
[----:B------:R-:W-:-:S02]  /*1b5f0*/  IMAD.MOV.U32 R110, RZ, RZ, R18 ;  /* 0x000000ffff6e7224 */ /* 0x000fc400078e0012 */
[----:B------:R-:W-:Y:S01]  /*1b600*/  IMAD.MOV.U32 R111, RZ, RZ, R19 ;  /* 0x000000ffff6f7224 */ /* 0x000fe200078e0013 */
[----:B------:R-:W4:Y:S04]  /*1b610*/  LDL.64 R248, [R1+0x5d0] ;  /* 0x0005d00001f87983 */ /* 0x000f280000100a00 */
[----:B------:R-:W4:Y:S04]  /*1b620*/  LDL.64 R236, [R1+0x6c8] ;  /* 0x0006c80001ec7983 */ /* 0x000f280000100a00 */
[----:B------:R-:W4:Y:S04]  /*1b630*/  LDL.64 R234, [R1+0x708] ;  /* 0x0007080001ea7983 */ /* 0x000f280000100a00 */
[----:B------:R-:W4:Y:S04]  /*1b640*/  LDL.64 R232, [R1+0x748] ;  /* 0x0007480001e87983 */ /* 0x000f280000100a00 */
[----:B------:R-:W4:Y:S04]  /*1b650*/  LDL.64 R226, [R1+0x788] ;  /* 0x0007880001e27983 */ /* 0x000f280000100a00 */
[----:B------:R-:W4:Y:S04]  /*1b660*/  LDL.64 R206, [R1+0x7c8] ;  /* 0x0007c80001ce7983 */ /* 0x000f280000100a00 */
[----:B---3--:R1:W-:Y:S04]  /*1b670*/  LDGSTS.E [R211+0x22200], [R170.64], P1 ;  /* 0x22200000aad37fae */ /* 0x0083e8000892184c */
[----:B--2---:R2:W-:Y:S04]  /*1b680*/  LDGSTS.E [R211+0x23200], [R146.64], P1 ;  /* 0x2320000092d37fae */ /* 0x0045e8000892184c */
[----:B----4-:R3:W-:Y:S04]  /*1b690*/  LDGSTS.E [R211+0x24200], [R126.64], P1 ;  /* 0x242000007ed37fae */ /* 0x0107e8000892184c */
[----:B-1----:R-:W4:Y:S04]  /*1b6a0*/  LDL.64 R170, [R1+0x950] ;  /* 0x0009500001aa7983 */ /* 0x002f280000100a00 */
[----:B--2---:R-:W2:Y:S01]  /*1b6b0*/  LDL.64 R146, [R1+0x360] ;  /* 0x0003600001927983 */ /* 0x004ea20000100a00 */
[----:B---3--:R-:W-:-:S02]  /*1b6c0*/  IMAD.MOV.U32 R126, RZ, RZ, R196 ;  /* 0x000000ffff7e7224 */ /* 0x008fc400078e00c4 */
[----:B------:R-:W-:Y:S02]  /*1b6d0*/  IMAD.MOV.U32 R127, RZ, RZ, R197 ;  /* 0x000000ffff7f7224 */ /* 0x000fe400078e00c5 */
[----:B------:R-:W-:Y:S02]  /*1b6e0*/  IMAD.MOV.U32 R196, RZ, RZ, R84 ;  /* 0x000000ffffc47224 */ /* 0x000fe400078e0054 */
[----:B------:R-:W-:Y:S02]  /*1b6f0*/  IMAD.MOV.U32 R197, RZ, RZ, R85 ;  /* 0x000000ffffc57224 */ /* 0x000fe400078e0055 */
[----:B------:R-:W-:Y:S01]  /*1b700*/  IMAD.MOV.U32 R84, RZ, RZ, R82 ;  /* 0x000000ffff547224 */ /* 0x000fe200078e0052 */
[----:B------:R1:W-:Y:S01]  /*1b710*/  LDGSTS.E [R211+0x25200], [R112.64], P1 ;  /* 0x2520000070d37fae */ /* 0x0003e2000892184c */
[----:B------:R-:W-:Y:S02]  /*1b720*/  IMAD.MOV.U32 R85, RZ, RZ, R83 ;  /* 0x000000ffff557224 */ /* 0x000fe400078e0053 */
[----:B------:R-:W-:-:S02]  /*1b730*/  IMAD.MOV.U32 R82, RZ, RZ, R80 ;  /* 0x000000ffff527224 */ /* 0x000fc400078e0050 */
[----:B------:R-:W-:Y:S02]  /*1b740*/  IMAD.MOV.U32 R83, RZ, RZ, R81 ;  /* 0x000000ffff537224 */ /* 0x000fe400078e0051 */
[----:B------:R-:W-:Y:S02]  /*1b750*/  IMAD.MOV.U32 R80, RZ, RZ, R78 ;  /* 0x000000ffff507224 */ /* 0x000fe400078e004e */
[----:B------:R-:W-:Y:S02]  /*1b760*/  IMAD.MOV.U32 R81, RZ, RZ, R79 ;  /* 0x000000ffff517224 */ /* 0x000fe400078e004f */
[----:B------:R-:W-:Y:S02]  /*1b770*/  IMAD.MOV.U32 R78, RZ, RZ, R74 ;  /* 0x000000ffff4e7224 */ /* 0x000fe400078e004a */
[----:B-1----:R-:W-:Y:S02]  /*1b780*/  IMAD.MOV.U32 R112, RZ, RZ, R110 ;  /* 0x000000ffff707224 */ /* 0x002fe400078e006e */
[----:B------:R-:W-:-:S02]  /*1b790*/  IMAD.MOV.U32 R113, RZ, RZ, R111 ;  /* 0x000000ffff717224 */ /* 0x000fc400078e006f */
[----:B------:R-:W-:Y:S02]  /*1b7a0*/  IMAD.MOV.U32 R79, RZ, RZ, R75 ;  /* 0x000000ffff4f7224 */ /* 0x000fe400078e004b */
[----:B------:R-:W-:Y:S01]  /*1b7b0*/  IMAD.MOV.U32 R110, RZ, RZ, R58 ;  /* 0x000000ffff6e7224 */ /* 0x000fe200078e003a */
[----:B------:R-:W3:Y:S01]  /*1b7c0*/  LDL.64 R74, [R1+0x320] ;  /* 0x00032000014a7983 */ /* 0x000ee20000100a00 */
[----:B------:R-:W-:-:S03]  /*1b7d0*/  IMAD.MOV.U32 R111, RZ, RZ, R59 ;  /* 0x000000ffff6f7224 */ /* 0x000fc600078e003b */
[----:B------:R-:W4:Y:S04]  /*1b7e0*/  LDL.64 R58, [R1+0x590] ;  /* 0x00059000013a7983 */ /* 0x000f280000100a00 */
[----:B------:R1:W-:Y:S04]  /*1b7f0*/  LDGSTS.E [R211+0x26200], [R76.64], P1 ;  /* 0x262000004cd37fae */ /* 0x0003e8000892184c */
[----:B------:R1:W-:Y:S04]  /*1b800*/  LDGSTS.E [R211+0x27200], [R216.64], P1 ;  /* 0x27200000d8d37fae */ /* 0x0003e8000892184c */
[----:B------:R1:W-:Y:S04]  /*1b810*/  LDGSTS.E [R211+0x28200], [R204.64], P1 ;  /* 0x28200000ccd37fae */ /* 0x0003e8000892184c */
[----:B------:R1:W-:Y:S04]  /*1b820*/  LDGSTS.E [R211+0x29200], [R168.64], P1 ;  /* 0x29200000a8d37fae */ /* 0x0003e8000892184c */
[----:B-1----:R-:W4:Y:S04]  /*1b830*/  LDL.LU.64 R76, [R1+0xd60] ;  /* 0x000d6000014c7983 */ /* 0x002f280000300a00 */
[----:B------:R-:W4:Y:S04]  /*1b840*/  LDL.64 R216, [R1+0x9f8] ;  /* 0x0009f80001d87983 */ /* 0x000f280000100a00 */
[----:B------:R-:W4:Y:S04]  /*1b850*/  LDL.64 R204, [R1+0xa28] ;  /* 0x000a280001cc7983 */ /* 0x000f280000100a00 */
[----:B------:R-:W4:Y:S04]  /*1b860*/  LDL.64 R168, [R1+0xa48] ;  /* 0x000a480001a87983 */ /* 0x000f280000100a00 */
[----:B--2---:R1:W-:Y:S04]  /*1b870*/  LDGSTS.E [R211+0x2a200], [R146.64], P1 ;  /* 0x2a20000092d37fae */ /* 0x0043e8000892184c */
[----:B-1----:R-:W2:Y:S04]  /*1b880*/  LDL.64 R146, [R1+0xa78] ;  /* 0x000a780001927983 */ /* 0x002ea80000100a00 */
[----:B---3--:R1:W-:Y:S04]  /*1b890*/  LDGSTS.E [R211+0x2b200], [R74.64], P1 ;  /* 0x2b2000004ad37fae */ /* 0x0083e8000892184c */
[----:B----4-:R3:W-:Y:S04]  /*1b8a0*/  LDGSTS.E [R211+0x2c200], [R58.64], P1 ;  /* 0x2c2000003ad37fae */ /* 0x0107e8000892184c */
[----:B------:R4:W-:Y:S04]  /*1b8b0*/  LDGSTS.E [R211+0x2d200], [R248.64], P1 ;  /* 0x2d200000f8d37fae */ /* 0x0009e8000892184c */
[----:B-1----:R-:W2:Y:S04]  /*1b8c0*/  LDL.LU.64 R74, [R1+0xd58] ;  /* 0x000d5800014a7983 */ /* 0x002ea80000300a00 */
[----:B---3--:R-:W3:Y:S04]  /*1b8d0*/  LDL.LU.64 R58, [R1+0xd50] ;  /* 0x000d5000013a7983 */ /* 0x008ee80000300a00 */
[----:B------:R1:W-:Y:S04]  /*1b8e0*/  LDGSTS.E [R211+0x2e200], [R236.64], P1 ;  /* 0x2e200000ecd37fae */ /* 0x0003e8000892184c */
[----:B------:R4:W-:Y:S04]  /*1b8f0*/  LDGSTS.E [R211+0x2f200], [R234.64], P1 ;  /* 0x2f200000ead37fae */ /* 0x0009e8000892184c */
[----:B------:R4:W-:Y:S04]  /*1b900*/  LDGSTS.E [R211+0x30200], [R232.64], P1 ;  /* 0x30200000e8d37fae */ /* 0x0009e8000892184c */
[----:B------:R4:W-:Y:S01]  /*1b910*/  LDGSTS.E [R211+0x31200], [R226.64], P1 ;  /* 0x31200000e2d37fae */ /* 0x0009e2000892184c */
[----:B------:R-:W-:-:S03]  /*1b920*/  LOP3.LUT R145, R145, 0x7f, RZ, 0xc0, !PT ;  /* 0x0000007f91917812 */ /* 0x000fc600078ec0ff */
[----:B------:R1:W-:Y:S04]  /*1b930*/  LDGSTS.E [R211+0x32200], [R206.64], P1 ;  /* 0x32200000ced37fae */ /* 0x0003e8000892184c */
[----:B------:R4:W-:Y:S04]  /*1b940*/  LDGSTS.E [R211+0x33200], [R170.64], P1 ;  /* 0x33200000aad37fae */ /* 0x0009e8000892184c */
[----:B-1----:R-:W2:Y:S04]  /*1b950*/  LDL.64 R206, [R1+0xf8] ;  /* 0x0000f80001ce7983 */ /* 0x002ea80000100a00 */
[----:B----4-:R-:W3:Y:S04]  /*1b960*/  LDL.64 R170, [R1+0x178] ;  /* 0x0001780001aa7983 */ /* 0x010ee80000100a00 */
[----:B---3--:R1:W-:Y:S04]  /*1b970*/  LDGSTS.E [R211+0x34200], [R58.64], P1 ;  /* 0x342000003ad37fae */ /* 0x0083e8000892184c */
[----:B--2---:R1:W-:Y:S04]  /*1b980*/  LDGSTS.E [R211+0x35200], [R74.64], P1 ;  /* 0x352000004ad37fae */ /* 0x0043e8000892184c */
[----:B------:R2:W-:Y:S04]  /*1b990*/  LDGSTS.E [R211+0x36200], [R216.64], P1 ;  /* 0x36200000d8d37fae */ /* 0x0005e8000892184c */
[----:B------:R3:W-:Y:S04]  /*1b9a0*/  LDGSTS.E [R211+0x37200], [R204.64], P1 ;  /* 0x37200000ccd37fae */ /* 0x0007e8000892184c */
[----:B------:R1:W-:Y:S04]  /*1b9b0*/  LDGSTS.E [R211+0x38200], [R168.64], P1 ;  /* 0x38200000a8d37fae */ /* 0x0003e8000892184c */
[----:B------:R2:W-:Y:S01]  /*1b9c0*/  LDGSTS.E [R211+0x39200], [R146.64], P1 ;  /* 0x3920000092d37fae */ /* 0x0005e2000892184c */
[----:B---3--:R-:W-:-:S03]  /*1b9d0*/  IMAD.SHL.U32 R204, R145, 0x4, RZ ;  /* 0x0000000491cc7824 */ /* 0x008fc600078e00ff */
[----:B------:R3:W-:Y:S04]  /*1b9e0*/  LDGSTS.E [R211+0x3a200], [R124.64], P1 ;  /* 0x3a2000007cd37fae */ /* 0x0007e8000892184c */
[----:B-1----:R-:W4:Y:S04]  /*1b9f0*/  LDL.64 R168, [R1+0x558] ;  /* 0x0005580001a87983 */ /* 0x002f280000100a00 */
[----:B--2---:R-:W2:Y:S04]  /*1ba00*/  LDL.64 R146, [R1+0x518] ;  /* 0x0005180001927983 */ /* 0x004ea80000100a00 */
[----:B------:R-:W2:Y:S04]  /*1ba10*/  LDL.64 R144, [R1+0x4d8] ;  /* 0x0004d80001907983 */ /* 0x000ea80000100a00 */
[----:B---3--:R-:W4:Y:S04]  /*1ba20*/  LDL.LU.64 R124, [R1+0xd48] ;  /* 0x000d4800017c7983 */ /* 0x008f280000300a00 */
[----:B------:R1:W-:Y:S04]  /*1ba30*/  LDGSTS.E [R211+0x3b200], [R138.64], P1 ;  /* 0x3b2000008ad37fae */ /* 0x0003e8000892184c */
[----:B-1----:R-:W4:Y:S01]  /*1ba40*/  LDL.64 R138, [R1+0x498] ;  /* 0x00049800018a7983 */ /* 0x002f220000100a00 */
[----:B------:R-:W-:-:S05]  /*1ba50*/  IMAD.WIDE R186, R251, 0x4, R186 ;  /* 0x00000004fbba7825 */ /* 0x000fca00078e02ba */
[----:B------:R1:W-:Y:S04]  /*1ba60*/  LDGSTS.E [R211+0x3c200], [R186.64], P1 ;  /* 0x3c200000bad37fae */ /* 0x0003e8000892184c */
[----:B------:R1:W-:Y:S01]  /*1ba70*/  LDGSTS.E [R211+0x3d200], [R108.64], P1 ;  /* 0x3d2000006cd37fae */ /* 0x0003e2000892184c */
[----:B------:R-:W-:-:S03]  /*1ba80*/  LOP3.LUT R205, R204, 0x20, RZ, 0x3c, !PT ;  /* 0x00000020cccd7812 */ /* 0x000fc600078e3cff */
[----:B------:R1:W-:Y:S04]  /*1ba90*/  LDGSTS.E [R211+0x3e200], [R222.64], P1 ;  /* 0x3e200000ded37fae */ /* 0x0003e8000892184c */
[----:B------:R1:W-:Y:S04]  /*1baa0*/  LDGSTS.E [R211+0x3f200], [R238.64], P1 ;  /* 0x3f200000eed37fae */ /* 0x0003e8000892184c */
[----:B-1----:R-:W4:Y:S04]  /*1bab0*/  LDL.LU.64 R108, [R1+0xd40] ;  /* 0x000d4000016c7983 */ /* 0x002f280000300a00 */
[----:B------:R-:W4:Y:S04]  /*1bac0*/  LDL.64 R236, [R1+0x418] ;  /* 0x0004180001ec7983 */ /* 0x000f280000100a00 */
[----:B------:R-:W4:Y:S04]  /*1bad0*/  LDL.64 R238, [R1+0x458] ;  /* 0x0004580001ee7983 */ /* 0x000f280000100a00 */
[----:B------:R-:W4:Y:S04]  /*1bae0*/  LDL.64 R222, [R1+0x3d8] ;  /* 0x0003d80001de7983 */ /* 0x000f280000100a00 */
[----:B------:R-:W4:Y:S04]  /*1baf0*/  LDL.64 R216, [R1+0x398] ;  /* 0x0003980001d87983 */ /* 0x000f280000100a00 */
[----:B------:R-:W4:Y:S04]  /*1bb00*/  LDL.64 R210, [R1+0x358] ;  /* 0x0003580001d27983 */ /* 0x000f280000100a00 */
[----:B------:R1:W-:Y:S04]  /*1bb10*/  LDGSTS.E [R205+0x20400], [R206.64], P1 ;  /* 0x20400000cecd7fae */ /* 0x0003e8000892184c */
[----:B------:R-:W4:Y:S01]  /*1bb20*/  LDL.64 R234, [R1+0x318] ;  /* 0x0003180001ea7983 */ /* 0x000f220000100a00 */
[----:B------:R-:W-:-:S02]  /*1bb30*/  IMAD.MOV.U32 R86, RZ, RZ, R4 ;  /* 0x000000ffff567224 */ /* 0x000fc400078e0004 */
[----:B------:R-:W-:Y:S01]  /*1bb40*/  IMAD.MOV.U32 R87, RZ, RZ, R5 ;  /* 0x000000ffff577224 */ /* 0x000fe200078e0005 */
[----:B------:R1:W-:Y:S04]  /*1bb50*/  LDGSTS.E [R205+0x21400], [R170.64], P1 ;  /* 0x21400000aacd7fae */ /* 0x0003e8000892184c */
[----:B-1----:R-:W4:Y:S04]  /*1bb60*/  LDL.64 R206, [R1+0x598] ;  /* 0x0005980001ce7983 */ /* 0x002f280000100a00 */
[----:B------:R-:W4:Y:S04]  /*1bb70*/  LDL.64 R232, [R1+0x5d8] ;  /* 0x0005d80001e87983 */ /* 0x000f280000100a00 */
[----:B------:R-:W4:Y:S04]  /*1bb80*/  LDL.64 R226, [R1+0x6d0] ;  /* 0x0006d00001e27983 */ /* 0x000f280000100a00 */
[----:B------:R-:W4:Y:S04]  /*1bb90*/  LDL.64 R170, [R1+0x710] ;  /* 0x0007100001aa7983 */ /* 0x000f280000100a00 */
[----:B----4-:R1:W-:Y:S04]  /*1bba0*/  LDGSTS.E [R205+0x22400], [R168.64], P1 ;  /* 0x22400000a8cd7fae */ /* 0x0103e8000892184c */
[----:B--2---:R2:W-:Y:S04]  /*1bbb0*/  LDGSTS.E [R205+0x23400], [R146.64], P1 ;  /* 0x2340000092cd7fae */ /* 0x0045e8000892184c */
[----:B------:R4:W-:Y:S04]  /*1bbc0*/  LDGSTS.E [R205+0x24400], [R144.64], P1 ;  /* 0x2440000090cd7fae */ /* 0x0009e8000892184c */
[----:B-1----:R-:W3:Y:S01]  /*1bbd0*/  LDL.64 R168, [R1+0x750] ;  /* 0x0007500001a87983 */ /* 0x002ee20000100a00 */
[----:B--2---:R-:W-:-:S02]  /*1bbe0*/  IMAD.MOV.U32 R146, RZ, RZ, R86 ;  /* 0x000000ffff927224 */ /* 0x004fc400078e0056 */
[----:B------:R-:W-:Y:S01]  /*1bbf0*/  IMAD.MOV.U32 R147, RZ, RZ, R87 ;  /* 0x000000ffff937224 */ /* 0x000fe200078e0057 */
[----:B----4-:R-:W2:Y:S04]  /*1bc00*/  LDL.64 R144, [R1+0x790] ;  /* 0x0007900001907983 */ /* 0x010ea80000100a00 */
[----:B------:R-:W4:Y:S04]  /*1bc10*/  LDL.64 R86, [R1+0x7d0] ;  /* 0x0007d00001567983 */ /* 0x000f280000100a00 */
[----:B------:R1:W-:Y:S02]  /*1bc20*/  LDGSTS.E [R205+0x25400], [R138.64], P1 ;  /* 0x254000008acd7fae */ /* 0x0003e4000892184c */
[----:B-1----:R-:W-:-:S02]  /*1bc30*/  IMAD.MOV.U32 R138, RZ, RZ, R102 ;  /* 0x000000ffff8a7224 */ /* 0x002fc400078e0066 */
[----:B------:R-:W-:Y:S02]  /*1bc40*/  IMAD.MOV.U32 R139, RZ, RZ, R103 ;  /* 0x000000ffff8b7224 */ /* 0x000fe400078e0067 */
[----:B------:R-:W4:Y:S04]  /*1bc50*/  LDL.64 R102, [R1+0x958] ;  /* 0x0009580001667983 */ /* 0x000f280000100a00 */
[----:B------:R1:W-:Y:S04]  /*1bc60*/  LDGSTS.E [R205+0x26400], [R238.64], P1 ;  /* 0x26400000eecd7fae */ /* 0x0003e8000892184c */
[----:B------:R1:W-:Y:S04]  /*1bc70*/  LDGSTS.E [R205+0x27400], [R236.64], P1 ;  /* 0x27400000eccd7fae */ /* 0x0003e8000892184c */
[----:B------:R1:W-:Y:S04]  /*1bc80*/  LDGSTS.E [R205+0x28400], [R222.64], P1 ;  /* 0x28400000decd7fae */ /* 0x0003e8000892184c */
[----:B------:R1:W-:Y:S04]  /*1bc90*/  LDGSTS.E [R205+0x29400], [R216.64], P1 ;  /* 0x29400000d8cd7fae */ /* 0x0003e8000892184c */
[----:B------:R1:W-:Y:S04]  /*1bca0*/  LDGSTS.E [R205+0x2a400], [R210.64], P1 ;  /* 0x2a400000d2cd7fae */ /* 0x0003e8000892184c */
[----:B-1----:R-:W4:Y:S04]  /*1bcb0*/  LDL.64 R222, [R1+0x990] ;  /* 0x0009900001de7983 */ /* 0x002f280000100a00 */
[----:B------:R-:W4:Y:S04]  /*1bcc0*/  LDL.64 R216, [R1+0x9c0] ;  /* 0x0009c00001d87983 */ /* 0x000f280000100a00 */
[----:B------:R-:W4:Y:S04]  /*1bcd0*/  LDL.64 R210, [R1+0xa00] ;  /* 0x000a000001d27983 */ /* 0x000f280000100a00 */
[----:B------:R1:W-:Y:S04]  /*1bce0*/  LDGSTS.E [R205+0x2b400], [R234.64], P1 ;  /* 0x2b400000eacd7fae */ /* 0x0003e8000892184c */
[----:B------:R1:W-:Y:S04]  /*1bcf0*/  LDGSTS.E [R205+0x2c400], [R206.64], P1 ;  /* 0x2c400000cecd7fae */ /* 0x0003e8000892184c */
[----:B------:R2:W-:Y:S04]  /*1bd00*/  LDGSTS.E [R205+0x2d400], [R232.64], P1 ;  /* 0x2d400000e8cd7fae */ /* 0x0005e8000892184c */
[----:B------:R2:W-:Y:S04]  /*1bd10*/  LDGSTS.E [R205+0x2e400], [R226.64], P1 ;  /* 0x2e400000e2cd7fae */ /* 0x0005e8000892184c */
[----:B-1----:R-:W4:Y:S04]  /*1bd20*/  LDL.64 R206, [R1+0xa80] ;  /* 0x000a800001ce7983 */ /* 0x002f280000100a00 */
[----:B------:R1:W-:Y:S04]  /*1bd30*/  LDGSTS.E [R205+0x2f400], [R170.64], P1 ;  /* 0x2f400000aacd7fae */ /* 0x0003e8000892184c */
[----:B-1----:R-:W4:Y:S04]  /*1bd40*/  LDL.64 R170, [R1+0x108] ;  /* 0x0001080001aa7983 */ /* 0x002f280000100a00 */
[----:B---3--:R1:W-:Y:S04]  /*1bd50*/  LDGSTS.E [R205+0x30400], [R168.64], P1 ;  /* 0x30400000a8cd7fae */ /* 0x0083e8000892184c */
[----:B--2---:R2:W-:Y:S04]  /*1bd60*/  LDGSTS.E [R205+0x31400], [R144.64], P1 ;  /* 0x3140000090cd7fae */ /* 0x0045e8000892184c */
[----:B-1----:R-:W3:Y:S04]  /*1bd70*/  LDL.64 R168, [R1+0x188] ;  /* 0x0001880001a87983 */ /* 0x002ee80000100a00 */
[----:B----4-:R1:W-:Y:S01]  /*1bd80*/  LDGSTS.E [R205+0x32400], [R86.64], P1 ;  /* 0x3240000056cd7fae */ /* 0x0103e2000892184c */
[----:B--2---:R-:W-:-:S02]  /*1bd90*/  IMAD.MOV.U32 R144, RZ, RZ, R138 ;  /* 0x000000ffff907224 */ /* 0x004fc400078e008a */
[----:B------:R-:W-:Y:S02]  /*1bda0*/  IMAD.MOV.U32 R145, RZ, RZ, R139 ;  /* 0x000000ffff917224 */ /* 0x000fe400078e008b */
[----:B------:R-:W2:Y:S01]  /*1bdb0*/  LDL.64 R138, [R1+0x550] ;  /* 0x00055000018a7983 */ /* 0x000ea20000100a00 */
[----:B-1----:R-:W-:Y:S02]  /*1bdc0*/  IMAD.MOV.U32 R86, RZ, RZ, R126 ;  /* 0x000000ffff567224 */ /* 0x002fe400078e007e */
[----:B------:R-:W-:Y:S01]  /*1bdd0*/  IMAD.MOV.U32 R87, RZ, RZ, R127 ;  /* 0x000000ffff577224 */ /* 0x000fe200078e007f */
[----:B------:R1:W-:Y:S04]  /*1bde0*/  LDGSTS.E [R205+0x33400], [R102.64], P1 ;  /* 0x3340000066cd7fae */ /* 0x0003e8000892184c */
[----:B------:R-:W4:Y:S04]  /*1bdf0*/  LDL.64 R126, [R1+0x4d0] ;  /* 0x0004d000017e7983 */ /* 0x000f280000100a00 */
[----:B-1----:R-:W4:Y:S01]  /*1be00*/  LDL.64 R102, [R1+0x510] ;  /* 0x0005100001667983 */ /* 0x002f220000100a00 */
[----:B------:R-:W-:-:S04]  /*1be10*/  IMAD.WIDE R156, R251, 0x4, R156 ;  /* 0x00000004fb9c7825 */ /* 0x000fc800078e029c */
[----:B------:R-:W-:Y:S01]  /*1be20*/  IMAD.WIDE R188, R251, 0x4, R188 ;  /* 0x00000004fbbc7825 */ /* 0x000fe200078e02bc */
[----:B------:R1:W-:Y:S04]  /*1be30*/  LDGSTS.E [R205+0x34400], [R222.64], P1 ;  /* 0x34400000decd7fae */ /* 0x0003e8000892184c */
[----:B------:R1:W-:Y:S04]  /*1be40*/  LDGSTS.E [R205+0x35400], [R216.64], P1 ;  /* 0x35400000d8cd7fae */ /* 0x0003e8000892184c */
[----:B------:R1:W-:Y:S04]  /*1be50*/  LDGSTS.E [R205+0x36400], [R210.64], P1 ;  /* 0x36400000d2cd7fae */ /* 0x0003e8000892184c */
[----:B------:R1:W-:Y:S04]  /*1be60*/  LDGSTS.E [R205+0x37400], [R108.64], P1 ;  /* 0x374000006ccd7fae */ /* 0x0003e8000892184c */
[----:B------:R1:W-:Y:S02]  /*1be70*/  LDGSTS.E [R205+0x38400], [R124.64], P1 ;  /* 0x384000007ccd7fae */ /* 0x0003e4000892184c */
[----:B-1----:R-:W-:-:S02]  /*1be80*/  LOP3.LUT R210, R204, 0x30, RZ, 0x3c, !PT ;  /* 0x00000030ccd27812 */ /* 0x002fc400078e3cff */
        /* <DEDUP_REMOVED lines=8> */
[----:B-1----:R-:W4:Y:S04]  /*1bf10*/  LDL.LU.64 R194, [R1+0xd38] ;  /* 0x000d380001c27983 */ /* 0x002f280000300a00 */
[----:B------:R-:W4:Y:S01]  /*1bf20*/  LDL.64 R248, [R1+0x350] ;  /* 0x0003500001f87983 */ /* 0x000f220000100a00 */
[----:B------:R-:W-:-:S03]  /*1bf30*/  IMAD.MOV.U32 R170, RZ, RZ, R196 ;  /* 0x000000ffffaa7224 */ /* 0x000fc600078e00c4 */
[----:B------:R-:W4:Y:S01]  /*1bf40*/  LDL.64 R240, [R1+0x310] ;  /* 0x0003100001f07983 */ /* 0x000f220000100a00 */
[----:B------:R-:W-:-:S03]  /*1bf50*/  IMAD.MOV.U32 R171, RZ, RZ, R197 ;  /* 0x000000ffffab7224 */ /* 0x000fc600078e00c5 */
        /* <DEDUP_REMOVED lines=12> */
[----:B---3--:R1:W-:Y:S04]  /*1c020*/  LDGSTS.E [R210+0x21600], [R168.64], P1 ;  /* 0x21600000a8d27fae */ /* 0x0083e8000892184c */
[----:B--2---:R2:W-:Y:S01]  /*1c030*/  LDGSTS.E [R210+0x22600], [R138.64], P1 ;  /* 0x226000008ad27fae */ /* 0x0045e2000892184c */
[----:B-1----:R-:W-:-:S02]  /*1c040*/  IMAD.MOV.U32 R168, RZ, RZ, R110 ;  /* 0x000000ffffa87224 */ /* 0x002fc400078e006e */
[----:B------:R-:W-:Y:S02]  /*1c050*/  IMAD.MOV.U32 R169, RZ, RZ, R111 ;  /* 0x000000ffffa97224 */ /* 0x000fe400078e006f */
[----:B------:R-:W3:Y:S01]  /*1c060*/  LDL.64 R110, [R1+0x390] ;  /* 0x00039000016e7983 */ /* 0x000ee20000100a00 */
[----:B--2---:R-:W-:Y:S02]  /*1c070*/  IMAD.MOV.U32 R138, RZ, RZ, R86 ;  /* 0x000000ffff8a7224 */ /* 0x004fe400078e0056 */
[----:B------:R-:W-:Y:S02]  /*1c080*/  IMAD.MOV.U32 R139, RZ, RZ, R87 ;  /* 0x000000ffff8b7224 */ /* 0x000fe400078e0057 */
[----:B------:R-:W2:Y:S04]  /*1c090*/  LDL.64 R86, [R1+0x490] ;  /* 0x0004900001567983 */ /* 0x000ea80000100a00 */
[----:B----4-:R1:W-:Y:S04]  /*1c0a0*/  LDGSTS.E [R210+0x23600], [R102.64], P1 ;  /* 0x2360000066d27fae */ /* 0x0103e8000892184c */
[----:B------:R4:W-:Y:S04]  /*1c0b0*/  LDGSTS.E [R210+0x24600], [R126.64], P1 ;  /* 0x246000007ed27fae */ /* 0x0009e8000892184c */
[----:B-1----:R-:W3:Y:S04]  /*1c0c0*/  LDL.64 R102, [R1+0x450] ;  /* 0x0004500001667983 */ /* 0x002ee80000100a00 */
[----:B----4-:R-:W4:Y:S04]  /*1c0d0*/  LDL.64 R126, [R1+0x410] ;  /* 0x00041000017e7983 */ /* 0x010f280000100a00 */
[----:B--2---:R1:W-:Y:S04]  /*1c0e0*/  LDGSTS.E [R210+0x25600], [R86.64], P1 ;  /* 0x2560000056d27fae */ /* 0x0043e8000892184c */
[----:B-1----:R-:W2:Y:S04]  /*1c0f0*/  LDL.LU.64 R86, [R1+0xd30] ;  /* 0x000d300001567983 */ /* 0x002ea80000300a00 */
[----:B---3--:R1:W-:Y:S04]  /*1c100*/  LDGSTS.E [R210+0x26600], [R102.64], P1 ;  /* 0x2660000066d27fae */ /* 0x0083e8000892184c */
[----:B----4-:R3:W-:Y:S04]  /*1c110*/  LDGSTS.E [R210+0x27600], [R126.64], P1 ;  /* 0x276000007ed27fae */ /* 0x0107e8000892184c */
[----:B------:R4:W-:Y:S04]  /*1c120*/  LDGSTS.E [R210+0x28600], [R196.64], P1 ;  /* 0x28600000c4d27fae */ /* 0x0009e8000892184c */
[----:B-1----:R-:W2:Y:S04]  /*1c130*/  LDL.LU.64 R102, [R1+0xd28] ;  /* 0x000d280001667983 */ /* 0x002ea80000300a00 */
[----:B---3--:R-:W3:Y:S04]  /*1c140*/  LDL.LU.64 R126, [R1+0xd20] ;  /* 0x000d2000017e7983 */ /* 0x008ee80000300a00 */
[----:B----4-:R-:W4:Y:S04]  /*1c150*/  LDL.LU.64 R196, [R1+0xd18] ;  /* 0x000d180001c47983 */ /* 0x010f280000300a00 */
[----:B------:R1:W-:Y:S04]  /*1c160*/  LDGSTS.E [R210+0x29600], [R110.64], P1 ;  /* 0x296000006ed27fae */ /* 0x0003e8000892184c */
[----:B------:R2:W-:Y:S04]  /*1c170*/  LDGSTS.E [R210+0x2a600], [R248.64], P1 ;  /* 0x2a600000f8d27fae */ /* 0x0005e8000892184c */
[----:B------:R2:W-:Y:S04]  /*1c180*/  LDGSTS.E [R210+0x2b600], [R240.64], P1 ;  /* 0x2b600000f0d27fae */ /* 0x0005e8000892184c */
[----:B-1----:R-:W2:Y:S04]  /*1c190*/  LDL.LU.64 R110, [R1+0xd10] ;  /* 0x000d1000016e7983 */ /* 0x002ea80000300a00 */
        /* <DEDUP_REMOVED lines=8> */
[----:B-1----:R-:W4:Y:S04]  /*1c220*/  LDL.64 R226, [R1+0x118] ;  /* 0x0001180001e27983 */ /* 0x002f280000100a00 */
[----:B------:R1:W-:Y:S04]  /*1c230*/  LDGSTS.E [R210+0x34600], [R208.64], P1 ;  /* 0x34600000d0d27fae */ /* 0x0003e8000892184c */
[----:B------:R-:W4:Y:S04]  /*1c240*/  LDL.64 R216, [R1+0x198] ;  /* 0x0001980001d87983 */ /* 0x000f280000100a00 */
[----:B------:R1:W-:Y:S04]  /*1c250*/  LDGSTS.E [R210+0x35600], [R206.64], P1 ;  /* 0x35600000ced27fae */ /* 0x0003e8000892184c */
[----:B-1----:R-:W4:Y:S04]  /*1c260*/  LDL.64 R208, [R1+0x548] ;  /* 0x0005480001d07983 */ /* 0x002f280000100a00 */
[----:B------:R1:W-:Y:S04]  /*1c270*/  LDGSTS.E [R210+0x36600], [R204.64], P1 ;  /* 0x36600000ccd27fae */ /* 0x0003e8000892184c */
[----:B------:R-:W4:Y:S04]  /*1c280*/  LDL.64 R206, [R1+0x508] ;  /* 0x0005080001ce7983 */ /* 0x000f280000100a00 */
[----:B-1----:R-:W4:Y:S01]  /*1c290*/  LDL.64 R204, [R1+0x4c8] ;  /* 0x0004c80001cc7983 */ /* 0x002f220000100a00 */
[----:B------:R-:W-:-:S04]  /*1c2a0*/  IMAD.WIDE R158, R251, 0x4, R158 ;  /* 0x00000004fb9e7825 */ /* 0x000fc800078e029e */
[----:B------:R-:W-:-:S04]  /*1c2b0*/  IMAD.WIDE R190, R251, 0x4, R190 ;  /* 0x00000004fbbe7825 */ /* 0x000fc800078e02be */
[----:B------:R-:W-:-:S05]  /*1c2c0*/  IMAD.SHL.U32 R250, R250, 0x4, RZ ;  /* 0x00000004fafa7824 */ /* 0x000fca00078e00ff */
[----:B------:R-:W-:Y:S01]  /*1c2d0*/  LOP3.LUT R211, R250, 0x40, RZ, 0x3c, !PT ;  /* 0x00000040fad37812 */ /* 0x000fe200078e3cff */
[----:B--2---:R1:W-:Y:S04]  /*1c2e0*/  LDGSTS.E [R210+0x37600], [R110.64], P1 ;  /* 0x376000006ed27fae */ /* 0x0043e8000892184c */
[----:B---3--:R1:W-:Y:S04]  /*1c2f0*/  LDGSTS.E [R210+0x38600], [R126.64], P1 ;  /* 0x386000007ed27fae */ /* 0x0083e8000892184c */
[----:B------:R2:W-:Y:S04]  /*1c300*/  LDGSTS.E [R210+0x39600], [R118.64], P1 ;  /* 0x3960000076d27fae */ /* 0x0005e8000892184c */
[----:B------:R1:W-:Y:S04]  /*1c310*/  LDGSTS.E [R210+0x3a600], [R158.64], P1 ;  /* 0x3a6000009ed27fae */ /* 0x0003e8000892184c */
[----:B------:R3:W-:Y:S04]  /*1c320*/  LDGSTS.E [R210+0x3b600], [R116.64], P1 ;  /* 0x3b60000074d27fae */ /* 0x0007e8000892184c */
[----:B--2---:R-:W2:Y:S04]  /*1c330*/  LDL.LU.64 R118, [R1+0xd08] ;  /* 0x000d080001767983 */ /* 0x004ea80000300a00 */
[----:B------:R1:W-:Y:S04]  /*1c340*/  LDGSTS.E [R210+0x3c600], [R190.64], P1 ;  /* 0x3c600000bed27fae */ /* 0x0003e8000892184c */
[----:B---3--:R-:W3:Y:S04]  /*1c350*/  LDL.LU.64 R116, [R1+0xd00] ;  /* 0x000d000001747983 */ /* 0x008ee80000300a00 */
[----:B------:R1:W-:Y:S04]  /*1c360*/  LDGSTS.E [R210+0x3d600], [R96.64], P1 ;  /* 0x3d60000060d27fae */ /* 0x0003e8000892184c */
[----:B------:R1:W-:Y:S04]  /*1c370*/  LDGSTS.E [R210+0x3e600], [R220.64], P1 ;  /* 0x3e600000dcd27fae */ /* 0x0003e8000892184c */
[----:B------:R4:W-:Y:S04]  /*1c380*/  LDGSTS.E [R210+0x3f600], [R242.64], P1 ;  /* 0x3f600000f2d27fae */ /* 0x0009e8000892184c */
[----:B-1----:R-:W2:Y:S04]  /*1c390*/  LDL.LU.64 R96, [R1+0xcf8] ;  /* 0x000cf80001607983 */ /* 0x002ea80000300a00 */
[----:B------:R-:W2:Y:S04]  /*1c3a0*/  LDL.64 R224, [R1+0x488] ;  /* 0x0004880001e07983 */ /* 0x000ea80000100a00 */
[----:B------:R-:W3:Y:S04]  /*1c3b0*/  LDL.64 R222, [R1+0x448] ;  /* 0x0004480001de7983 */ /* 0x000ee80000100a00 */
[----:B------:R-:W3:Y:S04]  /*1c3c0*/  LDL.64 R220, [R1+0x408] ;  /* 0x0004080001dc7983 */ /* 0x000ee80000100a00 */
[----:B----4-:R1:W-:Y:S04]  /*1c3d0*/  LDGSTS.E [R211+0x20800], [R226.64], P1 ;  /* 0x20800000e2d37fae */ /* 0x0103e8000892184c */
[----:B------:R4:W-:Y:S04]  /*1c3e0*/  LDGSTS.E [R211+0x21800], [R216.64], P1 ;  /* 0x21800000d8d37fae */ /* 0x0009e8000892184c */
[----:B------:R-:W3:Y:S04]  /*1c3f0*/  LDL.64 R242, [R1+0x388] ;  /* 0x0003880001f27983 */ /* 0x000ee80000100a00 */
[----:B------:R-:W3:Y:S04]  /*1c400*/  LDL.64 R240, [R1+0x348] ;  /* 0x0003480001f07983 */ /* 0x000ee80000100a00 */
[----:B----4-:R-:W3:Y:S04]  /*1c410*/  LDL.64 R216, [R1+0x3c8] ;  /* 0x0003c80001d87983 */ /* 0x010ee80000100a00 */
[----:B------:R-:W3:Y:S04]  /*1c420*/  LDL.64 R238, [R1+0x308] ;  /* 0x0003080001ee7983 */ /* 0x000ee80000100a00 */
[----:B------:R-:W3:Y:S04]  /*1c430*/  LDL.64 R236, [R1+0x5a8] ;  /* 0x0005a80001ec7983 */ /* 0x000ee80000100a00 */
[----:B------:R-:W3:Y:S04]  /*1c440*/  LDL.64 R234, [R1+0x5e8] ;  /* 0x0005e80001ea7983 */ /* 0x000ee80000100a00 */
[----:B------:R1:W-:Y:S04]  /*1c450*/  LDGSTS.E [R211+0x22800], [R208.64], P1 ;  /* 0x22800000d0d37fae */ /* 0x0003e8000892184c */
[----:B------:R-:W3:Y:S04]  /*1c460*/  LDL.64 R232, [R1+0x6e0] ;  /* 0x0006e00001e87983 */ /* 0x000ee80000100a00 */
[----:B------:R1:W-:Y:S04]  /*1c470*/  LDGSTS.E [R211+0x23800], [R206.64], P1 ;  /* 0x23800000ced37fae */ /* 0x0003e8000892184c */
[----:B-1----:R-:W3:Y:S04]  /*1c480*/  LDL.64 R208, [R1+0x720] ;  /* 0x0007200001d07983 */ /* 0x002ee80000100a00 */
[----:B------:R1:W-:Y:S04]  /*1c490*/  LDGSTS.E [R211+0x24800], [R204.64], P1 ;  /* 0x24800000ccd37fae */ /* 0x0003e8000892184c */
[----:B------:R-:W3:Y:S04]  /*1c4a0*/  LDL.64 R206, [R1+0x760] ;  /* 0x0007600001ce7983 */ /* 0x000ee80000100a00 */
[----:B------:R-:W3:Y:S04]  /*1c4b0*/  LDL.64 R226, [R1+0x7e0] ;  /* 0x0007e00001e27983 */ /* 0x000ee80000100a00 */
[----:B-1----:R-:W3:Y:S04]  /*1c4c0*/  LDL.64 R204, [R1+0x7a0] ;  /* 0x0007a00001cc7983 */ /* 0x002ee80000100a00 */
[----:B--2---:R1:W-:Y:S04]  /*1c4d0*/  LDGSTS.E [R211+0x25800], [R224.64], P1 ;  /* 0x25800000e0d37fae */ /* 0x0043e8000892184c */
[----:B---3--:R2:W-:Y:S04]  /*1c4e0*/  LDGSTS.E [R211+0x26800], [R222.64], P1 ;  /* 0x26800000ded37fae */ /* 0x0085e8000892184c */
[----:B------:R3:W-:Y:S04]  /*1c4f0*/  LDGSTS.E [R211+0x27800], [R220.64], P1 ;  /* 0x27800000dcd37fae */ /* 0x0007e8000892184c */
[----:B-1----:R-:W4:Y:S04]  /*1c500*/  LDL.64 R224, [R1+0x968] ;  /* 0x0009680001e07983 */ /* 0x002f280000100a00 */
[----:B--2---:R-:W2:Y:S04]  /*1c510*/  LDL.64 R222, [R1+0x9a0] ;  /* 0x0009a00001de7983 */ /* 0x004ea80000100a00 */
[----:B---3--:R-:W3:Y:S04]  /*1c520*/  LDL.64 R220, [R1+0x9d0] ;  /* 0x0009d00001dc7983 */ /* 0x008ee80000100a00 */
[----:B------:R1:W-:Y:S04]  /*1c530*/  LDGSTS.E [R211+0x28800], [R216.64], P1 ;  /* 0x28800000d8d37fae */ /* 0x0003e8000892184c */
[----:B------:R1:W-:Y:S04]  /*1c540*/  LDGSTS.E [R211+0x29800], [R242.64], P1 ;  /* 0x29800000f2d37fae */ /* 0x0003e8000892184c */
[----:B------:R2:W-:Y:S04]  /*1c550*/  LDGSTS.E [R211+0x2a800], [R240.64], P1 ;  /* 0x2a800000f0d37fae */ /* 0x0005e8000892184c */
[----:B-1----:R-:W3:Y:S04]  /*1c560*/  LDL.64 R216, [R1+0xa30] ;  /* 0x000a300001d87983 */ /* 0x002ee80000100a00 */
[----:B------:R1:W-:Y:S04]  /*1c570*/  LDGSTS.E [R211+0x2b800], [R238.64], P1 ;  /* 0x2b800000eed37fae */ /* 0x0003e8000892184c */
[----:B------:R1:W-:Y:S04]  /*1c580*/  LDGSTS.E [R211+0x2c800], [R236.64], P1 ;  /* 0x2c800000ecd37fae */ /* 0x0003e8000892184c */
[----:B------:R1:W-:Y:S04]  /*1c590*/  LDGSTS.E [R211+0x2d800], [R234.64], P1 ;  /* 0x2d800000ead37fae */ /* 0x0003e8000892184c */
[----:B------:R1:W-:Y:S04]  /*1c5a0*/  LDGSTS.E [R211+0x2e800], [R232.64], P1 ;  /* 0x2e800000e8d37fae */ /* 0x0003e8000892184c */
[----:B------:R1:W-:Y:S04]  /*1c5b0*/  LDGSTS.E [R211+0x2f800], [R208.64], P1 ;  /* 0x2f800000d0d37fae */ /* 0x0003e8000892184c */
[----:B------:R1:W-:Y:S04]  /*1c5c0*/  LDGSTS.E [R211+0x30800], [R206.64], P1 ;  /* 0x30800000ced37fae */ /* 0x0003e8000892184c */
[----:B-1----:R-:W3:Y:S04]  /*1c5d0*/  LDL.64 R208, [R1+0x128] ;  /* 0x0001280001d07983 */ /* 0x002ee80000100a00 */
[----:B------:R1:W-:Y:S04]  /*1c5e0*/  LDGSTS.E [R211+0x31800], [R204.64], P1 ;  /* 0x31800000ccd37fae */ /* 0x0003e8000892184c */
[----:B------:R-:W3:Y:S01]  /*1c5f0*/  LDL.64 R206, [R1+0x1a8] ;  /* 0x0001a80001ce7983 */ /* 0x000ee20000100a00 */
[----:B------:R-:W-:-:S03]  /*1c600*/  IMAD.WIDE R160, R251, 0x4, R160 ;  /* 0x00000004fba07825 */ /* 0x000fc600078e02a0 */
[----:B------:R2:W-:Y:S01]  /*1c610*/  LDGSTS.E [R211+0x32800], [R226.64], P1 ;  /* 0x32800000e2d37fae */ /* 0x0005e2000892184c */
[----:B-1----:R-:W-:Y:S02]  /*1c620*/  IMAD.MOV.U32 R204, RZ, RZ, R170 ;  /* 0x000000ffffcc7224 */ /* 0x002fe400078e00aa */
[----:B------:R-:W-:Y:S02]  /*1c630*/  IMAD.MOV.U32 R205, RZ, RZ, R171 ;  /* 0x000000ffffcd7224 */ /* 0x000fe400078e00ab */
[----:B------:R-:W3:Y:S01]  /*1c640*/  LDL.64 R170, [R1+0x540] ;  /* 0x0005400001aa7983 */ /* 0x000ee20000100a00 */
[----:B------:R-:W-:-:S04]  /*1c650*/  IMAD.WIDE R176, R251, 0x4, R176 ;  /* 0x00000004fbb07825 */ /* 0x000fc800078e02b0 */
[----:B------:R-:W-:Y:S01]  /*1c660*/  IMAD.WIDE R192, R251, 0x4, R192 ;  /* 0x00000004fbc07825 */ /* 0x000fe200078e02c0 */
[----:B------:R-:W-:-:S03]  /*1c670*/  LOP3.LUT R250, R250, 0x50, RZ, 0x3c, !PT ;  /* 0x00000050fafa7812 */ /* 0x000fc600078e3cff */
[----:B------:R-:W-:Y:S02]  /*1c680*/  IMAD.MOV.U32 R234, RZ, RZ, R204 ;  /* 0x000000ffffea7224 */ /* 0x000fe400078e00cc */
[----:B------:R-:W-:Y:S02]  /*1c690*/  IMAD.MOV.U32 R235, RZ, RZ, R205 ;  /* 0x000000ffffeb7224 */ /* 0x000fe400078e00cd */
[----:B------:R-:W-:Y:S02]  /*1c6a0*/  IMAD.MOV.U32 R242, RZ, RZ, R168 ;  /* 0x000000fffff27224 */ /* 0x000fe400078e00a8 */
[----:B------:R-:W-:Y:S01]  /*1c6b0*/  IMAD.MOV.U32 R243, RZ, RZ, R169 ;  /* 0x000000fffff37224 */ /* 0x000fe200078e00a9 */
[----:B----4-:R1:W-:Y:S04]  /*1c6c0*/  LDGSTS.E [R211+0x33800], [R224.64], P1 ;  /* 0x33800000e0d37fae */ /* 0x0103e8000892184c */
[----:B--2---:R2:W-:Y:S04]  /*1c6d0*/  LDGSTS.E [R211+0x34800], [R222.64], P1 ;  /* 0x34800000ded37fae */ /* 0x0045e8000892184c */
        /* <DEDUP_REMOVED lines=9> */
[----:B------:R1:W-:Y:S04]  /*1c770*/  LDGSTS.E [R211+0x3d800], [R212.64], P1 ;  /* 0x3d800000d4d37fae */ /* 0x0003e8000892184c */
[----:B------:R-:W4:Y:S04]  /*1c780*/  LDL.LU.64 R98, [R1+0xce8] ;  /* 0x000ce80001627983 */ /* 0x000f280000300a00 */
[----:B------:R1:W-:Y:S04]  /*1c790*/  LDGSTS.E [R211+0x3e800], [R228.64], P1 ;  /* 0x3e800000e4d37fae */ /* 0x0003e8000892184c */
[----:B------:R1:W-:Y:S04]  /*1c7a0*/  LDGSTS.E [R211+0x3f800], [R244.64], P1 ;  /* 0x3f800000f4d37fae */ /* 0x0003e8000892184c */
[----:B------:R-:W4:Y:S04]  /*1c7b0*/  LDL.64 R248, [R1+0x500] ;  /* 0x0005000001f87983 */ /* 0x000f280000100a00 */
[----:B------:R-:W4:Y:S04]  /*1c7c0*/  LDL.64 R240, [R1+0x480] ;  /* 0x0004800001f07983 */ /* 0x000f280000100a00 */
[----:B-1----:R-:W4:Y:S04]  /*1c7d0*/  LDL.64 R244, [R1+0x4c0] ;  /* 0x0004c00001f47983 */ /* 0x002f280000100a00 */
[----:B------:R-:W4:Y:S04]  /*1c7e0*/  LDL.64 R238, [R1+0x440] ;  /* 0x0004400001ee7983 */ /* 0x000f280000100a00 */
[----:B------:R-:W4:Y:S04]  /*1c7f0*/  LDL.64 R236, [R1+0x400] ;  /* 0x0004000001ec7983 */ /* 0x000f280000100a00 */
[----:B------:R-:W4:Y:S04]  /*1c800*/  LDL.64 R232, [R1+0x3c0] ;  /* 0x0003c00001e87983 */ /* 0x000f280000100a00 */
[----:B------:R-:W4:Y:S04]  /*1c810*/  LDL.64 R228, [R1+0x380] ;  /* 0x0003800001e47983 */ /* 0x000f280000100a00 */
[----:B------:R-:W4:Y:S04]  /*1c820*/  LDL.64 R226, [R1+0x340] ;  /* 0x0003400001e27983 */ /* 0x000f280000100a00 */
[----:B------:R-:W4:Y:S04]  /*1c830*/  LDL.64 R224, [R1+0x300] ;  /* 0x0003000001e07983 */ /* 0x000f280000100a00 */
[----:B--2---:R-:W2:Y:S04]  /*1c840*/  LDL.64 R222, [R1+0x5b0] ;  /* 0x0005b00001de7983 */ /* 0x004ea80000100a00 */
[----:B---3--:R-:W3:Y:S04]  /*1c850*/  LDL.64 R220, [R1+0x5f8] ;  /* 0x0005f80001dc7983 */ /* 0x008ee80000100a00 */
        /* <DEDUP_REMOVED lines=10> */
[----:B------:R-:W3:Y:S04]  /*1c900*/  LDL.64 R168, [R1+0x9d8] ;  /* 0x0009d80001a87983 */ /* 0x000ee80000100a00 */
        /* <DEDUP_REMOVED lines=22> */
[----:B------:R-:W-:-:S03]  /*1ca70*/  IMAD.WIDE R162, R251, 0x4, R162 ;  /* 0x00000004fba27825 */ /* 0x000fc600078e02a2 */
[----:B------:R3:W-:Y:S04]  /*1ca80*/  LDGSTS.E [R250+0x39a00], [R122.64], P1 ;  /* 0x39a000007afa7fae */ /* 0x0007e8000892184c */
[----:B-1----:R-:W4:Y:S04]  /*1ca90*/  LDL.LU.64 R196, [R1+0xce0] ;  /* 0x000ce00001c47983 */ /* 0x002f280000300a00 */
[----:B--2---:R-:W2:Y:S04]  /*1caa0*/  LDL.LU.64 R86, [R1+0xcd8] ;  /* 0x000cd80001567983 */ /* 0x004ea80000300a00 */
[----:B------:R-:W2:Y:S04]  /*1cab0*/  LDL.64 R238, [R1+0x538] ;  /* 0x0005380001ee7983 */ /* 0x000ea80000100a00 */
[----:B------:R-:W4:Y:S01]  /*1cac0*/  LDL.64 R236, [R1+0x4f8] ;  /* 0x0004f80001ec7983 */ /* 0x000f220000100a00 */
[----:B------:R-:W-:-:S03]  /*1cad0*/  IMAD.WIDE R178, R251, 0x4, R178 ;  /* 0x00000004fbb27825 */ /* 0x000fc600078e02b2 */
[----:B------:R1:W-:Y:S04]  /*1cae0*/  LDGSTS.E [R250+0x3aa00], [R162.64], P1 ;  /* 0x3aa00000a2fa7fae */ /* 0x0003e8000892184c */
[----:B------:R1:W-:Y:S04]  /*1caf0*/  LDGSTS.E [R250+0x3ba00], [R178.64], P1 ;  /* 0x3ba00000b2fa7fae */ /* 0x0003e8000892184c */
[----:B------:R1:W-:Y:S04]  /*1cb00*/  LDGSTS.E [R250+0x3ca00], [R198.64], P1 ;  /* 0x3ca00000c6fa7fae */ /* 0x0003e8000892184c */
[----:B------:R1:W-:Y:S04]  /*1cb10*/  LDGSTS.E [R250+0x3da00], [R214.64], P1 ;  /* 0x3da00000d6fa7fae */ /* 0x0003e8000892184c */
[----:B------:R1:W-:Y:S01]  /*1cb20*/  LDGSTS.E [R250+0x3ea00], [R230.64], P1 ;  /* 0x3ea00000e6fa7fae */ /* 0x0003e2000892184c */
[----:B------:R-:W-:-:S03]  /*1cb30*/  IMAD.MOV.U32 R120, RZ, RZ, R14 ;  /* 0x000000ffff787224 */ /* 0x000fc600078e000e */
[----:B------:R-:W4:Y:S01]  /*1cb40*/  LDL.64 R228, [R1+0x478] ;  /* 0x0004780001e47983 */ /* 0x000f220000100a00 */
[----:B------:R-:W-:-:S03]  /*1cb50*/  IMAD.MOV.U32 R121, RZ, RZ, R15 ;  /* 0x000000ffff797224 */ /* 0x000fc600078e000f */
[----:B------:R-:W4:Y:S04]  /*1cb60*/  LDL.64 R226, [R1+0x438] ;  /* 0x0004380001e27983 */ /* 0x000f280000100a00 */
[----:B-1----:R-:W4:Y:S01]  /*1cb70*/  LDL.64 R230, [R1+0x4b8] ;  /* 0x0004b80001e67983 */ /* 0x002f220000100a00 */
[----:B------:R-:W-:-:S03]  /*1cb80*/  IMAD.MOV.U32 R100, RZ, RZ, R20 ;  /* 0x000000ffff647224 */ /* 0x000fc600078e0014 */
[----:B------:R-:W4:Y:S01]  /*1cb90*/  LDL.64 R224, [R1+0x3f8] ;  /* 0x0003f80001e07983 */ /* 0x000f220000100a00 */
[----:B------:R-:W-:Y:S01]  /*1cba0*/  IMAD.MOV.U32 R101, RZ, RZ, R21 ;  /* 0x000000ffff657224 */ /* 0x000fe200078e0015 */
[----:B---3--:R-:W-:Y:S02]  /*1cbb0*/  LOP3.LUT R123, R252, 0x60, RZ, 0x3c, !PT ;  /* 0x00000060fc7b7812 */ /* 0x008fe400078e3cff */
[----:B------:R-:W3:Y:S01]  /*1cbc0*/  LDL.64 R220, [R1+0x3b8] ;  /* 0x0003b80001dc7983 */ /* 0x000ee20000100a00 */
[----:B------:R-:W-:-:S03]  /*1cbd0*/  IMAD.MOV.U32 R232, RZ, RZ, R144 ;  /* 0x000000ffffe87224 */ /* 0x000fc600078e0090 */
[----:B------:R-:W3:Y:S01]  /*1cbe0*/  LDL.64 R212, [R1+0x378] ;  /* 0x0003780001d47983 */ /* 0x000ee20000100a00 */
[----:B------:R-:W-:Y:S02]  /*1cbf0*/  IMAD.MOV.U32 R233, RZ, RZ, R145 ;  /* 0x000000ffffe97224 */ /* 0x000fe400078e0091 */
[----:B------:R-:W-:Y:S01]  /*1cc00*/  IMAD.MOV.U32 R214, RZ, RZ, R138 ;  /* 0x000000ffffd67224 */ /* 0x000fe200078e008a */
[----:B------:R-:W3:Y:S01]  /*1cc10*/  LDL.64 R198, [R1+0x338] ;  /* 0x0003380001c67983 */ /* 0x000ee20000100a00 */
[----:B------:R-:W-:Y:S02]  /*1cc20*/  IMAD.MOV.U32 R215, RZ, RZ, R139 ;  /* 0x000000ffffd77224 */ /* 0x000fe400078e008b */
[----:B------:R-:W-:Y:S01]  /*1cc30*/  IMAD.MOV.U32 R138, RZ, RZ, R120 ;  /* 0x000000ffff8a7224 */ /* 0x000fe200078e0078 */
[----:B------:R-:W3:Y:S01]  /*1cc40*/  LDL.64 R168, [R1+0x578] ;  /* 0x0005780001a87983 */ /* 0x000ee20000100a00 */
[----:B------:R-:W-:Y:S02]  /*1cc50*/  IMAD.MOV.U32 R139, RZ, RZ, R121 ;  /* 0x000000ffff8b7224 */ /* 0x000fe400078e0079 */
[----:B------:R-:W-:Y:S01]  /*1cc60*/  IMAD.MOV.U32 R170, RZ, RZ, R114 ;  /* 0x000000ffffaa7224 */ /* 0x000fe200078e0072 */
[----:B------:R-:W3:Y:S01]  /*1cc70*/  LDL.64 R144, [R1+0x5b8] ;  /* 0x0005b80001907983 */ /* 0x000ee20000100a00 */
[----:B------:R-:W-:-:S02]  /*1cc80*/  IMAD.MOV.U32 R171, RZ, RZ, R115 ;  /* 0x000000ffffab7224 */ /* 0x000fc400078e0073 */
[----:B------:R-:W-:Y:S01]  /*1cc90*/  IMAD.MOV.U32 R222, RZ, RZ, R112 ;  /* 0x000000ffffde7224 */ /* 0x000fe200078e0070 */
[----:B------:R-:W3:Y:S01]  /*1cca0*/  LDL.64 R120, [R1+0x600] ;  /* 0x0006000001787983 */ /* 0x000ee20000100a00 */
[----:B------:R-:W-:Y:S02]  /*1ccb0*/  IMAD.MOV.U32 R223, RZ, RZ, R113 ;  /* 0x000000ffffdf7224 */ /* 0x000fe400078e0071 */
[----:B------:R-:W-:Y:S01]  /*1ccc0*/  IMAD.MOV.U32 R216, RZ, RZ, R100 ;  /* 0x000000ffffd87224 */ /* 0x000fe200078e0064 */
[----:B------:R1:W-:Y:S01]  /*1ccd0*/  LDGSTS.E [R250+0x3fa00], [R246.64], P1 ;  /* 0x3fa00000f6fa7fae */ /* 0x0003e2000892184c */
[----:B------:R-:W-:-:S03]  /*1cce0*/  IMAD.MOV.U32 R217, RZ, RZ, R101 ;  /* 0x000000ffffd97224 */ /* 0x000fc600078e0065 */
[----:B------:R-:W3:Y:S01]  /*1ccf0*/  LDL.64 R114, [R1+0x6f0] ;  /* 0x0006f00001727983 */ /* 0x000ee20000100a00 */
[----:B------:R-:W-:Y:S02]  /*1cd00*/  IMAD.MOV.U32 R210, RZ, RZ, R84 ;  /* 0x000000ffffd27224 */ /* 0x000fe400078e0054 */
[----:B------:R-:W-:Y:S01]  /*1cd10*/  IMAD.MOV.U32 R211, RZ, RZ, R85 ;  /* 0x000000ffffd37224 */ /* 0x000fe200078e0055 */
[----:B------:R-:W3:Y:S01]  /*1cd20*/  LDL.64 R112, [R1+0x730] ;  /* 0x0007300001707983 */ /* 0x000ee20000100a00 */
[----:B------:R-:W-:-:S03]  /*1cd30*/  IMAD.MOV.U32 R208, RZ, RZ, R82 ;  /* 0x000000ffffd07224 */ /* 0x000fc600078e0052 */
[----:B------:R1:W-:Y:S01]  /*1cd40*/  LDGSTS.E [R123+0x20c00], [R234.64], P1 ;  /* 0x20c00000ea7b7fae */ /* 0x0003e2000892184c */
[----:B------:R-:W-:-:S03]  /*1cd50*/  IMAD.MOV.U32 R209, RZ, RZ, R83 ;  /* 0x000000ffffd17224 */ /* 0x000fc600078e0053 */
[----:B------:R-:W3:Y:S01]  /*1cd60*/  LDL.64 R100, [R1+0x770] ;  /* 0x0007700001647983 */ /* 0x000ee20000100a00 */
[----:B------:R-:W-:-:S03]  /*1cd70*/  IMAD.MOV.U32 R206, RZ, RZ, R80 ;  /* 0x000000ffffce7224 */ /* 0x000fc600078e0050 */
[----:B------:R1:W-:Y:S01]  /*1cd80*/  LDGSTS.E [R123+0x21c00], [R242.64], P1 ;  /* 0x21c00000f27b7fae */ /* 0x0003e2000892184c */
[----:B------:R-:W-:-:S03]  /*1cd90*/  IMAD.MOV.U32 R207, RZ, RZ, R81 ;  /* 0x000000ffffcf7224 */ /* 0x000fc600078e0051 */
[----:B------:R-:W3:Y:S01]  /*1cda0*/  LDL.64 R84, [R1+0x7b0] ;  /* 0x0007b00001547983 */ /* 0x000ee20000100a00 */
[----:B------:R-:W-:Y:S02]  /*1cdb0*/  IMAD.MOV.U32 R204, RZ, RZ, R78 ;  /* 0x000000ffffcc7224 */ /* 0x000fe400078e004e */
[----:B------:R-:W-:Y:S01]  /*1cdc0*/  IMAD.MOV.U32 R205, RZ, RZ, R79 ;  /* 0x000000ffffcd7224 */ /* 0x000fe200078e004f */
[----:B------:R-:W3:Y:S04]  /*1cdd0*/  LDL.64 R82, [R1+0x7f0] ;  /* 0x0007f00001527983 */ /* 0x000ee80000100a00 */
[----:B------:R-:W3:Y:S04]  /*1cde0*/  LDL.64 R80, [R1+0x978] ;  /* 0x0009780001507983 */ /* 0x000ee80000100a00 */
[----:B------:R-:W3:Y:S04]  /*1cdf0*/  LDL.64 R78, [R1+0x9b0] ;  /* 0x0009b000014e7983 */ /* 0x000ee80000100a00 */
[----:B--2---:R2:W-:Y:S04]  /*1ce00*/  LDGSTS.E [R123+0x22c00], [R238.64], P1 ;  /* 0x22c00000ee7b7fae */ /* 0x0045e8000892184c */
[----:B----4-:R4:W-:Y:S02]  /*1ce10*/  LDGSTS.E [R123+0x23c00], [R236.64], P1 ;  /* 0x23c00000ec7b7fae */ /* 0x0109e4000892184c */
[----:B----4-:R-:W-:-:S02]  /*1ce20*/  IMAD.MOV.U32 R236, RZ, RZ, R214 ;  /* 0x000000ffffec7224 */ /* 0x010fc400078e00d6 */
[----:B------:R-:W-:Y:S02]  /*1ce30*/  IMAD.MOV.U32 R237, RZ, RZ, R215 ;  /* 0x000000ffffed7224 */ /* 0x000fe400078e00d7 */
[----:B------:R-:W-:Y:S02]  /*1ce40*/  IMAD.MOV.U32 R214, RZ, RZ, R138 ;  /* 0x000000ffffd67224 */ /* 0x000fe400078e008a */
[----:B------:R-:W-:Y:S02]  /*1ce50*/  IMAD.MOV.U32 R215, RZ, RZ, R139 ;  /* 0x000000ffffd77224 */ /* 0x000fe400078e008b */
[----:B------:R-:W4:Y:S04]  /*1ce60*/  LDL.64 R138, [R1+0x9e0] ;  /* 0x0009e000018a7983 */ /* 0x000f280000100a00 */
[----:B------:R1:W-:Y:S04]  /*1ce70*/  LDGSTS.E [R123+0x24c00], [R230.64], P1 ;  /* 0x24c00000e67b7fae */ /* 0x0003e8000892184c */
        /* <DEDUP_REMOVED lines=14> */
[----:B------:R1:W-:Y:S04]  /*1cf60*/  LDGSTS.E [R123+0x32c00], [R82.64], P1 ;  /* 0x32c00000527b7fae */ /* 0x0003e8000892184c */
[----:B------:R-:W3:Y:S04]  /*1cf70*/  LDL.64 R114, [R1+0x5c0] ;  /* 0x0005c00001727983 */ /* 0x000ee80000100a00 */
[----:B------:R1:W-:Y:S04]  /*1cf80*/  LDGSTS.E [R123+0x33c00], [R80.64], P1 ;  /* 0x33c00000507b7fae */ /* 0x0003e8000892184c */
[----:B--2---:R-:W2:Y:S04]  /*1cf90*/  LDL.64 R112, [R1+0x6b8] ;  /* 0x0006b80001707983 */ /* 0x004ea80000100a00 */
[----:B------:R1:W-:Y:S04]  /*1cfa0*/  LDGSTS.E [R123+0x34c00], [R78.64], P1 ;  /* 0x34c000004e7b7fae */ /* 0x0003e8000892184c */
[----:B------:R-:W2:Y:S04]  /*1cfb0*/  LDL.64 R100, [R1+0x6f8] ;  /* 0x0006f80001647983 */ /* 0x000ea80000100a00 */
[----:B-1----:R-:W2:Y:S04]  /*1cfc0*/  LDL.64 R84, [R1+0x738] ;  /* 0x0007380001547983 */ /* 0x002ea80000100a00 */
[----:B------:R-:W2:Y:S04]  /*1cfd0*/  LDL.64 R82, [R1+0x778] ;  /* 0x0007780001527983 */ /* 0x000ea80000100a00 */
[----:B------:R-:W2:Y:S04]  /*1cfe0*/  LDL.64 R80, [R1+0x7b8] ;  /* 0x0007b80001507983 */ /* 0x000ea80000100a00 */
[----:B------:R-:W2:Y:S04]  /*1cff0*/  LDL.64 R78, [R1+0x7f8] ;  /* 0x0007f800014e7983 */ /* 0x000ea80000100a00 */
[----:B----4-:R1:W-:Y:S04]  /*1d000*/  LDGSTS.E [R123+0x35c00], [R138.64], P1 ;  /* 0x35c000008a7b7fae */ /* 0x0103e8000892184c */
[----:B------:R4:W-:Y:S04]  /*1d010*/  LDGSTS.E [R123+0x36c00], [R196.64], P1 ;  /* 0x36c00000c47b7fae */ /* 0x0009e8000892184c */
[----:B------:R1:W-:Y:S04]  /*1d020*/  LDGSTS.E [R123+0x37c00], [R116.64], P1 ;  /* 0x37c00000747b7fae */ /* 0x0003e8000892184c */
[----:B------:R1:W-:Y:S04]  /*1d030*/  LDGSTS.E [R123+0x38c00], [R194.64], P1 ;  /* 0x38c00000c27b7fae */ /* 0x0003e8000892184c */
[----:B----4-:R-:W4:Y:S01]  /*1d040*/  LDL.LU.64 R196, [R1+0xcd0] ;  /* 0x000cd00001c47983 */ /* 0x010f220000300a00 */
[----:B------:R-:W-:Y:S01]  /*1d050*/  IMAD.WIDE R180, R251, 0x4, R180 ;  /* 0x00000004fbb47825 */ /* 0x000fe200078e02b4 */
[----:B------:R-:W-:-:S02]  /*1d060*/  LOP3.LUT R252, R252, 0x70, RZ, 0x3c, !PT ;  /* 0x00000070fcfc7812 */ /* 0x000fc400078e3cff */
[----:B------:R2:W-:Y:S04]  /*1d070*/  LDGSTS.E [R123+0x39c00], [R148.64], P1 ;  /* 0x39c00000947b7fae */ /* 0x0005e8000892184c */
[----:B-1----:R-:W4:Y:S01]  /*1d080*/  LDL.LU.64 R194, [R1+0xcc8] ;  /* 0x000cc80001c27983 */ /* 0x002f220000300a00 */
[----:B------:R-:W-:-:S03]  /*1d090*/  IMAD.MOV.U32 R246, RZ, RZ, R232 ;  /* 0x000000fffff67224 */ /* 0x000fc600078e00e8 */
[----:B------:R1:W-:Y:S01]  /*1d0a0*/  LDGSTS.E [R123+0x3ac00], [R164.64], P1 ;  /* 0x3ac00000a47b7fae */ /* 0x0003e2000892184c */
[----:B------:R-:W-:-:S03]  /*1d0b0*/  IMAD.MOV.U32 R247, RZ, RZ, R233 ;  /* 0x000000fffff77224 */ /* 0x000fc600078e00e9 */
[----:B------:R1:W-:Y:S01]  /*1d0c0*/  LDGSTS.E [R123+0x3bc00], [R180.64], P1 ;  /* 0x3bc00000b47b7fae */ /* 0x0003e2000892184c */
[----:B------:R-:W-:-:S03]  /*1d0d0*/  IMAD.MOV.U32 R248, RZ, RZ, R222 ;  /* 0x000000fffff87224 */ /* 0x000fc600078e00de */
[----:B------:R1:W-:Y:S01]  /*1d0e0*/  LDGSTS.E [R123+0x3cc00], [R200.64], P1 ;  /* 0x3cc00000c87b7fae */ /* 0x0003e2000892184c */
[----:B------:R-:W-:-:S03]  /*1d0f0*/  IMAD.MOV.U32 R249, RZ, RZ, R223 ;  /* 0x000000fffff97224 */ /* 0x000fc600078e00df */
[----:B------:R1:W-:Y:S01]  /*1d100*/  LDGSTS.E [R123+0x3dc00], [R136.64], P1 ;  /* 0x3dc00000887b7fae */ /* 0x0003e2000892184c */
[----:B------:R-:W-:Y:S02]  /*1d110*/  IMAD.MOV.U32 R232, RZ, RZ, R216 ;  /* 0x000000ffffe87224 */ /* 0x000fe400078e00d8 */
[----:B------:R-:W-:Y:S01]  /*1d120*/  IMAD.MOV.U32 R233, RZ, RZ, R217 ;  /* 0x000000ffffe97224 */ /* 0x000fe200078e00d9 */
[----:B------:R1:W-:Y:S01]  /*1d130*/  LDGSTS.E [R123+0x3ec00], [R130.64], P1 ;  /* 0x3ec00000827b7fae */ /* 0x0003e2000892184c */
[----:B------:R-:W-:Y:S02]  /*1d140*/  IMAD.MOV.U32 R216, RZ, RZ, R206 ;  /* 0x000000ffffd87224 */ /* 0x000fe400078e00ce */
[----:B------:R-:W-:Y:S01]  /*1d150*/  IMAD.MOV.U32 R217, RZ, RZ, R207 ;  /* 0x000000ffffd97224 */ /* 0x000fe200078e00cf */
[----:B------:R1:W-:Y:S01]  /*1d160*/  LDGSTS.E [R123+0x3fc00], [R128.64], P1 ;  /* 0x3fc00000807b7fae */ /* 0x0003e2000892184c */
[----:B------:R-:W-:Y:S02]  /*1d170*/  IMAD.MOV.U32 R240, RZ, RZ, R208 ;  /* 0x000000fffff07224 */ /* 0x000fe400078e00d0 */
[----:B------:R-:W-:Y:S01]  /*1d180*/  IMAD.MOV.U32 R241, RZ, RZ, R209 ;  /* 0x000000fffff17224 */ /* 0x000fe200078e00d1 */
[----:B------:R1:W-:Y:S01]  /*1d190*/  LDGSTS.E [R252+0x20e00], [R214.64], P1 ;  /* 0x20e00000d6fc7fae */ /* 0x0003e2000892184c */
[----:B------:R-:W-:-:S03]  /*1d1a0*/  IMAD.WIDE R150, R251, 0x4, R150 ;  /* 0x00000004fb967825 */ /* 0x000fc600078e0296 */
[----:B------:R1:W-:Y:S01]  /*1d1b0*/  LDGSTS.E [R252+0x21e00], [R246.64], P1 ;  /* 0x21e00000f6fc7fae */ /* 0x0003e2000892184c */
[----:B------:R-:W-:-:S03]  /*1d1c0*/  IMAD.WIDE R182, R251, 0x4, R182 ;  /* 0x00000004fbb67825 */ /* 0x000fc600078e02b6 */
        /* <DEDUP_REMOVED lines=10> */
[----:B------:R-:W-:-:S02]  /*1d270*/  IMAD.MOV.U32 R198, RZ, RZ, R146 ;  /* 0x000000ffffc67224 */ /* 0x000fc400078e0092 */
[----:B------:R-:W-:Y:S01]  /*1d280*/  IMAD.MOV.U32 R199, RZ, RZ, R147 ;  /* 0x000000ffffc77224 */ /* 0x000fe200078e0093 */
[----:B------:R1:W-:Y:S04]  /*1d290*/  LDGSTS.E [R252+0x26e00], [R240.64], P1 ;  /* 0x26e00000f0fc7fae */ /* 0x0003e8000892184c */
[----:B------:R1:W-:Y:S04]  /*1d2a0*/  LDGSTS.E [R252+0x27e00], [R244.64], P1 ;  /* 0x27e00000f4fc7fae */ /* 0x0003e8000892184c */
[----:B------:R1:W-:Y:S04]  /*1d2b0*/  LDGSTS.E [R252+0x28e00], [R250.64], P1 ;  /* 0x28e00000fafc7fae */ /* 0x0003e8000892184c */
[----:B------:R1:W-:Y:S04]  /*1d2c0*/  LDGSTS.E [R252+0x29e00], [R238.64], P1 ;  /* 0x29e00000eefc7fae */ /* 0x0003e8000892184c */
[----:B------:R1:W-:Y:S04]  /*1d2d0*/  LDGSTS.E [R252+0x2ae00], [R198.64], P1 ;  /* 0x2ae00000c6fc7fae */ /* 0x0003e8000892184c */
[----:B---3--:R3:W-:Y:S04]  /*1d2e0*/  LDGSTS.E [R252+0x2be00], [R120.64], P1 ;  /* 0x2be0000078fc7fae */ /* 0x0087e8000892184c */
[----:B------:R1:W-:Y:S04]  /*1d2f0*/  LDGSTS.E [R252+0x2ce00], [R114.64], P1 ;  /* 0x2ce0000072fc7fae */ /* 0x0003e8000892184c */
[----:B--2---:R2:W-:Y:S04]  /*1d300*/  LDGSTS.E [R252+0x2de00], [R112.64], P1 ;  /* 0x2de0000070fc7fae */ /* 0x0045e8000892184c */
[----:B------:R1:W-:Y:S04]  /*1d310*/  LDGSTS.E [R252+0x2ee00], [R100.64], P1 ;  /* 0x2ee0000064fc7fae */ /* 0x0003e8000892184c */
[----:B------:R1:W-:Y:S04]  /*1d320*/  LDGSTS.E [R252+0x2fe00], [R84.64], P1 ;  /* 0x2fe0000054fc7fae */ /* 0x0003e8000892184c */
[----:B------:R1:W-:Y:S04]  /*1d330*/  LDGSTS.E [R252+0x30e00], [R82.64], P1 ;  /* 0x30e0000052fc7fae */ /* 0x0003e8000892184c */
[----:B------:R1:W-:Y:S04]  /*1d340*/  LDGSTS.E [R252+0x31e00], [R80.64], P1 ;  /* 0x31e0000050fc7fae */ /* 0x0003e8000892184c */
[----:B------:R1:W-:Y:S04]  /*1d350*/  LDGSTS.E [R252+0x32e00], [R78.64], P1 ;  /* 0x32e000004efc7fae */ /* 0x0003e8000892184c */
[----:B----4-:R4:W-:Y:S04]  /*1d360*/  LDGSTS.E [R252+0x33e00], [R194.64], P1 ;  /* 0x33e00000c2fc7fae */ /* 0x0109e8000892184c */
[----:B------:R1:W-:Y:S01]  /*1d370*/  LDGSTS.E [R252+0x34e00], [R196.64], P1 ;  /* 0x34e00000c4fc7fae */ /* 0x0003e2000892184c */
[----:B------:R-:W-:-:S03]  /*1d380*/  IMAD.MOV.U32 R0, RZ, RZ, 0x7f ;  /* 0x0000007fff007424 */ /* 0x000fc600078e00ff */
[----:B------:R2:W-:Y:S04]  /*1d390*/  LDGSTS.E [R252+0x35e00], [R86.64], P1 ;  /* 0x35e0000056fc7fae */ /* 0x0005e8000892184c */
[----:B----4-:R4:W5:Y:S04]  /*1d3a0*/  LDL.LU R195, [R1+0xcc0] ;  /* 0x000cc00001c37983 */ /* 0x0109680000300800 */
[----:B-1----:R4:W5:Y:S01]  /*1d3b0*/  LDL.LU.64 R196, [R1+0xcb8] ;  /* 0x000cb80001c47983 */ /* 0x0029620000300a00 */
[----:B------:R-:W-:-:S03]  /*1d3c0*/  IADD3 R0, R0, c[0x0][0x180], RZ ;  /* 0x0000600000007a10 */ /* 0x000fc60007ffe0ff */
[----:B------:R1:W-:Y:S01]  /*1d3d0*/  LDGSTS.E [R252+0x36e00], [R102.64], P1 ;  /* 0x36e0000066fc7fae */ /* 0x0003e2000892184c */
[----:B------:R-:W-:-:S03]  /*1d3e0*/  ISETP.GE.AND P3, PT, R0, 0x80, PT ;  /* 0x000000800000780c */ /* 0x000fc60003f66270 */
        /* <DEDUP_REMOVED lines=9> */
[----:B------:R-:W-:-:S03]  /*1d480*/  CS2R R92, SRZ ;  /* 0x00000000005c7805 */ /* 0x000fc6000001ff00 */
[----:B------:R-:W0:Y:S01]  /*1d490*/  LDGDEPBAR ;  /* 0x00000000000079af */ /* 0x000e220000000000 */
[----:B------:R-:W-:Y:S01]  /*1d4a0*/  CS2R R94, SRZ ;  /* 0x00000000005e7805 */ /* 0x000fe2000001ff00 */
        /* <DEDUP_REMOVED lines=38> */
[----:B-1----:R-:W-:Y:S01]  /*1d710*/  CS2R R24, SRZ ;  /* 0x0000000000187805 */ /* 0x002fe2000001ff00 */
[----:B------:R-:W-:Y:S01]  /*1d720*/  CS2R R26, SRZ ;  /* 0x00000000001a7805 */ /* 0x000fe2000001ff00 */
[----:B------:R-:W-:Y:S01]  /*1d730*/  CS2R R80, SRZ ;  /* 0x0000000000507805 */ /* 0x000fe2000001ff00 */
[----:B------:R-:W-:Y:S01]  /*1d740*/  CS2R R82, SRZ ;  /* 0x0000000000527805 */ /* 0x000fe2000001ff00 */
[----:B------:R-:W-:Y:S01]  /*1d750*/  CS2R R84, SRZ ;  /* 0x0000000000547805 */ /* 0x000fe2000001ff00 */
[----:B--2---:R-:W-:Y:S01]  /*1d760*/  CS2R R86, SRZ ;  /* 0x0000000000567805 */ /* 0x004fe2000001ff00 */
        /* <DEDUP_REMOVED lines=12> */
[----:B---3--:R-:W-:Y:S01]  /*1d830*/  CS2R R120, SRZ ;  /* 0x0000000000787805 */ /* 0x008fe2000001ff00 */
[----:B------:R-:W-:Y:S01]  /*1d840*/  CS2R R122, SRZ ;  /* 0x00000000007a7805 */ /* 0x000fe2000001ff00 */
[----:B------:R-:W-:Y:S01]  /*1d850*/  CS2R R112, SRZ ;  /* 0x0000000000707805 */ /* 0x000fe2000001ff00 */
[----:B------:R-:W-:Y:S01]  /*1d860*/  CS2R R114, SRZ ;  /* 0x0000000000727805 */ /* 0x000fe2000001ff00 */
[----:B------:R-:W-:Y:S01]  /*1d870*/  CS2R R100, SRZ ;  /* 0x0000000000647805 */ /* 0x000fe2000001ff00 */
[----:B------:R-:W-:Y:S01]  /*1d880*/  CS2R R102, SRZ ;  /* 0x0000000000667805 */ /* 0x000fe2000001ff00 */
[----:B------:R-:W-:Y:S05]  /*1d890*/  @!P3 BRA `(.L_x_0) ;  /* 0x000150800000b947 */ /* 0x000fea0003800000 */
[----:B----4-:R-:W2:Y:S04]  /*1d8a0*/  LDL.LU.64 R200, [R1+0x1c0] ;  /* 0x0001c00001c87983 */ /* 0x010ea80000300a00 */
[----:B------:R-:W3:Y:S04]  /*1d8b0*/  LDL.LU.64 R202, [R1+0x8] ;  /* 0x0000080001ca7983 */ /* 0x000ee80000300a00 */
[----:B------:R-:W4:Y:S04]  /*1d8c0*/  LDL.LU.64 R204, [R1+0x1b0] ;  /* 0x0001b00001cc7983 */ /* 0x000f280000300a00 */
[----:B------:R-:W4:Y:S01]  /*1d8d0*/  LDL.LU.64 R206, [R1+0x10] ;  /* 0x0000100001ce7983 */ /* 0x000f220000300a00 */
[----:B------:R-:W-:-:S03]  /*1d8e0*/  IMAD.MOV.U32 R102, RZ, RZ, R216 ;  /* 0x000000ffff667224 */ /* 0x000fc600078e00d8 */
[----:B------:R-:W4:Y:S01]  /*1d8f0*/  LDL.LU.64 R208, [R1+0x1a0] ;  /* 0x0001a00001d07983 */ /* 0x000f220000300a00 */
[----:B------:R-:W-:-:S03]  /*1d900*/  IMAD.MOV.U32 R103, RZ, RZ, R217 ;  /* 0x000000ffff677224 */ /* 0x000fc600078e00d9 */
[----:B------:R-:W4:Y:S04]  /*1d910*/  LDL.LU.64 R210, [R1+0x18] ;  /* 0x0000180001d27983 */ /* 0x000f280000300a00 */
[----:B------:R-:W4:Y:S04]  /*1d920*/  LDL.LU.64 R212, [R1+0x190] ;  /* 0x0001900001d47983 */ /* 0x000f280000300a00 */
[----:B------:R-:W4:Y:S01]  /*1d930*/  LDL.LU.64 R114, [R1+0x20] ;  /* 0x0000200001727983 */ /* 0x000f220000300a00 */
[----:B------:R-:W-:Y:S02]  /*1d940*/  IMAD.MOV.U32 R100, RZ, RZ, R198 ;  /* 0x000000ffff647224 */ /* 0x000fe400078e00c6 */
[----:B------:R-:W-:Y:S01]  /*1d950*/  IMAD.MOV.U32 R101, RZ, RZ, R199 ;  /* 0x000000ffff657224 */ /* 0x000fe200078e00c7 */
[----:B------:R-:W4:Y:S04]  /*1d960*/  LDL.LU.64 R216, [R1+0x180] ;  /* 0x0001800001d87983 */ /* 0x000f280000300a00 */
[----:B------:R-:W4:Y:S04]  /*1d970*/  LDL.LU.64 R218, [R1+0x28] ;  /* 0x0000280001da7983 */ /* 0x000f280000300a00 */
[----:B------:R-:W4:Y:S04]  /*1d980*/  LDL.LU.64 R220, [R1+0x170] ;  /* 0x0001700001dc7983 */ /* 0x000f280000300a00 */
[----:B------:R-:W4:Y:S04]  /*1d990*/  LDL.LU.64 R222, [R1+0x30] ;  /* 0x0000300001de7983 */ /* 0x000f280000300a00 */
[----:B------:R-:W4:Y:S04]  /*1d9a0*/  LDL.LU.64 R224, [R1+0x160] ;  /* 0x0001600001e07983 */ /* 0x000f280000300a00 */
[----:B------:R-:W4:Y:S04]  /*1d9b0*/  LDL.LU.64 R226, [R1+0x38] ;  /* 0x0000380001e27983 */ /* 0x000f280000300a00 */
[----:B------:R-:W4:Y:S04]  /*1d9c0*/  LDL.LU.64 R228, [R1+0x150] ;  /* 0x0001500001e47983 */ /* 0x000f280000300a00 */
[----:B------:R-:W4:Y:S04]  /*1d9d0*/  LDL.LU.64 R230, [R1+0x40] ;  /* 0x0000400001e67983 */ /* 0x000f280000300a00 */
[----:B------:R-:W4:Y:S01]  /*1d9e0*/  LDL.LU.64 R136, [R1+0x140] ;  /* 0x0001400001887983 */ /* 0x000f220000300a00 */
[----:B------:R-:W-:-:S02]  /*1d9f0*/  IMAD.MOV.U32 R128, RZ, RZ, R234 ;  /* 0x000000ffff807224 */ /* 0x000fc400078e00ea */
[----:B------:R-:W-:Y:S02]  /*1da00*/  IMAD.MOV.U32 R129, RZ, RZ, R235 ;  /* 0x000000ffff817224 */ /* 0x000fe400078e00eb */
[----:B------:R-:W4:Y:S01]  /*1da10*/  LDL.LU.64 R234, [R1+0x50] ;  /* 0x0000500001ea7983 */ /* 0x000f220000300a00 */
[----:B------:R-:W-:-:S03]  /*1da20*/  IMAD.MOV.U32 R112, RZ, RZ, R240 ;  /* 0x000000ffff707224 */ /* 0x000fc600078e00f0 */
[----:B------:R-:W4:Y:S01]  /*1da30*/  LDL.LU.64 R120, [R1+0x130] ;  /* 0x0001300001787983 */ /* 0x000f220000300a00 */
[----:B------:R-:W-:-:S03]  /*1da40*/  IMAD.MOV.U32 R113, RZ, RZ, R241 ;  /* 0x000000ffff717224 */ /* 0x000fc600078e00f1 */
[----:B------:R-:W4:Y:S01]  /*1da50*/  LDL.LU.64 R122, [R1+0x60] ;  /* 0x00006000017a7983 */ /* 0x000f220000300a00 */
[----:B------:R-:W-:Y:S02]  /*1da60*/  IMAD.MOV.U32 R138, RZ, RZ, R242 ;  /* 0x000000ffff8a7224 */ /* 0x000fe400078e00f2 */
[----:B------:R-:W-:Y:S01]  /*1da70*/  IMAD.MOV.U32 R139, RZ, RZ, R243 ;  /* 0x000000ffff8b7224 */ /* 0x000fe200078e00f3 */
[----:B------:R-:W4:Y:S01]  /*1da80*/  LDL.LU.64 R240, [R1+0x120] ;  /* 0x0001200001f07983 */ /* 0x000f220000300a00 */
[----:B------:R-:W-:Y:S02]  /*1da90*/  IMAD.MOV.U32 R130, RZ, RZ, R214 ;  /* 0x000000ffff827224 */ /* 0x000fe400078e00d6 */
[----:B------:R-:W-:Y:S01]  /*1daa0*/  IMAD.MOV.U32 R131, RZ, RZ, R215 ;  /* 0x000000ffff837224 */ /* 0x000fe200078e00d7 */
[----:B------:R-:W4:Y:S01]  /*1dab0*/  LDL.LU.64 R242, [R1+0x70] ;  /* 0x0000700001f27983 */ /* 0x000f220000300a00 */
[----:B--2---:R-:W-:Y:S02]  /*1dac0*/  IMAD.MOV.U32 R199, RZ, RZ, R200 ;  /* 0x000000ffffc77224 */ /* 0x004fe400078e00c8 */
[----:B------:R-:W-:-:S02]  /*1dad0*/  IMAD.MOV.U32 R198, RZ, RZ, R201 ;  /* 0x000000ffffc67224 */ /* 0x000fc400078e00c9 */
[----:B---3--:R-:W-:Y:S02]  /*1dae0*/  IMAD.MOV.U32 R201, RZ, RZ, R202 ;  /* 0x000000ffffc97224 */ /* 0x008fe400078e00ca */
[----:B------:R-:W-:Y:S02]  /*1daf0*/  IMAD.MOV.U32 R200, RZ, RZ, R203 ;  /* 0x000000ffffc87224 */ /* 0x000fe400078e00cb */
[----:B----4-:R-:W-:Y:S02]  /*1db00*/  IMAD.MOV.U32 R203, RZ, RZ, R204 ;  /* 0x000000ffffcb7224 */ /* 0x010fe400078e00cc */
[----:B------:R-:W-:Y:S02]  /*1db10*/  IMAD.MOV.U32 R202, RZ, RZ, R205 ;  /* 0x000000ffffca7224 */ /* 0x000fe400078e00cd */
[----:B------:R-:W-:Y:S02]  /*1db20*/  IMAD.MOV.U32 R205, RZ, RZ, R206 ;  /* 0x000000ffffcd7224 */ /* 0x000fe400078e00ce */
[----:B------:R-:W-:-:S02]  /*1db30*/  IMAD.MOV.U32 R204, RZ, RZ, R207 ;  /* 0x000000ffffcc7224 */ /* 0x000fc400078e00cf */
[----:B------:R-:W-:Y:S02]  /*1db40*/  IMAD.MOV.U32 R207, RZ, RZ, R208 ;  /* 0x000000ffffcf7224 */ /* 0x000fe400078e00d0 */
[----:B------:R-:W-:Y:S02]  /*1db50*/  IMAD.MOV.U32 R206, RZ, RZ, R209 ;  /* 0x000000ffffce7224 */ /* 0x000fe400078e00d1 */
[----:B------:R-:W-:Y:S02]  /*1db60*/  IMAD.MOV.U32 R209, RZ, RZ, R210 ;  /* 0x000000ffffd17224 */ /* 0x000fe400078e00d2 */
[----:B------:R-:W-:Y:S02]  /*1db70*/  IMAD.MOV.U32 R208, RZ, RZ, R211 ;  /* 0x000000ffffd07224 */ /* 0x000fe400078e00d3 */
[----:B------:R-:W-:Y:S02]  /*1db80*/  IMAD.MOV.U32 R211, RZ, RZ, R212 ;  /* 0x000000ffffd37224 */ /* 0x000fe400078e00d4 */
[----:B------:R-:W-:-:S02]  /*1db90*/  IMAD.MOV.U32 R210, RZ, RZ, R213 ;  /* 0x000000ffffd27224 */ /* 0x000fc400078e00d5 */
[----:B------:R-:W-:Y:S02]  /*1dba0*/  IMAD.MOV.U32 R213, RZ, RZ, R114 ;  /* 0x000000ffffd57224 */ /* 0x000fe400078e0072 */
[----:B------:R-:W-:Y:S02]  /*1dbb0*/  IMAD.MOV.U32 R212, RZ, RZ, R115 ;  /* 0x000000ffffd47224 */ /* 0x000fe400078e0073 */
[----:B------:R-:W-:Y:S01]  /*1dbc0*/  IMAD.MOV.U32 R215, RZ, RZ, R216 ;  /* 0x000000ffffd77224 */ /* 0x000fe200078e00d8 */
[----:B------:R-:W2:Y:S01]  /*1dbd0*/  LDL.LU.64 R114, [R1+0x110] ;  /* 0x0001100001727983 */ /* 0x000ea20000300a00 */
[----:B------:R-:W-:Y:S02]  /*1dbe0*/  IMAD.MOV.U32 R214, RZ, RZ, R217 ;  /* 0x000000ffffd67224 */ /* 0x000fe400078e00d9 */
[----:B------:R-:W-:Y:S01]  /*1dbf0*/  IMAD.MOV.U32 R217, RZ, RZ, R218 ;  /* 0x000000ffffd97224 */ /* 0x000fe200078e00da */
[----:B------:R-:W3:Y:S01]  /*1dc00*/  LDL.LU.64 R170, [R1+0x80] ;  /* 0x0000800001aa7983 */ /* 0x000ee20000300a00 */
[----:B------:R-:W-:-:S02]  /*1dc10*/  IMAD.MOV.U32 R216, RZ, RZ, R219 ;  /* 0x000000ffffd87224 */ /* 0x000fc400078e00db */
[----:B------:R-:W-:Y:S01]  /*1dc20*/  IMAD.MOV.U32 R219, RZ, RZ, R220 ;  /* 0x000000ffffdb7224 */ /* 0x000fe200078e00dc */
[----:B------:R-:W4:Y:S01]  /*1dc30*/  LDL.LU.64 R166, [R1+0x100] ;  /* 0x0001000001a67983 */ /* 0x000f220000300a00 */
[----:B------:R-:W-:Y:S02]  /*1dc40*/  IMAD.MOV.U32 R218, RZ, RZ, R221 ;  /* 0x000000ffffda7224 */ /* 0x000fe400078e00dd */
[----:B------:R-:W-:Y:S02]  /*1dc50*/  IMAD.MOV.U32 R221, RZ, RZ, R222 ;  /* 0x000000ffffdd7224 */ /* 0x000fe400078e00de */
        /* <DEDUP_REMOVED lines=13> */
[----:B------:R-:W4:Y:S04]  /*1dd30*/  LDL.LU.64 R248, [R1+0x90] ;  /* 0x0000900001f87983 */ /* 0x000f280000300a00 */
[----:B------:R-:W4:Y:S04]  /*1dd40*/  LDL.LU.64 R76, [R1+0xf0] ;  /* 0x0000f000014c7983 */ /* 0x000f280000300a00 */
[----:B------:R-:W4:Y:S04]  /*1dd50*/  LDL.LU.64 R78, [R1+0xa0] ;  /* 0x0000a000014e7983 */ /* 0x000f280000300a00 */
[----:B------:R-:W4:Y:S04]  /*1dd60*/  LDL.LU.64 R146, [R1+0x630] ;  /* 0x0006300001927983 */ /* 0x000f280000300a00 */
[----:B------:R-:W4:Y:S04]  /*1dd70*/  LDL.LU.64 R86, [R1+0xe0] ;  /* 0x0000e00001567983 */ /* 0x000f280000300a00 */
[----:B------:R-:W4:Y:S01]  /*1dd80*/  LDL.LU.64 R168, [R1+0xb0] ;  /* 0x0000b00001a87983 */ /* 0x000f220000300a00 */
        /* <DEDUP_REMOVED lines=23> */
[----:B--2---:R-:W-:Y:S02]  /*1df00*/  IMAD.MOV.U32 R243, RZ, RZ, R114 ;  /* 0x000000fffff37224 */ /* 0x004fe400078e0072 */
[----:B------:R-:W-:Y:S02]  /*1df10*/  IMAD.MOV.U32 R242, RZ, RZ, R115 ;  /* 0x000000fffff27224 */ /* 0x000fe400078e0073 */
[----:B------:R-:W-:-:S02]  /*1df20*/  IMAD.MOV.U32 R114, RZ, RZ, R244 ;  /* 0x000000ffff727224 */ /* 0x000fc400078e00f4 */
[----:B------:R-:W-:Y:S02]  /*1df30*/  IMAD.MOV.U32 R115, RZ, RZ, R245 ;  /* 0x000000ffff737224 */ /* 0x000fe400078e00f5 */
[----:B---3--:R-:W-:Y:S02]  /*1df40*/  IMAD.MOV.U32 R245, RZ, RZ, R170 ;  /* 0x000000fffff57224 */ /* 0x008fe400078e00aa */
        /* <DEDUP_REMOVED lines=13> */
[----:B----4-:R-:W-:Y:S02]  /*1e020*/  IMAD.MOV.U32 R247, RZ, RZ, R166 ;  /* 0x000000fffff77224 */ /* 0x010fe400078e00a6 */
[----:B------:R-:W-:Y:S01]  /*1e030*/  IMAD.MOV.U32 R246, RZ, RZ, R167 ;  /* 0x000000fffff67224 */ /* 0x000fe200078e00a7 */
[----:B------:R-:W-:Y:S04]  /*1e040*/  STL [R1+0x844], R248 ;  /* 0x000844f801007387 */ /* 0x000fe80000100800 */
[----:B------:R-:W2:Y:S01]  /*1e050*/  LDL.LU.64 R166, [R1+0x638] ;  /* 0x0006380001a67983 */ /* 0x000ea20000300a00 */
[----:B------:R-:W-:-:S03]  /*1e060*/  IMAD.MOV.U32 R4, RZ, RZ, R77 ;  /* 0x000000ffff047224 */ /* 0x000fc600078e004d */
[----:B------:R1:W-:Y:S04]  /*1e070*/  STL [R1+0x84c], R76 ;  /* 0x00084c4c01007387 */ /* 0x0003e80000100800 */
[----:B-1----:R-:W3:Y:S04]  /*1e080*/  LDL.LU.64 R76, [R1+0xb8] ;  /* 0x0000b800014c7983 */ /* 0x002ee80000300a00 */
[----:B------:R1:W-:Y:S04]  /*1e090*/  STL [R1+0x848], R4 ;  /* 0x0008480401007387 */ /* 0x0003e80000100800 */
[----:B------:R4:W-:Y:S01]  /*1e0a0*/  STL [R1+0x854], R78 ;  /* 0x0008544e01007387 */ /* 0x0009e20000100800 */
[----:B-1----:R-:W-:-:S03]  /*1e0b0*/  IMAD.MOV.U32 R4, RZ, RZ, R79 ;  /* 0x000000ffff047224 */ /* 0x002fc600078e004f */
[----:B----4-:R-:W4:Y:S04]  /*1e0c0*/  LDL.LU.64 R78, [R1+0x640] ;  /* 0x00064000014e7983 */ /* 0x010f280000300a00 */
[----:B------:R1:W-:Y:S04]  /*1e0d0*/  STL [R1+0x850], R4 ;  /* 0x0008500401007387 */ /* 0x0003e80000100800 */
[----:B------:R-:W-:Y:S04]  /*1e0e0*/  STL [R1+0x85c], R86 ;  /* 0x00085c5601007387 */ /* 0x000fe80000100800 */
[----:B------:R-:W4:Y:S01]  /*1e0f0*/  LDL.LU.64 R84, [R1+0xa8] ;  /* 0x0000a80001547983 */ /* 0x000f220000300a00 */
[----:B-1----:R-:W-:-:S05]  /*1e100*/  IMAD.MOV.U32 R4, RZ, RZ, R87 ;  /* 0x000000ffff047224 */ /* 0x002fca00078e0057 */
[----:B------:R1:W-:Y:S04]  /*1e110*/  STL [R1+0x858], R4 ;  /* 0x0008580401007387 */ /* 0x0003e80000100800 */
[----:B------:R1:W-:Y:S02]  /*1e120*/  STL [R1+0x864], R168 ;  /* 0x000864a801007387 */ /* 0x0003e40000100800 */
[----:B-1----:R-:W-:Y:S02]  /*1e130*/  IMAD.MOV.U32 R4, RZ, RZ, R169 ;  /* 0x000000ffff047224 */ /* 0x002fe400078e00a9 */
[----:B------:R-:W4:Y:S04]  /*1e140*/  LDL.LU.64 R168, [R1+0x648] ;  /* 0x0006480001a87983 */ /* 0x000f280000300a00 */
[----:B------:R1:W-:Y:S04]  /*1e150*/  STL [R1+0x860], R4 ;  /* 0x0008600401007387 */ /* 0x0003e80000100800 */
[----:B------:R1:W-:Y:S04]  /*1e160*/  STL [R1+0x86c], R146 ;  /* 0x00086c9201007387 */ /* 0x0003e80000100800 */
[----:B------:R-:W4:Y:S01]  /*1e170*/  LDL.LU.64 R86, [R1+0x98] ;  /* 0x0000980001567983 */ /* 0x000f220000300a00 */
[----:B-1----:R-:W-:-:S05]  /*1e180*/  IMAD.MOV.U32 R4, RZ, RZ, R147 ;  /* 0x000000ffff047224 */ /* 0x002fca00078e0093 */
[----:B------:R1:W-:Y:S01]  /*1e190*/  STL [R1+0x868], R4 ;  /* 0x0008680401007387 */ /* 0x0003e20000100800 */
[----:B------:R-:W-:Y:S02]  /*1e1a0*/  IMAD.MOV.U32 R146, RZ, RZ, R136 ;  /* 0x000000ffff927224 */ /* 0x000fe400078e0088 */
[----:B------:R-:W-:Y:S01]  /*1e1b0*/  IMAD.MOV.U32 R147, RZ, RZ, R137 ;  /* 0x000000ffff937224 */ /* 0x000fe200078e0089 */
[----:B------:R2:W-:Y:S01]  /*1e1c0*/  STL [R1+0x874], R164 ;  /* 0x000874a401007387 */ /* 0x0005e20000100800 */
[----:B------:R-:W-:Y:S02]  /*1e1d0*/  IMAD.MOV.U32 R136, RZ, RZ, R120 ;  /* 0x000000ffff887224 */ /* 0x000fe400078e0078 */
[----:B------:R-:W-:Y:S02]  /*1e1e0*/  IMAD.MOV.U32 R137, RZ, RZ, R121 ;  /* 0x000000ffff897224 */ /* 0x000fe400078e0079 */
[----:B------:R-:W4:Y:S01]  /*1e1f0*/  LDL.LU.64 R120, [R1+0x650] ;  /* 0x0006500001787983 */ /* 0x000f220000300a00 */
[----:B-1----:R-:W-:-:S03]  /*1e200*/  IMAD.MOV.U32 R4, RZ, RZ, R165 ;  /* 0x000000ffff047224 */ /* 0x002fc600078e00a5 */
[----:B--2---:R-:W-:Y:S04]  /*1e210*/  STL [R1+0x87c], R166 ;  /* 0x00087ca601007387 */ /* 0x004fe80000100800 */
[----:B------:R1:W-:Y:S04]  /*1e220*/  STL [R1+0x870], R4 ;  /* 0x0008700401007387 */ /* 0x0003e80000100800 */
[----:B------:R-:W2:Y:S01]  /*1e230*/  LDL.LU.64 R164, [R1+0x88] ;  /* 0x0000880001a47983 */ /* 0x000ea20000300a00 */
[----:B-1----:R-:W-:-:S03]  /*1e240*/  IMAD.MOV.U32 R4, RZ, RZ, R167 ;  /* 0x000000ffff047224 */ /* 0x002fc600078e00a7 */
[----:B---3--:R-:W-:Y:S04]  /*1e250*/  STL [R1+0x884], R76 ;  /* 0x0008844c01007387 */ /* 0x008fe80000100800 */
[----:B------:R1:W-:Y:S04]  /*1e260*/  STL [R1+0x878], R4 ;  /* 0x0008780401007387 */ /* 0x0003e80000100800 */
[----:B------:R-:W3:Y:S01]  /*1e270*/  LDL.LU.64 R166, [R1+0x658] ;  /* 0x0006580001a67983 */ /* 0x000ee20000300a00 */
[----:B-1----:R-:W-:-:S05]  /*1e280*/  IMAD.MOV.U32 R4, RZ, RZ, R77 ;  /* 0x000000ffff047224 */ /* 0x002fca00078e004d */
[----:B------:R1:W-:Y:S04]  /*1e290*/  STL [R1+0x880], R4 ;  /* 0x0008800401007387 */ /* 0x0003e80000100800 */
[----:B----4-:R4:W-:Y:S01]  /*1e2a0*/  STL [R1+0x88c], R78 ;  /* 0x00088c4e01007387 */ /* 0x0109e20000100800 */
        /* <DEDUP_REMOVED lines=8> */
[----:B-1----:R-:W-:-:S05]  /*1e330*/  IMAD.MOV.U32 R4, RZ, RZ, R169 ;  /* 0x000000ffff047224 */ /* 0x002fca00078e00a9 */
[----:B------:R1:W-:Y:S04]  /*1e340*/  STL [R1+0x898], R4 ;  /* 0x0008980401007387 */ /* 0x0003e80000100800 */
[----:B------:R-:W4:Y:S01]  /*1e350*/  LDL.LU.64 R168, [R1+0x68] ;  /* 0x0000680001a87983 */ /* 0x000f220000300a00 */
[----:B-1----:R-:W-:-:S03]  /*1e360*/  IMAD.MOV.U32 R4, RZ, RZ, R87 ;  /* 0x000000ffff047224 */ /* 0x002fc600078e0057 */
[----:B------:R-:W-:Y:S04]  /*1e370*/  STL [R1+0x8a4], R86 ;  /* 0x0008a45601007387 */ /* 0x000fe80000100800 */
[----:B------:R1:W-:Y:S04]  /*1e380*/  STL [R1+0x8a0], R4 ;  /* 0x0008a00401007387 */ /* 0x0003e80000100800 */
[----:B------:R2:W-:Y:S04]  /*1e390*/  STL [R1+0x8ac], R120 ;  /* 0x0008ac7801007387 */ /* 0x0005e80000100800 */
[----:B------:R-:W4:Y:S01]  /*1e3a0*/  LDL.LU.64 R82, [R1+0x668] ;  /* 0x0006680001527983 */ /* 0x000f220000300a00 */
[----:B-1----:R-:W-:-:S05]  /*1e3b0*/  IMAD.MOV.U32 R4, RZ, RZ, R121 ;  /* 0x000000ffff047224 */ /* 0x002fca00078e0079 */
[----:B------:R1:W-:Y:S04]  /*1e3c0*/  STL [R1+0x8a8], R4 ;  /* 0x0008a80401007387 */ /* 0x0003e80000100800 */
[----:B--2---:R-:W-:Y:S04]  /*1e3d0*/  STL [R1+0x8b4], R164 ;  /* 0x0008b4a401007387 */ /* 0x004fe80000100800 */
[----:B------:R-:W2:Y:S04]  /*1e3e0*/  LDL.LU.64 R120, [R1+0x58] ;  /* 0x0000580001787983 */ /* 0x000ea80000300a00 */
[----:B------:R-:W2:Y:S01]  /*1e3f0*/  LDL.LU.64 R84, [R1+0x670] ;  /* 0x0006700001547983 */ /* 0x000ea20000300a00 */
[----:B-1----:R-:W-:-:S05]  /*1e400*/  IMAD.MOV.U32 R4, RZ, RZ, R165 ;  /* 0x000000ffff047224 */ /* 0x002fca00078e00a5 */
[----:B------:R1:W-:Y:S04]  /*1e410*/  STL [R1+0x8b0], R4 ;  /* 0x0008b00401007387 */ /* 0x0003e80000100800 */
[----:B---3--:R3:W-:Y:S01]  /*1e420*/  STL [R1+0x8bc], R166 ;  /* 0x0008bca601007387 */ /* 0x0087e20000100800 */
[----:B-1----:R-:W-:-:S03]  /*1e430*/  IMAD.MOV.U32 R4, RZ, RZ, R167 ;  /* 0x000000ffff047224 */ /* 0x002fc600078e00a7 */
[----:B---3--:R-:W3:Y:S04]  /*1e440*/  LDL.LU.64 R166, [R1+0x48] ;  /* 0x0000480001a67983 */ /* 0x008ee80000300a00 */
[----:B------:R1:W-:Y:S04]  /*1e450*/  STL [R1+0x8b8], R4 ;  /* 0x0008b80401007387 */ /* 0x0003e80000100800 */
[----:B----4-:R4:W-:Y:S04]  /*1e460*/  STL [R1+0x8c4], R78 ;  /* 0x0008c44e01007387 */ /* 0x0109e80000100800 */
[----:B------:R-:W3:Y:S01]  /*1e470*/  LDL.LU.64 R86, [R1+0x678] ;  /* 0x0006780001567983 */ /* 0x000ee20000300a00 */
[----:B-1----:R-:W-:-:S03]  /*1e480*/  IMAD.MOV.U32 R4, RZ, RZ, R79 ;  /* 0x000000ffff047224 */ /* 0x002fc600078e004f */
[----:B------:R-:W-:Y:S04]  /*1e490*/  STL [R1+0x8cc], R76 ;  /* 0x0008cc4c01007387 */ /* 0x000fe80000100800 */
[----:B------:R1:W-:Y:S04]  /*1e4a0*/  STL [R1+0x8c0], R4 ;  /* 0x0008c00401007387 */ /* 0x0003e80000100800 */
[----:B----4-:R-:W4:Y:S01]  /*1e4b0*/  LDL.LU.64 R78, [R1+0xc8] ;  /* 0x0000c800014e7983 */ /* 0x010f220000300a00 */
[----:B-1----:R-:W-:-:S05]  /*1e4c0*/  IMAD.MOV.U32 R4, RZ, RZ, R77 ;  /* 0x000000ffff047224 */ /* 0x002fca00078e004d */
[----:B------:R1:W-:Y:S04]  /*1e4d0*/  STL [R1+0x8c8], R4 ;  /* 0x0008c80401007387 */ /* 0x0003e80000100800 */
[----:B------:R1:W-:Y:S02]  /*1e4e0*/  STL [R1+0x8d4], R168 ;  /* 0x0008d4a801007387 */ /* 0x0003e40000100800 */
[----:B-1----:R-:W-:Y:S02]  /*1e4f0*/  IMAD.MOV.U32 R4, RZ, RZ, R169 ;  /* 0x000000ffff047224 */ /* 0x002fe400078e00a9 */
[----:B------:R-:W4:Y:S04]  /*1e500*/  LDL.LU.64 R164, [R1+0x680] ;  /* 0x0006800001a47983 */ /* 0x000f280000300a00 */
[----:B------:R1:W-:Y:S04]  /*1e510*/  STL [R1+0x8d0], R4 ;  /* 0x0008d00401007387 */ /* 0x0003e80000100800 */
[----:B------:R-:W4:Y:S04]  /*1e520*/  LDL.LU.64 R76, [R1+0xd0] ;  /* 0x0000d000014c7983 */ /* 0x000f280000300a00 */
[----:B------:R-:W4:Y:S01]  /*1e530*/  LDL.LU.64 R168, [R1+0x688] ;  /* 0x0006880001a87983 */ /* 0x000f220000300a00 */
[----:B-1----:R-:W-:-:S03]  /*1e540*/  IMAD.MOV.U32 R4, RZ, RZ, R83 ;  /* 0x000000ffff047224 */ /* 0x002fc600078e0053 */
[----:B------:R-:W-:Y:S04]  /*1e550*/  STL [R1+0x8dc], R82 ;  /* 0x0008dc5201007387 */ /* 0x000fe80000100800 */
[----:B--2---:R-:W-:Y:S04]  /*1e560*/  STL [R1+0x8e4], R120 ;  /* 0x0008e47801007387 */ /* 0x004fe80000100800 */
[----:B------:R1:W-:Y:S04]  /*1e570*/  STL [R1+0x8d8], R4 ;  /* 0x0008d80401007387 */ /* 0x0003e80000100800 */
[----:B------:R-:W-:Y:S01]  /*1e580*/  STL [R1+0x8ec], R84 ;  /* 0x0008ec5401007387 */ /* 0x000fe20000100800 */
[----:B-1----:R-:W-:-:S05]  /*1e590*/  IMAD.MOV.U32 R4, RZ, RZ, R121 ;  /* 0x000000ffff047224 */ /* 0x002fca00078e0079 */
[----:B------:R1:W-:Y:S04]  /*1e5a0*/  STL [R1+0x8e0], R4 ;  /* 0x0008e00401007387 */ /* 0x0003e80000100800 */
[----:B------:R-:W2:Y:S01]  /*1e5b0*/  LDL.LU.64 R120, [R1+0x690] ;  /* 0x0006900001787983 */ /* 0x000ea20000300a00 */
[----:B-1----:R-:W-:-:S03]  /*1e5c0*/  IMAD.MOV.U32 R4, RZ, RZ, R85 ;  /* 0x000000ffff047224 */ /* 0x002fc600078e0055 */
[----:B---3--:R-:W-:Y:S04]  /*1e5d0*/  STL [R1+0x8f4], R166 ;  /* 0x0008f4a601007387 */ /* 0x008fe80000100800 */
[----:B------:R1:W-:Y:S02]  /*1e5e0*/  STL [R1+0x8e8], R4 ;  /* 0x0008e80401007387 */ /* 0x0003e40000100800 */
[----:B-1----:R-:W-:Y:S02]  /*1e5f0*/  IMAD.MOV.U32 R4, RZ, RZ, R167 ;  /* 0x000000ffff047224 */ /* 0x002fe400078e00a7 */
[----:B------:R-:W-:Y:S04]  /*1e600*/  STL [R1+0x8fc], R86 ;  /* 0x0008fc5601007387 */ /* 0x000fe80000100800 */
[----:B------:R1:W-:Y:S04]  /*1e610*/  STL [R1+0x8f0], R4 ;  /* 0x0008f00401007387 */ /* 0x0003e80000100800 */
[----:B------:R-:W3:Y:S01]  /*1e620*/  LDL.LU.64 R166, [R1+0x698] ;  /* 0x0006980001a67983 */ /* 0x000ee20000300a00 */
[----:B-1----:R-:W-:-:S05]  /*1e630*/  IMAD.MOV.U32 R4, RZ, RZ, R87 ;  /* 0x000000ffff047224 */ /* 0x002fca00078e0057 */
[----:B------:R1:W-:Y:S04]  /*1e640*/  STL [R1+0x8f8], R4 ;  /* 0x0008f80401007387 */ /* 0x0003e80000100800 */
[----:B----4-:R4:W-:Y:S01]  /*1e650*/  STL [R1+0x904], R78 ;  /* 0x0009044e01007387 */ /* 0x0109e20000100800 */
[----:B-1----:R-:W-:Y:S02]  /*1e660*/  IMAD.MOV.U32 R4, RZ, RZ, R79 ;  /* 0x000000ffff047224 */ /* 0x002fe400078e004f */
[----:B----4-:R-:W-:Y:S02]  /*1e670*/  IMAD.MOV.U32 R78, RZ, RZ, R170 ;  /* 0x000000ffff4e7224 */ /* 0x010fe400078e00aa */
[----:B------:R-:W-:Y:S02]  /*1e680*/  IMAD.MOV.U32 R79, RZ, RZ, R171 ;  /* 0x000000ffff4f7224 */ /* 0x000fe400078e00ab */
[----:B------:R-:W-:-:S02]  /*1e690*/  IMAD.MOV.U32 R170, RZ, RZ, R144 ;  /* 0x000000ffffaa7224 */ /* 0x000fc400078e0090 */
[----:B------:R-:W-:Y:S01]  /*1e6a0*/  IMAD.MOV.U32 R171, RZ, RZ, R145 ;  /* 0x000000ffffab7224 */ /* 0x000fe200078e0091 */
[----:B------:R1:W-:Y:S01]  /*1e6b0*/  STL [R1+0x900], R4 ;  /* 0x0009000401007387 */ /* 0x0003e20000100800 */
[----:B------:R-:W-:Y:S02]  /*1e6c0*/  IMAD.MOV.U32 R144, RZ, RZ, R138 ;  /* 0x000000ffff907224 */ /* 0x000fe400078e008a */
[----:B------:R-:W-:Y:S02]  /*1e6d0*/  IMAD.MOV.U32 R145, RZ, RZ, R139 ;  /* 0x000000ffff917224 */ /* 0x000fe400078e008b */
[----:B------:R-:W-:Y:S02]  /*1e6e0*/  IMAD.MOV.U32 R138, RZ, RZ, R128 ;  /* 0x000000ffff8a7224 */ /* 0x000fe400078e0080 */
[----:B------:R-:W-:Y:S02]  /*1e6f0*/  IMAD.MOV.U32 R139, RZ, RZ, R129 ;  /* 0x000000ffff8b7224 */ /* 0x000fe400078e0081 */
[----:B------:R-:W4:Y:S01]  /*1e700*/  LDL.LU.64 R128, [R1+0x6a0] ;  /* 0x0006a00001807983 */ /* 0x000f220000300a00 */
[----:B-1----:R-:W-:-:S03]  /*1e710*/  IMAD.MOV.U32 R4, RZ, RZ, R165 ;  /* 0x000000ffff047224 */ /* 0x002fc600078e00a5 */
[----:B------:R-:W-:Y:S04]  /*1e720*/  STL [R1+0x90c], R164 ;  /* 0x00090ca401007387 */ /* 0x000fe80000100800 */
[----:B------:R1:W-:Y:S04]  /*1e730*/  STL [R1+0x908], R4 ;  /* 0x0009080401007387 */ /* 0x0003e80000100800 */
[----:B------:R-:W-:Y:S01]  /*1e740*/  STL [R1+0x914], R76 ;  /* 0x0009144c01007387 */ /* 0x000fe20000100800 */
[----:B-1----:R-:W-:-:S03]  /*1e750*/  IMAD.MOV.U32 R4, RZ, RZ, R77 ;  /* 0x000000ffff047224 */ /* 0x002fc600078e004d */
[----:B------:R-:W-:Y:S04]  /*1e760*/  STL [R1+0x91c], R168 ;  /* 0x00091ca801007387 */ /* 0x000fe80000100800 */
[----:B------:R1:W-:Y:S04]  /*1e770*/  STL [R1+0x910], R4 ;  /* 0x0009100401007387 */ /* 0x0003e80000100800 */
[----:B------:R-:W-:Y:S01]  /*1e780*/  STL [R1+0x920], R56 ;  /* 0x0009203801007387 */ /* 0x000fe20000100800 */
[----:B-1----:R-:W-:-:S05]  /*1e790*/  IMAD.MOV.U32 R4, RZ, RZ, R169 ;  /* 0x000000ffff047224 */ /* 0x002fca00078e00a9 */
[----:B------:R2:W-:Y:S04]  /*1e7a0*/  STL [R1+0x918], R4 ;  /* 0x0009180401007387 */ /* 0x0005e80000100800 */
[----:B------:R-:W4:Y:S01]  /*1e7b0*/  LDL.LU.64 R168, [R1+0x6a8] ;  /* 0x0006a80001a87983 */ /* 0x000f220000300a00 */
[----:B------:R-:W-:Y:S02]  /*1e7c0*/  IMAD.MOV.U32 R164, RZ, RZ, R78 ;  /* 0x000000ffffa47224 */ /* 0x000fe400078e004e */
[----:B------:R-:W-:Y:S02]  /*1e7d0*/  IMAD.MOV.U32 R165, RZ, RZ, R79 ;  /* 0x000000ffffa57224 */ /* 0x000fe400078e004f */
[----:B------:R-:W-:Y:S02]  /*1e7e0*/  IMAD.MOV.U32 R78, RZ, RZ, R144 ;  /* 0x000000ffff4e7224 */ /* 0x000fe400078e0090 */
[----:B------:R-:W-:-:S02]  /*1e7f0*/  IMAD.MOV.U32 R79, RZ, RZ, R145 ;  /* 0x000000ffff4f7224 */ /* 0x000fc400078e0091 */
[----:B------:R-:W-:Y:S02]  /*1e800*/  IMAD.MOV.U32 R144, RZ, RZ, R136 ;  /* 0x000000ffff907224 */ /* 0x000fe400078e0088 */
[----:B------:R-:W-:Y:S02]  /*1e810*/  IMAD.MOV.U32 R145, RZ, RZ, R137 ;  /* 0x000000ffff917224 */ /* 0x000fe400078e0089 */
[----:B--2---:R-:W-:Y:S01]  /*1e820*/  IMAD.MOV.U32 R4, RZ, RZ, R121 ;  /* 0x000000ffff047224 */ /* 0x004fe200078e0079 */
[----:B------:R-:W-:Y:S04]  /*1e830*/  STL [R1+0x83c], R120 ;  /* 0x00083c7801007387 */ /* 0x000fe80000100800 */
[----:B------:R3:W-:Y:S04]  /*1e840*/  STL [R1+0x838], R4 ;  /* 0x0008380401007387 */ /* 0x0007e80000100800 */
[----:B------:R-:W-:Y:S04]  /*1e850*/  STL [R1+0x840], R30 ;  /* 0x0008401e01007387 */ /* 0x000fe80000100800 */
[----:B------:R-:W2:Y:S01]  /*1e860*/  LDL.LU.64 R76, [R1+0x6b0] ;  /* 0x0006b000014c7983 */ /* 0x000ea20000300a00 */
[----:B---3--:R-:W-:-:S03]  /*1e870*/  IMAD.MOV.U32 R4, RZ, RZ, R167 ;  /* 0x000000ffff047224 */ /* 0x008fc600078e00a7 */
[----:B------:R1:W-:Y:S04]  /*1e880*/  STL [R1+0x830], R166 ;  /* 0x000830a601007387 */ /* 0x0003e80000100800 */
[----:B------:R-:W-:Y:S04]  /*1e890*/  STL [R1+0x834], R28 ;  /* 0x0008341c01007387 */ /* 0x000fe80000100800 */
[----:B------:R3:W-:Y:S01]  /*1e8a0*/  STL [R1+0x82c], R4 ;  /* 0x00082c0401007387 */ /* 0x0007e20000100800 */
[----:B-1----:R-:W-:Y:S02]  /*1e8b0*/  IMAD.MOV.U32 R166, RZ, RZ, R170 ;  /* 0x000000ffffa67224 */ /* 0x002fe400078e00aa */
[----:B------:R-:W-:-:S02]  /*1e8c0*/  IMAD.MOV.U32 R167, RZ, RZ, R171 ;  /* 0x000000ffffa77224 */ /* 0x000fc400078e00ab */
[----:B------:R-:W2:Y:S04]  /*1e8d0*/  LDL.LU.64 R170, [R1+0xd8] ;  /* 0x0000d80001aa7983 */ /* 0x000ea80000300a00 */
[----:B----4-:R1:W-:Y:S01]  /*1e8e0*/  STL [R1+0x824], R128 ;  /* 0x0008248001007387 */ /* 0x0103e20000100800 */
[----:B---3--:R-:W-:-:S03]  /*1e8f0*/  IMAD.MOV.U32 R4, RZ, RZ, R129 ;  /* 0x000000ffff047224 */ /* 0x008fc600078e0081 */
[----:B------:R-:W3:Y:S04]  /*1e900*/  LDL.LU.64 R136, [R1+0xe8] ;  /* 0x0000e80001887983 */ /* 0x000ee80000300a00 */
[----:B------:R4:W-:Y:S04]  /*1e910*/  STL [R1+0x820], R4 ;  /* 0x0008200401007387 */ /* 0x0009e80000100800 */
[----:B------:R-:W-:Y:S04]  /*1e920*/  STL [R1+0x828], R10 ;  /* 0x0008280a01007387 */ /* 0x000fe80000100800 */
[----:B-1----:R-:W3:Y:S04]  /*1e930*/  LDL.LU.64 R128, [R1+0xf8] ;  /* 0x0000f80001807983 */ /* 0x002ee80000300a00 */
[----:B------:R1:W-:Y:S01]  /*1e940*/  STL [R1+0x818], R168 ;  /* 0x000818a801007387 */ /* 0x0003e20000100800 */
[----:B----4-:R-:W-:-:S03]  /*1e950*/  IMAD.MOV.U32 R4, RZ, RZ, R169 ;  /* 0x000000ffff047224 */ /* 0x010fc600078e00a9 */
[----:B-1----:R-:W4:Y:S04]  /*1e960*/  LDL.LU.64 R168, [R1+0x108] ;  /* 0x0001080001a87983 */ /* 0x002f280000300a00 */
[----:B------:R1:W-:Y:S04]  /*1e970*/  STL [R1+0x814], R4 ;  /* 0x0008140401007387 */ /* 0x0003e80000100800 */
[----:B------:R-:W-:Y:S04]  /*1e980*/  STL [R1+0x81c], R8 ;  /* 0x00081c0801007387 */ /* 0x000fe80000100800 */
[----:B------:R-:W-:Y:S04]  /*1e990*/  STL [R1], R9 ;  /* 0x0000000901007387 */ /* 0x000fe80000100800 */
[----:B------:R-:W4:Y:S01]  /*1e9a0*/  LDL.LU.64 R84, [R1+0x118] ;  /* 0x0001180001547983 */ /* 0x000f220000300a00 */
[----:B------:R-:W-:-:S02]  /*1e9b0*/  IMAD.MOV.U32 R86, RZ, RZ, R166 ;  /* 0x000000ffff567224 */ /* 0x000fc400078e00a6 */
[----:B------:R-:W-:Y:S01]  /*1e9c0*/  IMAD.MOV.U32 R87, RZ, RZ, R167 ;  /* 0x000000ffff577224 */ /* 0x000fe200078e00a7 */
[----:B--2---:R2:W-:Y:S01]  /*1e9d0*/  STL [R1+0x80c], R76 ;  /* 0x00080c4c01007387 */ /* 0x0045e20000100800 */
[----:B-1----:R-:W-:-:S03]  /*1e9e0*/  IMAD.MOV.U32 R4, RZ, RZ, R77 ;  /* 0x000000ffff047224 */ /* 0x002fc600078e004d */
[----:B--2---:R-:W2:Y:S04]  /*1e9f0*/  LDL.LU.64 R76, [R1+0x128] ;  /* 0x00012800014c7983 */ /* 0x004ea80000300a00 */
[----:B------:R-:W-:Y:S04]  /*1ea00*/  STL [R1+0x4], R4 ;  /* 0x0000040401007387 */ /* 0x000fe80000100800 */
[----:B------:R1:W-:Y:S04]  /*1ea10*/  STL [R1+0x810], R2 ;  /* 0x0008100201007387 */ /* 0x0003e80000100800 */
[----:B------:R-:W-:Y:S01]  /*1ea20*/  STL [R1+0x8], R3 ;  /* 0x0000080301007387 */ /* 0x000fe20000100800 */
[----:B-1----:R-:W-:-:S03]  /*1ea30*/  IMAD.MOV.U32 R2, RZ, RZ, R171 ;  /* 0x000000ffff027224 */ /* 0x002fc600078e00ab */
[----:B------:R1:W-:Y:S04]  /*1ea40*/  STL [R1+0x10], R170 ;  /* 0x000010aa01007387 */ /* 0x0003e80000100800 */
[----:B------:R3:W-:Y:S04]  /*1ea50*/  STL [R1+0xc], R2 ;  /* 0x00000c0201007387 */ /* 0x0007e80000100800 */
[----:B-1----:R-:W2:Y:S04]  /*1ea60*/  LDL.LU.64 R170, [R1+0x158] ;  /* 0x0001580001aa7983 */ /* 0x002ea80000300a00 */
[----:B---3--:R1:W-:Y:S01]  /*1ea70*/  STL [R1+0x18], R136 ;  /* 0x0000188801007387 */ /* 0x0083e20000100800 */
[----:B------:R-:W-:-:S03]  /*1ea80*/  IMAD.MOV.U32 R2, RZ, RZ, R137 ;  /* 0x000000ffff027224 */ /* 0x000fc600078e0089 */
[----:B-1----:R-:W3:Y:S04]  /*1ea90*/  LDL.LU.64 R136, [R1+0x168] ;  /* 0x0001680001887983 */ /* 0x002ee80000300a00 */
[----:B------:R1:W-:Y:S04]  /*1eaa0*/  STL [R1+0x14], R2 ;  /* 0x0000140201007387 */ /* 0x0003e80000100800 */
[----:B------:R1:W-:Y:S02]  /*1eab0*/  STL [R1+0x20], R128 ;  /* 0x0000208001007387 */ /* 0x0003e40000100800 */
[----:B-1----:R-:W-:-:S02]  /*1eac0*/  IMAD.MOV.U32 R2, RZ, RZ, R129 ;  /* 0x000000ffff027224 */ /* 0x002fc400078e0081 */
[----:B------:R-:W3:Y:S04]  /*1ead0*/  LDL.LU.64 R128, [R1+0x178] ;  /* 0x0001780001807983 */ /* 0x000ee80000300a00 */
[----:B------:R1:W-:Y:S04]  /*1eae0*/  STL [R1+0x1c], R2 ;  /* 0x00001c0201007387 */ /* 0x0003e80000100800 */
[----:B----4-:R4:W-:Y:S01]  /*1eaf0*/  STL [R1+0x28], R168 ;  /* 0x000028a801007387 */ /* 0x0109e20000100800 */
[----:B-1----:R-:W-:-:S03]  /*1eb00*/  IMAD.MOV.U32 R2, RZ, RZ, R169 ;  /* 0x000000ffff027224 */ /* 0x002fc600078e00a9 */
[----:B------:R-:W3:Y:S04]  /*1eb10*/  LDL.LU.64 R166, [R1+0x188] ;  /* 0x0001880001a67983 */ /* 0x000ee80000300a00 */
[----:B------:R1:W-:Y:S04]  /*1eb20*/  STL [R1+0x24], R2 ;  /* 0x0000240201007387 */ /* 0x0003e80000100800 */
[----:B------:R-:W-:Y:S04]  /*1eb30*/  STL [R1+0x30], R84 ;  /* 0x0000305401007387 */ /* 0x000fe80000100800 */
[----:B----4-:R-:W4:Y:S01]  /*1eb40*/  LDL.LU.64 R168, [R1+0x198] ;  /* 0x0001980001a87983 */ /* 0x010f220000300a00 */
[----:B-1----:R-:W-:-:S05]  /*1eb50*/  IMAD.MOV.U32 R2, RZ, RZ, R85 ;  /* 0x000000ffff027224 */ /* 0x002fca00078e0055 */
[----:B------:R1:W-:Y:S01]  /*1eb60*/  STL [R1+0x2c], R2 ;  /* 0x00002c0201007387 */ /* 0x0003e20000100800 */
[----:B------:R-:W-:Y:S02]  /*1eb70*/  IMAD.MOV.U32 R120, RZ, RZ, R250 ;  /* 0x000000ffff787224 */ /* 0x000fe400078e00fa */
[----:B------:R-:W-:Y:S01]  /*1eb80*/  IMAD.MOV.U32 R121, RZ, RZ, R251 ;  /* 0x000000ffff797224 */ /* 0x000fe200078e00fb */
[----:B--2---:R2:W-:Y:S01]  /*1eb90*/  STL [R1+0x38], R76 ;  /* 0x0000384c01007387 */ /* 0x0045e20000100800 */
[----:B-1----:R-:W-:-:S03]  /*1eba0*/  IMAD.MOV.U32 R2, RZ, RZ, R77 ;  /* 0x000000ffff027224 */ /* 0x002fc600078e004d */
[----:B--2---:R-:W2:Y:S04]  /*1ebb0*/  LDL.LU.64 R76, [R1+0x1a8] ;  /* 0x0001a800014c7983 */ /* 0x004ea80000300a00 */
[----:B------:R1:W-:Y:S04]  /*1ebc0*/  STL [R1+0x34], R2 ;  /* 0x0000340201007387 */ /* 0x0003e80000100800 */
[----:B------:R-:W-:Y:S01]  /*1ebd0*/  STL [R1+0x40], R86 ;  /* 0x0000405601007387 */ /* 0x000fe20000100800 */
[----:B-1----:R-:W-:-:S05]  /*1ebe0*/  IMAD.MOV.U32 R2, RZ, RZ, R87 ;  /* 0x000000ffff027224 */ /* 0x002fca00078e0057 */
[----:B------:R1:W-:Y:S04]  /*1ebf0*/  STL [R1+0x3c], R2 ;  /* 0x00003c0201007387 */ /* 0x0003e80000100800 */
[----:B------:R1:W-:Y:S02]  /*1ec00*/  STL [R1+0x48], R78 ;  /* 0x0000484e01007387 */ /* 0x0003e40000100800 */
[----:B-1----:R-:W-:-:S05]  /*1ec10*/  IMAD.MOV.U32 R2, RZ, RZ, R79 ;  /* 0x000000ffff027224 */ /* 0x002fca00078e004f */
[----:B------:R1:W-:Y:S01]  /*1ec20*/  STL [R1+0x44], R2 ;  /* 0x0000440201007387 */ /* 0x0003e20000100800 */
[----:B------:R-:W-:Y:S02]  /*1ec30*/  IMAD.MOV.U32 R78, RZ, RZ, R144 ;  /* 0x000000ffff4e7224 */ /* 0x000fe400078e0090 */
[----:B------:R-:W-:Y:S01]  /*1ec40*/  IMAD.MOV.U32 R79, RZ, RZ, R145 ;  /* 0x000000ffff4f7224 */ /* 0x000fe200078e0091 */
[----:B------:R3:W-:Y:S04]  /*1ec50*/  STL [R1+0x50], R170 ;  /* 0x000050aa01007387 */ /* 0x0007e80000100800 */
[----:B------:R-:W2:Y:S01]  /*1ec60*/  LDL.LU.64 R144, [R1+0x568] ;  /* 0x0005680001907983 */ /* 0x000ea20000300a00 */
[----:B-1----:R-:W-:-:S05]  /*1ec70*/  IMAD.MOV.U32 R2, RZ, RZ, R171 ;  /* 0x000000ffff027224 */ /* 0x002fca00078e00ab */
[----:B------:R1:W-:Y:S04]  /*1ec80*/  STL [R1+0x4c], R2 ;  /* 0x00004c0201007387 */ /* 0x0003e80000100800 */
[----:B---3--:R3:W-:Y:S04]  /*1ec90*/  STL [R1+0x58], R136 ;  /* 0x0000588801007387 */ /* 0x0087e80000100800 */
[----:B------:R-:W2:Y:S01]  /*1eca0*/  LDL.LU.64 R170, [R1+0x560] ;  /* 0x0005600001aa7983 */ /* 0x000ea20000300a00 */
[----:B-1----:R-:W-:-:S03]  /*1ecb0*/  IMAD.MOV.U32 R2, RZ, RZ, R137 ;  /* 0x000000ffff027224 */ /* 0x002fc600078e0089 */
[----:B------:R-:W-:Y:S04]  /*1ecc0*/  STL [R1+0x60], R128 ;  /* 0x0000608001007387 */ /* 0x000fe80000100800 */
[----:B------:R1:W-:Y:S04]  /*1ecd0*/  STL [R1+0x54], R2 ;  /* 0x0000540201007387 */ /* 0x0003e80000100800 */
[----:B---3--:R-:W3:Y:S01]  /*1ece0*/  LDL.LU.64 R136, [R1+0x558] ;  /* 0x0005580001887983 */ /* 0x008ee20000300a00 */
[----:B-1----:R-:W-:Y:S02]  /*1ecf0*/  IMAD.MOV.U32 R2, RZ, RZ, R129 ;  /* 0x000000ffff027224 */ /* 0x002fe400078e0081 */
[----:B------:R-:W-:-:S02]  /*1ed00*/  IMAD.MOV.U32 R128, RZ, RZ, R120 ;  /* 0x000000ffff807224 */ /* 0x000fc400078e0078 */
[----:B------:R-:W-:Y:S01]  /*1ed10*/  IMAD.MOV.U32 R129, RZ, RZ, R121 ;  /* 0x000000ffff817224 */ /* 0x000fe200078e0079 */
[----:B------:R1:W-:Y:S04]  /*1ed20*/  STL [R1+0x5c], R2 ;  /* 0x00005c0201007387 */ /* 0x0003e80000100800 */
[----:B------:R4:W-:Y:S04]  /*1ed30*/  STL [R1+0x68], R166 ;  /* 0x000068a601007387 */ /* 0x0009e80000100800 */
[----:B------:R-:W3:Y:S01]  /*1ed40*/  LDL.LU.64 R120, [R1+0x550] ;  /* 0x0005500001787983 */ /* 0x000ee20000300a00 */
[----:B-1----:R-:W-:-:S03]  /*1ed50*/  IMAD.MOV.U32 R2, RZ, RZ, R167 ;  /* 0x000000ffff027224 */ /* 0x002fc600078e00a7 */
[----:B----4-:R-:W-:Y:S04]  /*1ed60*/  STL [R1+0x70], R168 ;  /* 0x000070a801007387 */ /* 0x010fe80000100800 */
[----:B------:R1:W-:Y:S04]  /*1ed70*/  STL [R1+0x64], R2 ;  /* 0x0000640201007387 */ /* 0x0003e80000100800 */
[----:B------:R-:W3:Y:S01]  /*1ed80*/  LDL.LU.64 R166, [R1+0x548] ;  /* 0x0005480001a67983 */ /* 0x000ee20000300a00 */
[----:B-1----:R-:W-:-:S03]  /*1ed90*/  IMAD.MOV.U32 R2, RZ, RZ, R169 ;  /* 0x000000ffff027224 */ /* 0x002fc600078e00a9 */
[----:B------:R-:W3:Y:S04]  /*1eda0*/  LDL.LU.64 R168, [R1+0x540] ;  /* 0x0005400001a87983 */ /* 0x000ee80000300a00 */
[----:B------:R2:W-:Y:S02]  /*1edb0*/  STL [R1+0x6c], R2 ;  /* 0x00006c0201007387 */ /* 0x0005e40000100800 */
[----:B--2---:R-:W-:Y:S02]  /*1edc0*/  IMAD.MOV.U32 R2, RZ, RZ, R77 ;  /* 0x000000ffff027224 */ /* 0x004fe400078e004d */
[----:B------:R1:W-:Y:S04]  /*1edd0*/  STL [R1+0x78], R76 ;  /* 0x0000784c01007387 */ /* 0x0003e80000100800 */
[----:B------:R-:W-:Y:S04]  /*1ede0*/  STL [R1+0x80], R164 ;  /* 0x000080a401007387 */ /* 0x000fe80000100800 */
[----:B------:R2:W-:Y:S04]  /*1edf0*/  STL [R1+0x74], R2 ;  /* 0x0000740201007387 */ /* 0x0005e80000100800 */
[----:B-1----:R-:W4:Y:S01]  /*1ee00*/  LDL.LU.64 R76, [R1+0x538] ;  /* 0x00053800014c7983 */ /* 0x002f220000300a00 */
[----:B--2---:R-:W-:-:S05]  /*1ee10*/  IMAD.MOV.U32 R2, RZ, RZ, R165 ;  /* 0x000000ffff027224 */ /* 0x004fca00078e00a5 */
[----:B------:R1:W-:Y:S04]  /*1ee20*/  STL [R1+0x7c], R2 ;  /* 0x00007c0201007387 */ /* 0x0003e80000100800 */
[----:B------:R2:W-:Y:S01]  /*1ee30*/  STL [R1+0x88], R102 ;  /* 0x0000886601007387 */ /* 0x0005e20000100800 */
[----:B-1----:R-:W-:-:S03]  /*1ee40*/  IMAD.MOV.U32 R2, RZ, RZ, R103 ;  /* 0x000000ffff027224 */ /* 0x002fc600078e0067 */
[----:B--2---:R-:W2:Y:S04]  /*1ee50*/  LDL.LU.64 R102, [R1+0x528] ;  /* 0x0005280001667983 */ /* 0x004ea80000300a00 */
[----:B------:R1:W-:Y:S04]  /*1ee60*/  STL [R1+0x84], R2 ;  /* 0x0000840201007387 */ /* 0x0003e80000100800 */
[----:B------:R1:W-:Y:S02]  /*1ee70*/  STL [R1+0x90], R144 ;  /* 0x0000909001007387 */ /* 0x0003e40000100800 */
[----:B-1----:R-:W-:-:S02]  /*1ee80*/  IMAD.MOV.U32 R2, RZ, RZ, R145 ;  /* 0x000000ffff027224 */ /* 0x002fc400078e0091 */
[----:B------:R-:W-:Y:S04]  /*1ee90*/  STL [R1+0x98], R170 ;  /* 0x000098aa01007387 */ /* 0x000fe80000100800 */
[----:B------:R1:W-:Y:S04]  /*1eea0*/  STL [R1+0x8c], R2 ;  /* 0x00008c0201007387 */ /* 0x0003e80000100800 */
[----:B------:R-:W2:Y:S01]  /*1eeb0*/  LDL.LU.64 R144, [R1+0x520] ;  /* 0x0005200001907983 */ /* 0x000ea20000300a00 */
[----:B-1----:R-:W-:-:S03]  /*1eec0*/  IMAD.MOV.U32 R2, RZ, RZ, R171 ;  /* 0x000000ffff027224 */ /* 0x002fc600078e00ab */
[----:B------:R-:W2:Y:S04]  /*1eed0*/  LDL.LU.64 R170, [R1+0x518] ;  /* 0x0005180001aa7983 */ /* 0x000ea80000300a00 */
[----:B------:R1:W-:Y:S04]  /*1eee0*/  STL [R1+0x94], R2 ;  /* 0x0000940201007387 */ /* 0x0003e80000100800 */
[----:B---3--:R3:W-:Y:S01]  /*1eef0*/  STL [R1+0xa0], R136 ;  /* 0x0000a08801007387 */ /* 0x0087e20000100800 */
[----:B-1----:R-:W-:-:S03]  /*1ef00*/  IMAD.MOV.U32 R2, RZ, RZ, R137 ;  /* 0x000000ffff027224 */ /* 0x002fc600078e0089 */
[----:B------:R-:W-:Y:S04]  /*1ef10*/  STL [R1+0xa8], R120 ;  /* 0x0000a87801007387 */ /* 0x000fe80000100800 */
[----:B------:R1:W-:Y:S04]  /*1ef20*/  STL [R1+0x9c], R2 ;  /* 0x00009c0201007387 */ /* 0x0003e80000100800 */
[----:B---3--:R-:W3:Y:S01]  /*1ef30*/  LDL.LU.64 R136, [R1+0x510] ;  /* 0x0005100001887983 */ /* 0x008ee20000300a00 */
[----:B-1----:R-:W-:-:S05]  /*1ef40*/  IMAD.MOV.U32 R2, RZ, RZ, R121 ;  /* 0x000000ffff027224 */ /* 0x002fca00078e0079 */
[----:B------:R1:W-:Y:S04]  /*1ef50*/  STL [R1+0xa4], R2 ;  /* 0x0000a40201007387 */ /* 0x0003e80000100800 */
[----:B------:R1:W-:Y:S04]  /*1ef60*/  STL [R1+0xb0], R166 ;  /* 0x0000b0a601007387 */ /* 0x0003e80000100800 */
[----:B------:R-:W3:Y:S01]  /*1ef70*/  LDL.LU.64 R120, [R1+0x508] ;  /* 0x0005080001787983 */ /* 0x000ee20000300a00 */
[----:B-1----:R-:W-:-:S03]  /*1ef80*/  IMAD.MOV.U32 R2, RZ, RZ, R167 ;  /* 0x000000ffff027224 */ /* 0x002fc600078e00a7 */
[----:B------:R-:W-:Y:S04]  /*1ef90*/  STL [R1+0xb8], R168 ;  /* 0x0000b8a801007387 */ /* 0x000fe80000100800 */
[----:B------:R1:W-:Y:S04]  /*1efa0*/  STL [R1+0xac], R2 ;  /* 0x0000ac0201007387 */ /* 0x0003e80000100800 */
[----:B------:R-:W3:Y:S01]  /*1efb0*/  LDL.LU.64 R166, [R1+0x500] ;  /* 0x0005000001a67983 */ /* 0x000ee20000300a00 */
[----:B-1----:R-:W-:Y:S02]  /*1efc0*/  IMAD.MOV.U32 R2, RZ, RZ, R169 ;  /* 0x000000ffff027224 */ /* 0x002fe400078e00a9 */
[----:B------:R-:W-:-:S02]  /*1efd0*/  IMAD.MOV.U32 R168, RZ, RZ, R138 ;  /* 0x000000ffffa87224 */ /* 0x000fc400078e008a */
[----:B------:R-:W-:Y:S01]  /*1efe0*/  IMAD.MOV.U32 R169, RZ, RZ, R139 ;  /* 0x000000ffffa97224 */ /* 0x000fe200078e008b */
[----:B------:R4:W-:Y:S01]  /*1eff0*/  STL [R1+0xb4], R2 ;  /* 0x0000b40201007387 */ /* 0x0009e20000100800 */
[----:B------:R-:W-:Y:S02]  /*1f000*/  IMAD.MOV.U32 R138, RZ, RZ, R130 ;  /* 0x000000ffff8a7224 */ /* 0x000fe400078e0082 */
[----:B------:R-:W-:Y:S02]  /*1f010*/  IMAD.MOV.U32 R139, RZ, RZ, R131 ;  /* 0x000000ffff8b7224 */ /* 0x000fe400078e0083 */
[----:B------:R-:W3:Y:S01]  /*1f020*/  LDL.LU.64 R130, [R1+0x4f8] ;  /* 0x0004f80001827983 */ /* 0x000ee20000300a00 */
[----:B----4-:R-:W-:-:S03]  /*1f030*/  IMAD.MOV.U32 R2, RZ, RZ, R77 ;  /* 0x000000ffff027224 */ /* 0x010fc600078e004d */
[----:B------:R-:W-:Y:S04]  /*1f040*/  STL [R1+0xc0], R76 ;  /* 0x0000c04c01007387 */ /* 0x000fe80000100800 */
[----:B------:R1:W-:Y:S04]  /*1f050*/  STL [R1+0xbc], R2 ;  /* 0x0000bc0201007387 */ /* 0x0003e80000100800 */
[----:B------:R4:W-:Y:S01]  /*1f060*/  STL [R1+0xc8], R78 ;  /* 0x0000c84e01007387 */ /* 0x0009e20000100800 */
[----:B-1----:R-:W-:-:S03]  /*1f070*/  IMAD.MOV.U32 R2, RZ, RZ, R79 ;  /* 0x000000ffff027224 */ /* 0x002fc600078e004f */
[----:B----4-:R-:W4:Y:S04]  /*1f080*/  LDL.LU.64 R78, [R1+0x4e8] ;  /* 0x0004e800014e7983 */ /* 0x010f280000300a00 */
[----:B------:R1:W-:Y:S04]  /*1f090*/  STL [R1+0xc4], R2 ;  /* 0x0000c40201007387 */ /* 0x0003e80000100800 */
[----:B--2---:R2:W-:Y:S01]  /*1f0a0*/  STL [R1+0xd0], R102 ;  /* 0x0000d06601007387 */ /* 0x0045e20000100800 */
[----:B-1----:R-:W-:-:S03]  /*1f0b0*/  IMAD.MOV.U32 R2, RZ, RZ, R103 ;  /* 0x000000ffff027224 */ /* 0x002fc600078e0067 */
[----:B--2---:R-:W2:Y:S04]  /*1f0c0*/  LDL.LU.64 R102, [R1+0x4e0] ;  /* 0x0004e00001667983 */ /* 0x004ea80000300a00 */
[----:B------:R1:W-:Y:S04]  /*1f0d0*/  STL [R1+0xcc], R2 ;  /* 0x0000cc0201007387 */ /* 0x0003e80000100800 */
[----:B------:R1:W-:Y:S02]  /*1f0e0*/  STL [R1+0xd8], R144 ;  /* 0x0000d89001007387 */ /* 0x0003e40000100800 */
[----:B-1----:R-:W-:-:S02]  /*1f0f0*/  IMAD.MOV.U32 R2, RZ, RZ, R145 ;  /* 0x000000ffff027224 */ /* 0x002fc400078e0091 */
[----:B------:R-:W2:Y:S04]  /*1f100*/  LDL.LU.64 R144, [R1+0x4d8] ;  /* 0x0004d80001907983 */ /* 0x000ea80000300a00 */
[----:B------:R1:W-:Y:S04]  /*1f110*/  STL [R1+0xd4], R2 ;  /* 0x0000d40201007387 */ /* 0x0003e80000100800 */
[----:B------:R1:W-:Y:S02]  /*1f120*/  STL [R1+0xe0], R170 ;  /* 0x0000e0aa01007387 */ /* 0x0003e40000100800 */
[----:B-1----:R-:W-:-:S02]  /*1f130*/  IMAD.MOV.U32 R2, RZ, RZ, R171 ;  /* 0x000000ffff027224 */ /* 0x002fc400078e00ab */
[----:B------:R-:W2:Y:S04]  /*1f140*/  LDL.LU.64 R170, [R1+0x4d0] ;  /* 0x0004d00001aa7983 */ /* 0x000ea80000300a00 */
[----:B------:R1:W-:Y:S04]  /*1f150*/  STL [R1+0xdc], R2 ;  /* 0x0000dc0201007387 */ /* 0x0003e80000100800 */
[----:B---3--:R3:W-:Y:S01]  /*1f160*/  STL [R1+0xe8], R136 ;  /* 0x0000e88801007387 */ /* 0x0087e20000100800 */
[----:B-1----:R-:W-:-:S03]  /*1f170*/  IMAD.MOV.U32 R2, RZ, RZ, R137 ;  /* 0x000000ffff027224 */ /* 0x002fc600078e0089 */
[----:B---3--:R-:W3:Y:S04]  /*1f180*/  LDL.LU.64 R136, [R1+0x4c8] ;  /* 0x0004c80001887983 */ /* 0x008ee80000300a00 */
[----:B------:R1:W-:Y:S04]  /*1f190*/  STL [R1+0xe4], R2 ;  /* 0x0000e40201007387 */ /* 0x0003e80000100800 */
[----:B------:R1:W-:Y:S04]  /*1f1a0*/  STL [R1+0xf0], R120 ;  /* 0x0000f07801007387 */ /* 0x0003e80000100800 */
[----:B------:R-:W3:Y:S01]  /*1f1b0*/  LDL.LU.64 R76, [R1+0x4c0] ;  /* 0x0004c000014c7983 */ /* 0x000ee20000300a00 */
[----:B-1----:R-:W-:-:S05]  /*1f1c0*/  IMAD.MOV.U32 R2, RZ, RZ, R121 ;  /* 0x000000ffff027224 */ /* 0x002fca00078e0079 */
[----:B------:R1:W-:Y:S01]  /*1f1d0*/  STL [R1+0xec], R2 ;  /* 0x0000ec0201007387 */ /* 0x0003e20000100800 */
[----:B------:R-:W-:Y:S02]  /*1f1e0*/  IMAD.MOV.U32 R120, RZ, RZ, R112 ;  /* 0x000000ffff787224 */ /* 0x000fe400078e0070 */
[----:B------:R-:W-:Y:S01]  /*1f1f0*/  IMAD.MOV.U32 R121, RZ, RZ, R113 ;  /* 0x000000ffff797224 */ /* 0x000fe200078e0071 */
[----:B------:R-:W-:Y:S04]  /*1f200*/  STL [R1+0xf8], R166 ;  /* 0x0000f8a601007387 */ /* 0x000fe80000100800 */
[----:B------:R-:W3:Y:S01]  /*1f210*/  LDL.LU.64 R112, [R1+0x4b8] ;  /* 0x0004b80001707983 */ /* 0x000ee20000300a00 */
[----:B-1----:R-:W-:-:S05]  /*1f220*/  IMAD.MOV.U32 R2, RZ, RZ, R167 ;  /* 0x000000ffff027224 */ /* 0x002fca00078e00a7 */
[----:B------:R1:W-:Y:S04]  /*1f230*/  STL [R1+0xf4], R2 ;  /* 0x0000f40201007387 */ /* 0x0003e80000100800 */
[----:B------:R1:W-:Y:S02]  /*1f240*/  STL [R1+0x100], R130 ;  /* 0x0001008201007387 */ /* 0x0003e40000100800 */
[----:B-1----:R-:W-:Y:S02]  /*1f250*/  IMAD.MOV.U32 R2, RZ, RZ, R131 ;  /* 0x000000ffff027224 */ /* 0x002fe400078e0083 */
[----:B------:R-:W-:Y:S04]  /*1f260*/  STL [R1+0x108], R146 ;  /* 0x0001089201007387 */ /* 0x000fe80000100800 */
[----:B------:R1:W-:Y:S04]  /*1f270*/  STL [R1+0xfc], R2 ;  /* 0x0000fc0201007387 */ /* 0x0003e80000100800 */
[----:B------:R-:W3:Y:S01]  /*1f280*/  LDL.LU.64 R130, [R1+0x4a8] ;  /* 0x0004a80001827983 */ /* 0x000ee20000300a00 */
[----:B-1----:R-:W-:-:S03]  /*1f290*/  IMAD.MOV.U32 R2, RZ, RZ, R147 ;  /* 0x000000ffff027224 */ /* 0x002fc600078e0093 */
[----:B------:R-:W3:Y:S04]  /*1f2a0*/  LDL.LU.64 R146, [R1+0x4a0] ;  /* 0x0004a00001927983 */ /* 0x000ee80000300a00 */
[----:B------:R4:W-:Y:S02]  /*1f2b0*/  STL [R1+0x104], R2 ;  /* 0x0001040201007387 */ /* 0x0009e40000100800 */
[----:B----4-:R-:W-:Y:S02]  /*1f2c0*/  IMAD.MOV.U32 R2, RZ, RZ, R79 ;  /* 0x000000ffff027224 */ /* 0x010fe400078e004f */
[----:B------:R1:W-:Y:S04]  /*1f2d0*/  STL [R1+0x110], R78 ;  /* 0x0001104e01007387 */ /* 0x0003e80000100800 */
[----:B--2---:R-:W-:Y:S04]  /*1f2e0*/  STL [R1+0x118], R102 ;  /* 0x0001186601007387 */ /* 0x004fe80000100800 */
[----:B------:R2:W-:Y:S04]  /*1f2f0*/  STL [R1+0x10c], R2 ;  /* 0x00010c0201007387 */ /* 0x0005e80000100800 */
[----:B-1----:R-:W4:Y:S01]  /*1f300*/  LDL.LU.64 R78, [R1+0x498] ;  /* 0x00049800014e7983 */ /* 0x002f220000300a00 */
[----:B--2---:R-:W-:-:S03]  /*1f310*/  IMAD.MOV.U32 R2, RZ, RZ, R103 ;  /* 0x000000ffff027224 */ /* 0x004fc600078e0067 */
[----:B------:R-:W2:Y:S04]  /*1f320*/  LDL.LU.64 R102, [R1+0x490] ;  /* 0x0004900001667983 */ /* 0x000ea80000300a00 */
[----:B------:R1:W-:Y:S04]  /*1f330*/  STL [R1+0x114], R2 ;  /* 0x0001140201007387 */ /* 0x0003e80000100800 */
[----:B------:R1:W-:Y:S02]  /*1f340*/  STL [R1+0x120], R144 ;  /* 0x0001209001007387 */ /* 0x0003e40000100800 */
[----:B-1----:R-:W-:-:S02]  /*1f350*/  IMAD.MOV.U32 R2, RZ, RZ, R145 ;  /* 0x000000ffff027224 */ /* 0x002fc400078e0091 */
[----:B------:R-:W-:Y:S04]  /*1f360*/  STL [R1+0x128], R170 ;  /* 0x000128aa01007387 */ /* 0x000fe80000100800 */
[----:B------:R1:W-:Y:S04]  /*1f370*/  STL [R1+0x11c], R2 ;  /* 0x00011c0201007387 */ /* 0x0003e80000100800 */
[----:B------:R-:W2:Y:S01]  /*1f380*/  LDL.LU.64 R144, [R1+0x488] ;  /* 0x0004880001907983 */ /* 0x000ea20000300a00 */
[----:B-1----:R-:W-:-:S05]  /*1f390*/  IMAD.MOV.U32 R2, RZ, RZ, R171 ;  /* 0x000000ffff027224 */ /* 0x002fca00078e00ab */
[----:B------:R1:W-:Y:S04]  /*1f3a0*/  STL [R1+0x124], R2 ;  /* 0x0001240201007387 */ /* 0x0003e80000100800 */
[----:B---3--:R3:W-:Y:S04]  /*1f3b0*/  STL [R1+0x130], R136 ;  /* 0x0001308801007387 */ /* 0x0087e80000100800 */
[----:B------:R-:W2:Y:S01]  /*1f3c0*/  LDL.LU.64 R170, [R1+0x480] ;  /* 0x0004800001aa7983 */ /* 0x000ea20000300a00 */
[----:B-1----:R-:W-:-:S05]  /*1f3d0*/  IMAD.MOV.U32 R2, RZ, RZ, R137 ;  /* 0x000000ffff027224 */ /* 0x002fca00078e0089 */
[----:B------:R1:W-:Y:S01]  /*1f3e0*/  STL [R1+0x12c], R2 ;  /* 0x00012c0201007387 */ /* 0x0003e20000100800 */
[----:B---3--:R-:W-:Y:S02]  /*1f3f0*/  IMAD.MOV.U32 R136, RZ, RZ, R120 ;  /* 0x000000ffff887224 */ /* 0x008fe400078e0078 */
[----:B------:R-:W-:Y:S01]  /*1f400*/  IMAD.MOV.U32 R137, RZ, RZ, R121 ;  /* 0x000000ffff897224 */ /* 0x000fe200078e0079 */
[----:B------:R-:W-:Y:S04]  /*1f410*/  STL [R1+0x138], R76 ;  /* 0x0001384c01007387 */ /* 0x000fe80000100800 */
[----:B------:R-:W3:Y:S01]  /*1f420*/  LDL.LU.64 R120, [R1+0x478] ;  /* 0x0004780001787983 */ /* 0x000ee20000300a00 */
[----:B-1----:R-:W-:-:S03]  /*1f430*/  IMAD.MOV.U32 R2, RZ, RZ, R77 ;  /* 0x000000ffff027224 */ /* 0x002fc600078e004d */
[----:B------:R-:W-:Y:S04]  /*1f440*/  STL [R1+0x140], R112 ;  /* 0x0001407001007387 */ /* 0x000fe80000100800 */
[----:B------:R1:W-:Y:S04]  /*1f450*/  STL [R1+0x134], R2 ;  /* 0x0001340201007387 */ /* 0x0003e80000100800 */
[----:B------:R-:W-:Y:S01]  /*1f460*/  STL [R1+0x148], R168 ;  /* 0x000148a801007387 */ /* 0x000fe20000100800 */
[----:B-1----:R-:W-:-:S05]  /*1f470*/  IMAD.MOV.U32 R2, RZ, RZ, R113 ;  /* 0x000000ffff027224 */ /* 0x002fca00078e0071 */
[----:B------:R1:W-:Y:S04]  /*1f480*/  STL [R1+0x13c], R2 ;  /* 0x00013c0201007387 */ /* 0x0003e80000100800 */
[----:B------:R-:W3:Y:S01]  /*1f490*/  LDL.LU.64 R112, [R1+0x468] ;  /* 0x0004680001707983 */ /* 0x000ee20000300a00 */
[----:B-1----:R-:W-:-:S03]  /*1f4a0*/  IMAD.MOV.U32 R2, RZ, RZ, R169 ;  /* 0x000000ffff027224 */ /* 0x002fc600078e00a9 */
[----:B------:R-:W-:Y:S04]  /*1f4b0*/  STL [R1+0x150], R130 ;  /* 0x0001508201007387 */ /* 0x000fe80000100800 */
[----:B------:R1:W-:Y:S04]  /*1f4c0*/  STL [R1+0x144], R2 ;  /* 0x0001440201007387 */ /* 0x0003e80000100800 */
[----:B------:R-:W3:Y:S01]  /*1f4d0*/  LDL.LU.64 R168, [R1+0x460] ;  /* 0x0004600001a87983 */ /* 0x000ee20000300a00 */
[----:B-1----:R-:W-:-:S03]  /*1f4e0*/  IMAD.MOV.U32 R2, RZ, RZ, R131 ;  /* 0x000000ffff027224 */ /* 0x002fc600078e0083 */
[----:B------:R-:W-:Y:S04]  /*1f4f0*/  STL [R1+0x158], R146 ;  /* 0x0001589201007387 */ /* 0x000fe80000100800 */
[----:B------:R1:W-:Y:S04]  /*1f500*/  STL [R1+0x14c], R2 ;  /* 0x00014c0201007387 */ /* 0x0003e80000100800 */
[----:B------:R-:W3:Y:S01]  /*1f510*/  LDL.LU.64 R130, [R1+0x458] ;  /* 0x0004580001827983 */ /* 0x000ee20000300a00 */
[----:B-1----:R-:W-:-:S03]  /*1f520*/  IMAD.MOV.U32 R2, RZ, RZ, R147 ;  /* 0x000000ffff027224 */ /* 0x002fc600078e0093 */
[----:B----4-:R-:W-:Y:S04]  /*1f530*/  STL [R1+0x160], R78 ;  /* 0x0001604e01007387 */ /* 0x010fe80000100800 */
[----:B------:R1:W-:Y:S04]  /*1f540*/  STL [R1+0x154], R2 ;  /* 0x0001540201007387 */ /* 0x0003e80000100800 */
[----:B------:R-:W4:Y:S01]  /*1f550*/  LDL.LU.64 R146, [R1+0x450] ;  /* 0x0004500001927983 */ /* 0x000f220000300a00 */
[----:B-1----:R-:W-:-:S03]  /*1f560*/  IMAD.MOV.U32 R2, RZ, RZ, R79 ;  /* 0x000000ffff027224 */ /* 0x002fc600078e004f */
[----:B--2---:R-:W-:Y:S04]  /*1f570*/  STL [R1+0x168], R102 ;  /* 0x0001686601007387 */ /* 0x004fe80000100800 */
[----:B------:R1:W-:Y:S04]  /*1f580*/  STL [R1+0x15c], R2 ;  /* 0x00015c0201007387 */ /* 0x0003e80000100800 */
[----:B------:R-:W2:Y:S01]  /*1f590*/  LDL.LU.64 R78, [R1+0x448] ;  /* 0x00044800014e7983 */ /* 0x000ea20000300a00 */
[----:B-1----:R-:W-:-:S03]  /*1f5a0*/  IMAD.MOV.U32 R2, RZ, RZ, R103 ;  /* 0x000000ffff027224 */ /* 0x002fc600078e0067 */
[----:B------:R-:W2:Y:S04]  /*1f5b0*/  LDL.LU.64 R102, [R1+0x440] ;  /* 0x0004400001667983 */ /* 0x000ea80000300a00 */
[----:B------:R1:W-:Y:S04]  /*1f5c0*/  STL [R1+0x164], R2 ;  /* 0x0001640201007387 */ /* 0x0003e80000100800 */
[----:B------:R1:W-:Y:S02]  /*1f5d0*/  STL [R1+0x170], R144 ;  /* 0x0001709001007387 */ /* 0x0003e40000100800 */
[----:B-1----:R-:W-:-:S02]  /*1f5e0*/  IMAD.MOV.U32 R2, RZ, RZ, R145 ;  /* 0x000000ffff027224 */ /* 0x002fc400078e0091 */
[----:B------:R-:W2:Y:S04]  /*1f5f0*/  LDL.LU.64 R144, [R1+0x438] ;  /* 0x0004380001907983 */ /* 0x000ea80000300a00 */
[----:B------:R1:W-:Y:S04]  /*1f600*/  STL [R1+0x16c], R2 ;  /* 0x00016c0201007387 */ /* 0x0003e80000100800 */
[----:B------:R3:W-:Y:S01]  /*1f610*/  STL [R1+0x178], R170 ;  /* 0x000178aa01007387 */ /* 0x0007e20000100800 */
[----:B-1----:R-:W-:-:S05]  /*1f620*/  IMAD.MOV.U32 R2, RZ, RZ, R171 ;  /* 0x000000ffff027224 */ /* 0x002fca00078e00ab */
[----:B------:R1:W-:Y:S04]  /*1f630*/  STL [R1+0x174], R2 ;  /* 0x0001740201007387 */ /* 0x0003e80000100800 */
[----:B---3--:R3:W-:Y:S04]  /*1f640*/  STL [R1+0x180], R120 ;  /* 0x0001807801007387 */ /* 0x0087e80000100800 */
[----:B------:R-:W2:Y:S01]  /*1f650*/  LDL.LU.64 R170, [R1+0x428] ;  /* 0x0004280001aa7983 */ /* 0x000ea20000300a00 */
[----:B-1----:R-:W-:-:S05]  /*1f660*/  IMAD.MOV.U32 R2, RZ, RZ, R121 ;  /* 0x000000ffff027224 */ /* 0x002fca00078e0079 */
[----:B------:R1:W-:Y:S04]  /*1f670*/  STL [R1+0x17c], R2 ;  /* 0x00017c0201007387 */ /* 0x0003e80000100800 */
[----:B------:R3:W-:Y:S04]  /*1f680*/  STL [R1+0x188], R138 ;  /* 0x0001888a01007387 */ /* 0x0007e80000100800 */
[----:B---3--:R-:W2:Y:S01]  /*1f690*/  LDL.LU.64 R120, [R1+0x420] ;  /* 0x0004200001787983 */ /* 0x008ea20000300a00 */
[----:B-1----:R-:W-:-:S05]  /*1f6a0*/  IMAD.MOV.U32 R2, RZ, RZ, R139 ;  /* 0x000000ffff027224 */ /* 0x002fca00078e008b */
[----:B------:R1:W-:Y:S04]  /*1f6b0*/  STL [R1+0x184], R2 ;  /* 0x0001840201007387 */ /* 0x0003e80000100800 */
[----:B------:R1:W-:Y:S04]  /*1f6c0*/  STL [R1+0x190], R112 ;  /* 0x0001907001007387 */ /* 0x0003e80000100800 */
[----:B------:R-:W2:Y:S01]  /*1f6d0*/  LDL.LU.64 R138, [R1+0x418] ;  /* 0x00041800018a7983 */ /* 0x000ea20000300a00 */
[----:B-1----:R-:W-:-:S05]  /*1f6e0*/  IMAD.MOV.U32 R2, RZ, RZ, R113 ;  /* 0x000000ffff027224 */ /* 0x002fca00078e0071 */
[----:B------:R1:W-:Y:S04]  /*1f6f0*/  STL [R1+0x18c], R2 ;  /* 0x00018c0201007387 */ /* 0x0003e80000100800 */
[----:B------:R1:W-:Y:S04]  /*1f700*/  STL [R1+0x198], R168 ;  /* 0x000198a801007387 */ /* 0x0003e80000100800 */
[----:B------:R-:W2:Y:S01]  /*1f710*/  LDL.LU.64 R112, [R1+0x410] ;  /* 0x0004100001707983 */ /* 0x000ea20000300a00 */
[----:B-1----:R-:W-:-:S05]  /*1f720*/  IMAD.MOV.U32 R2, RZ, RZ, R169 ;  /* 0x000000ffff027224 */ /* 0x002fca00078e00a9 */
[----:B------:R1:W-:Y:S04]  /*1f730*/  STL [R1+0x194], R2 ;  /* 0x0001940201007387 */ /* 0x0003e80000100800 */
[----:B------:R-:W-:Y:S04]  /*1f740*/  STL [R1+0x1a0], R130 ;  /* 0x0001a08201007387 */ /* 0x000fe80000100800 */
[----:B------:R-:W2:Y:S01]  /*1f750*/  LDL.LU.64 R168, [R1+0x408] ;  /* 0x0004080001a87983 */ /* 0x000ea20000300a00 */
[----:B-1----:R-:W-:-:S05]  /*1f760*/  IMAD.MOV.U32 R2, RZ, RZ, R131 ;  /* 0x000000ffff027224 */ /* 0x002fca00078e0083 */
[----:B------:R1:W-:Y:S04]  /*1f770*/  STL [R1+0x19c], R2 ;  /* 0x00019c0201007387 */ /* 0x0003e80000100800 */
[----:B----4-:R4:W-:Y:S01]  /*1f780*/  STL [R1+0x1a8], R146 ;  /* 0x0001a89201007387 */ /* 0x0109e20000100800 */
[----:B-1----:R-:W-:-:S03]  /*1f790*/  IMAD.MOV.U32 R2, RZ, RZ, R147 ;  /* 0x000000ffff027224 */ /* 0x002fc600078e0093 */
[----:B------:R-:W3:Y:S04]  /*1f7a0*/  LDL.LU.64 R130, [R1+0x400] ;  /* 0x0004000001827983 */ /* 0x000ee80000300a00 */
[----:B------:R1:W-:Y:S04]  /*1f7b0*/  STL [R1+0x1a4], R2 ;  /* 0x0001a40201007387 */ /* 0x0003e80000100800 */
[----:B--2---:R-:W-:Y:S04]  /*1f7c0*/  STL [R1+0x1b0], R78 ;  /* 0x0001b04e01007387 */ /* 0x004fe80000100800 */
[----:B----4-:R-:W2:Y:S01]  /*1f7d0*/  LDL.LU.64 R146, [R1+0x3f8] ;  /* 0x0003f80001927983 */ /* 0x010ea20000300a00 */
[----:B-1----:R-:W-:-:S03]  /*1f7e0*/  IMAD.MOV.U32 R2, RZ, RZ, R79 ;  /* 0x000000ffff027224 */ /* 0x002fc600078e004f */
[----:B------:R-:W-:Y:S04]  /*1f7f0*/  STL [R1+0x1b8], R102 ;  /* 0x0001b86601007387 */ /* 0x000fe80000100800 */
[----:B------:R1:W-:Y:S02]  /*1f800*/  STL [R1+0x1ac], R2 ;  /* 0x0001ac0201007387 */ /* 0x0003e40000100800 */
[----:B-1----:R-:W-:Y:S02]  /*1f810*/  IMAD.MOV.U32 R2, RZ, RZ, R103 ;  /* 0x000000ffff027224 */ /* 0x002fe400078e0067 */
[----:B------:R-:W-:Y:S04]  /*1f820*/  STL [R1+0x1c0], R144 ;  /* 0x0001c09001007387 */ /* 0x000fe80000100800 */
[----:B------:R1:W-:Y:S04]  /*1f830*/  STL [R1+0x1b4], R2 ;  /* 0x0001b40201007387 */ /* 0x0003e80000100800 */
[----:B------:R-:W4:Y:S01]  /*1f840*/  LDL.LU.64 R102, [R1+0x3e8] ;  /* 0x0003e80001667983 */ /* 0x000f220000300a00 */
[----:B-1----:R-:W-:-:S03]  /*1f850*/  IMAD.MOV.U32 R2, RZ, RZ, R145 ;  /* 0x000000ffff027224 */ /* 0x002fc600078e0091 */
        /* <DEDUP_REMOVED lines=19> */
[----:B------:R1:W-:Y:S04]  /*1f990*/  STL [R1+0x1e8], R112 ;  /* 0x0001e87001007387 */ /* 0x0003e80000100800 */
[----:B------:R-:W4:Y:S01]  /*1f9a0*/  LDL.LU.64 R122, [R1+0x3c0] ;  /* 0x0003c000017a7983 */ /* 0x000f220000300a00 */
[----:B-1----:R-:W-:-:S03]  /*1f9b0*/  IMAD.MOV.U32 R2, RZ, RZ, R113 ;  /* 0x000000ffff027224 */ /* 0x002fc600078e0071 */
[----:B------:R-:W-:Y:S04]  /*1f9c0*/  STL [R1+0x1f0], R168 ;  /* 0x0001f0a801007387 */ /* 0x000fe80000100800 */
[----:B------:R1:W-:Y:S04]  /*1f9d0*/  STL [R1+0x1e4], R2 ;  /* 0x0001e40201007387 */ /* 0x0003e80000100800 */
[----:B------:R-:W4:Y:S01]  /*1f9e0*/  LDL.LU.64 R112, [R1+0x3b8] ;  /* 0x0003b80001707983 */ /* 0x000f220000300a00 */
[----:B-1----:R-:W-:-:S03]  /*1f9f0*/  IMAD.MOV.U32 R2, RZ, RZ, R169 ;  /* 0x000000ffff027224 */ /* 0x002fc600078e00a9 */
[----:B---3--:R-:W-:Y:S04]  /*1fa00*/  STL [R1+0x1f8], R130 ;  /* 0x0001f88201007387 */ /* 0x008fe80000100800 */
[----:B------:R1:W-:Y:S02]  /*1fa10*/  STL [R1+0x1ec], R2 ;  /* 0x0001ec0201007387 */ /* 0x0003e40000100800 */
[----:B-1----:R-:W-:Y:S02]  /*1fa20*/  IMAD.MOV.U32 R2, RZ, RZ, R131 ;  /* 0x000000ffff027224 */ /* 0x002fe400078e0083 */
[----:B--2---:R-:W-:Y:S04]  /*1fa30*/  STL [R1+0x200], R146 ;  /* 0x0002009201007387 */ /* 0x004fe80000100800 */
[----:B------:R1:W-:Y:S04]  /*1fa40*/  STL [R1+0x1f4], R2 ;  /* 0x0001f40201007387 */ /* 0x0003e80000100800 */
[----:B------:R-:W2:Y:S01]  /*1fa50*/  LDL.LU.64 R130, [R1+0x3a8] ;  /* 0x0003a80001827983 */ /* 0x000ea20000300a00 */
        /* <DEDUP_REMOVED lines=17> */
[----:B------:R-:W4:Y:S04]  /*1fb70*/  LDL.LU.64 R136, [R1+0x380] ;  /* 0x0003800001887983 */ /* 0x000f280000300a00 */
[----:B------:R1:W-:Y:S04]  /*1fb80*/  STL [R1+0x21c], R2 ;  /* 0x00021c0201007387 */ /* 0x0003e80000100800 */
[----:B------:R1:W-:Y:S02]  /*1fb90*/  STL [R1+0x228], R120 ;  /* 0x0002287801007387 */ /* 0x0003e40000100800 */
[----:B-1----:R-:W-:-:S02]  /*1fba0*/  IMAD.MOV.U32 R2, RZ, RZ, R121 ;  /* 0x000000ffff027224 */ /* 0x002fc400078e0079 */
[----:B------:R-:W4:Y:S04]  /*1fbb0*/  LDL.LU.64 R120, [R1+0x378] ;  /* 0x0003780001787983 */ /* 0x000f280000300a00 */
[----:B------:R1:W-:Y:S04]  /*1fbc0*/  STL [R1+0x224], R2 ;  /* 0x0002240201007387 */ /* 0x0003e80000100800 */
[----:B------:R-:W-:Y:S01]  /*1fbd0*/  STL [R1+0x230], R170 ;  /* 0x000230aa01007387 */ /* 0x000fe20000100800 */
[----:B-1----:R-:W-:-:S05]  /*1fbe0*/  IMAD.MOV.U32 R2, RZ, RZ, R171 ;  /* 0x000000ffff027224 */ /* 0x002fca00078e00ab */
[----:B------:R1:W-:Y:S04]  /*1fbf0*/  STL [R1+0x22c], R2 ;  /* 0x00022c0201007387 */ /* 0x0003e80000100800 */
[----:B------:R1:W-:Y:S02]  /*1fc00*/  STL [R1+0x238], R122 ;  /* 0x0002387a01007387 */ /* 0x0003e40000100800 */
[----:B-1----:R-:W-:Y:S02]  /*1fc10*/  IMAD.MOV.U32 R2, RZ, RZ, R123 ;  /* 0x000000ffff027224 */ /* 0x002fe400078e007b */
[----:B------:R-:W4:Y:S04]  /*1fc20*/  LDL.LU.64 R122, [R1+0x368] ;  /* 0x00036800017a7983 */ /* 0x000f280000300a00 */
[----:B------:R1:W-:Y:S04]  /*1fc30*/  STL [R1+0x234], R2 ;  /* 0x0002340201007387 */ /* 0x0003e80000100800 */
[----:B------:R1:W-:Y:S02]  /*1fc40*/  STL [R1+0x240], R112 ;  /* 0x0002407001007387 */ /* 0x0003e40000100800 */
[----:B-1----:R-:W-:-:S02]  /*1fc50*/  IMAD.MOV.U32 R2, RZ, RZ, R113 ;  /* 0x000000ffff027224 */ /* 0x002fc400078e0071 */
[----:B------:R-:W4:Y:S04]  /*1fc60*/  LDL.LU.64 R112, [R1+0x360] ;  /* 0x0003600001707983 */ /* 0x000f280000300a00 */
[----:B------:R1:W-:Y:S04]  /*1fc70*/  STL [R1+0x23c], R2 ;  /* 0x00023c0201007387 */ /* 0x0003e80000100800 */
[----:B------:R1:W-:Y:S02]  /*1fc80*/  STL [R1+0x248], R128 ;  /* 0x0002488001007387 */ /* 0x0003e40000100800 */
[----:B-1----:R-:W-:-:S02]  /*1fc90*/  IMAD.MOV.U32 R2, RZ, RZ, R129 ;  /* 0x000000ffff027224 */ /* 0x002fc400078e0081 */
[----:B------:R-:W4:Y:S04]  /*1fca0*/  LDL.LU.64 R128, [R1+0x358] ;  /* 0x0003580001807983 */ /* 0x000f280000300a00 */
[----:B------:R1:W-:Y:S04]  /*1fcb0*/  STL [R1+0x244], R2 ;  /* 0x0002440201007387 */ /* 0x0003e80000100800 */
[----:B--2---:R2:W-:Y:S01]  /*1fcc0*/  STL [R1+0x250], R130 ;  /* 0x0002508201007387 */ /* 0x0045e20000100800 */
[----:B-1----:R-:W-:-:S03]  /*1fcd0*/  IMAD.MOV.U32 R2, RZ, RZ, R131 ;  /* 0x000000ffff027224 */ /* 0x002fc600078e0083 */
[----:B--2---:R-:W2:Y:S04]  /*1fce0*/  LDL.LU.64 R130, [R1+0x350] ;  /* 0x0003500001827983 */ /* 0x004ea80000300a00 */
[----:B------:R1:W-:Y:S04]  /*1fcf0*/  STL [R1+0x24c], R2 ;  /* 0x00024c0201007387 */ /* 0x0003e80000100800 */
[----:B---3--:R3:W-:Y:S01]  /*1fd00*/  STL [R1+0x258], R146 ;  /* 0x0002589201007387 */ /* 0x0087e20000100800 */
[----:B-1----:R-:W-:-:S03]  /*1fd10*/  IMAD.MOV.U32 R2, RZ, RZ, R147 ;  /* 0x000000ffff027224 */ /* 0x002fc600078e0093 */
[----:B---3--:R-:W3:Y:S04]  /*1fd20*/  LDL.LU.64 R146, [R1+0x348] ;  /* 0x0003480001927983 */ /* 0x008ee80000300a00 */
[----:B------:R1:W-:Y:S04]  /*1fd30*/  STL [R1+0x254], R2 ;  /* 0x0002540201007387 */ /* 0x0003e80000100800 */
[----:B----4-:R4:W-:Y:S01]  /*1fd40*/  STL [R1+0x260], R114 ;  /* 0x0002607201007387 */ /* 0x0109e20000100800 */
[----:B-1----:R-:W-:-:S03]  /*1fd50*/  IMAD.MOV.U32 R2, RZ, RZ, R115 ;  /* 0x000000ffff027224 */ /* 0x002fc600078e0073 */
[----:B----4-:R-:W4:Y:S04]  /*1fd60*/  LDL.LU.64 R114, [R1+0x340] ;  /* 0x0003400001727983 */ /* 0x010f280000300a00 */
        /* <DEDUP_REMOVED lines=168> */
[----:B---3--:R-:W-:Y:S04]  /*207f0*/  STL [R1+0x3b8], R146 ;  /* 0x0003b89201007387 */ /* 0x008fe80000100800 */
[----:B------:R-:W3:Y:S01]  /*20800*/  LDL.LU.64 R144, [R1+0x740] ;  /* 0x0007400001907983 */ /* 0x000ee20000300a00 */
[----:B-1----:R-:W-:-:S05]  /*20810*/  IMAD.MOV.U32 R2, RZ, RZ, R147 ;  /* 0x000000ffff027224 */ /* 0x002fca00078e0093 */
        /* <DEDUP_REMOVED lines=33> */
[----:B------:R2:W-:Y:S04]  /*20a30*/  STL [R1+0x400], R128 ;  /* 0x0004008001007387 */ /* 0x0005e80000100800 */
        /* <DEDUP_REMOVED lines=9> */
[----:B-1----:R-:W-:-:S03]  /*20ad0*/  IMAD.MOV.U32 R2, RZ, RZ, R145 ;  /* 0x000000ffff027224 */ /* 0x002fc600078e0091 */
[----:B----4-:R-:W-:Y:S04]  /*20ae0*/  STL [R1+0x418], R114 ;  /* 0x0004187201007387 */ /* 0x010fe80000100800 */
        /* <DEDUP_REMOVED lines=30> */
[----:B------:R-:W-:Y:S04]  /*20cd0*/  STL [R1+0x458], R146 ;  /* 0x0004589201007387 */ /* 0x000fe80000100800 */
        /* <DEDUP_REMOVED lines=9> */
[----:B------:R-:W3:Y:S04]  /*20d70*/  LDL.LU.64 R128, [R1+0x7e8] ;  /* 0x0007e80001807983 */ /* 0x000ee80000300a00 */
        /* <DEDUP_REMOVED lines=11> */
[----:B------:R1:W-:Y:S04]  /*20e30*/  STL [R1+0x480], R100 ;  /* 0x0004806401007387 */ /* 0x0003e80000100800 */
[----:B------:R-:W4:Y:S01]  /*20e40*/  LDL.64 R130, [R1+0x950] ;  /* 0x0009500001827983 */ /* 0x000f220000100a00 */
[----:B-1----:R-:W-:-:S03]  /*20e50*/  IMAD.MOV.U32 R2, RZ, RZ, R101 ;  /* 0x000000ffff027224 */ /* 0x002fc600078e0065 */
[----:B------:R-:W-:Y:S04]  /*20e60*/  STL [R1+0x488], R136 ;  /* 0x0004888801007387 */ /* 0x000fe80000100800 */
        /* <DEDUP_REMOVED lines=9> */
[----:B------:R-:W4:Y:S01]  /*20f00*/  LDL.LU.64 R120, [R1+0x968] ;  /* 0x0009680001787983 */ /* 0x000f220000300a00 */
[----:B-1----:R-:W-:-:S03]  /*20f10*/  IMAD.MOV.U32 R2, RZ, RZ, R139 ;  /* 0x000000ffff027224 */ /* 0x002fc600078e008b */
[----:B------:R-:W-:Y:S04]  /*20f20*/  STL [R1+0x4a0], R122 ;  /* 0x0004a07a01007387 */ /* 0x000fe80000100800 */
[----:B------:R1:W-:Y:S04]  /*20f30*/  STL [R1+0x494], R2 ;  /* 0x0004940201007387 */ /* 0x0003e80000100800 */
[----:B------:R-:W4:Y:S04]  /*20f40*/  LDL.LU.64 R136, [R1+0x970] ;  /* 0x0009700001887983 */ /* 0x000f280000300a00 */
[----:B------:R-:W4:Y:S01]  /*20f50*/  LDL.LU.64 R138, [R1+0x978] ;  /* 0x00097800018a7983 */ /* 0x000f220000300a00 */
[----:B-1----:R-:W-:-:S05]  /*20f60*/  IMAD.MOV.U32 R2, RZ, RZ, R123 ;  /* 0x000000ffff027224 */ /* 0x002fca00078e007b */
        /* <DEDUP_REMOVED lines=10> */
[----:B------:R-:W-:Y:S01]  /*21010*/  STL [R1+0x4c0], R144 ;  /* 0x0004c09001007387 */ /* 0x000fe20000100800 */
[----:B-1----:R-:W-:-:S05]  /*21020*/  IMAD.MOV.U32 R2, RZ, RZ, R129 ;  /* 0x000000ffff027224 */ /* 0x002fca00078e0081 */
        /* <DEDUP_REMOVED lines=27> */
[----:B------:R-:W-:Y:S01]  /*211e0*/  STL [R1+0x4f8], R136 ;  /* 0x0004f88801007387 */ /* 0x000fe20000100800 */
[----:B-1----:R-:W-:-:S03]  /*211f0*/  IMAD.MOV.U32 R2, RZ, RZ, R137 ;  /* 0x000000ffff027224 */ /* 0x002fc600078e0089 */
[----:B------:R-:W-:Y:S04]  /*21200*/  STL [R1+0x500], R138 ;  /* 0x0005008a01007387 */ /* 0x000fe80000100800 */
[----:B------:R1:W-:Y:S04]  /*21210*/  STL [R1+0x4f4], R2 ;  /* 0x0004f40201007387 */ /* 0x0003e80000100800 */
[----:B------:R-:W-:Y:S01]  /*21220*/  STL [R1+0x508], R122 ;  /* 0x0005087a01007387 */ /* 0x000fe20000100800 */
[----:B-1----:R-:W-:-:S05]  /*21230*/  IMAD.MOV.U32 R2, RZ, RZ, R139 ;  /* 0x000000ffff027224 */ /* 0x002fca00078e008b */
[----:B------:R1:W-:Y:S02]  /*21240*/  STL [R1+0x4fc], R2 ;  /* 0x0004fc0201007387 */ /* 0x0003e40000100800 */
[----:B-1----:R-:W-:Y:S02]  /*21250*/  IMAD.MOV.U32 R2, RZ, RZ, R123 ;  /* 0x000000ffff027224 */ /* 0x002fe400078e007b */
[----:B------:R-:W4:Y:S04]  /*21260*/  LDL.LU.64 R122, [R1+0x9c0] ;  /* 0x0009c000017a7983 */ /* 0x000f280000300a00 */
[----:B------:R2:W-:Y:S02]  /*21270*/  STL [R1+0x504], R2 ;  /* 0x0005040201007387 */ /* 0x0005e40000100800 */
[----:B--2---:R-:W-:-:S02]  /*21280*/  IMAD.MOV.U32 R2, RZ, RZ, R113 ;  /* 0x000000ffff027224 */ /* 0x004fc400078e0071 */
[----:B------:R1:W-:Y:S04]  /*21290*/  STL [R1+0x510], R112 ;  /* 0x0005107001007387 */ /* 0x0003e80000100800 */
[----:B-1----:R-:W2:Y:S04]  /*212a0*/  LDL.LU.64 R112, [R1+0x9c8] ;  /* 0x0009c80001707983 */ /* 0x002ea80000300a00 */
[----:B------:R1:W-:Y:S04]  /*212b0*/  STL [R1+0x50c], R2 ;  /* 0x00050c0201007387 */ /* 0x0003e80000100800 */
[----:B------:R-:W-:Y:S04]  /*212c0*/  STL [R1+0x518], R58 ;  /* 0x0005183a01007387 */ /* 0x000fe80000100800 */
[----:B------:R-:W-:Y:S04]  /*212d0*/  STL [R1+0x514], R59 ;  /* 0x0005143b01007387 */ /* 0x000fe80000100800 */
[----:B---3--:R-:W-:Y:S01]  /*212e0*/  STL [R1+0x520], R128 ;  /* 0x0005208001007387 */ /* 0x008fe20000100800 */
[----:B-1----:R-:W-:-:S03]  /*212f0*/  IMAD.MOV.U32 R2, RZ, RZ, R129 ;  /* 0x000000ffff027224 */ /* 0x002fc600078e0081 */
[----:B------:R-:W3:Y:S04]  /*21300*/  LDL.LU.64 R144, [R1+0x9d0] ;  /* 0x0009d00001907983 */ /* 0x000ee80000300a00 */
[----:B------:R-:W3:Y:S04]  /*21310*/  LDL.LU.64 R146, [R1+0x9d8] ;  /* 0x0009d80001927983 */ /* 0x000ee80000300a00 */
[----:B------:R1:W-:Y:S04]  /*21320*/  STL [R1+0x51c], R2 ;  /* 0x00051c0201007387 */ /* 0x0003e80000100800 */
[----:B----4-:R4:W-:Y:S04]  /*21330*/  STL [R1+0x528], R114 ;  /* 0x0005287201007387 */ /* 0x0109e80000100800 */
[----:B------:R-:W3:Y:S01]  /*21340*/  LDL.LU.64 R136, [R1+0x9e0] ;  /* 0x0009e00001887983 */ /* 0x000ee20000300a00 */
[----:B-1----:R-:W-:-:S03]  /*21350*/  IMAD.MOV.U32 R2, RZ, RZ, R115 ;  /* 0x000000ffff027224 */ /* 0x002fc600078e0073 */
[----:B----4-:R-:W4:Y:S04]  /*21360*/  LDL.LU.64 R114, [R1+0x9e8] ;  /* 0x0009e80001727983 */ /* 0x010f280000300a00 */
[----:B------:R1:W-:Y:S04]  /*21370*/  STL [R1+0x524], R2 ;  /* 0x0005240201007387 */ /* 0x0003e80000100800 */
        /* <DEDUP_REMOVED lines=12> */
[----:B------:R1:W-:Y:S02]  /*21440*/  STL [R1+0x53c], R2 ;  /* 0x00053c0201007387 */ /* 0x0003e40000100800 */
[----:B-1----:R-:W-:Y:S02]  /*21450*/  IMAD.MOV.U32 R2, RZ, RZ, R121 ;  /* 0x000000ffff027224 */ /* 0x002fe400078e0079 */
[----:B------:R-:W-:Y:S04]  /*21460*/  STL [R1+0x548], R120 ;  /* 0x0005487801007387 */ /* 0x000fe80000100800 */
[----:B------:R-:W-:Y:S04]  /*21470*/  STL [R1+0x550], R72 ;  /* 0x0005504801007387 */ /* 0x000fe80000100800 */
[----:B------:R1:W-:Y:S04]  /*21480*/  STL [R1+0x544], R2 ;  /* 0x0005440201007387 */ /* 0x0003e80000100800 */
[----:B------:R-:W-:Y:S04]  /*21490*/  STL [R1+0x54c], R73 ;  /* 0x00054c4901007387 */ /* 0x000fe80000100800 */
[----:B------:R-:W-:Y:S04]  /*214a0*/  STL [R1+0x558], R74 ;  /* 0x0005584a01007387 */ /* 0x000fe80000100800 */
[----:B------:R-:W-:Y:S04]  /*214b0*/  STL [R1+0x554], R75 ;  /* 0x0005544b01007387 */ /* 0x000fe80000100800 */
[----:B------:R-:W4:Y:S04]  /*214c0*/  LDL.LU.64 R130, [R1+0xa10] ;  /* 0x000a100001827983 */ /* 0x000f280000300a00 */
[----:B------:R-:W-:Y:S01]  /*214d0*/  STL [R1+0x560], R122 ;  /* 0x0005607a01007387 */ /* 0x000fe20000100800 */
[----:B-1----:R-:W-:-:S03]  /*214e0*/  IMAD.MOV.U32 R2, RZ, RZ, R123 ;  /* 0x000000ffff027224 */ /* 0x002fc600078e007b */
[----:B------:R-:W4:Y:S04]  /*214f0*/  LDL.LU.64 R120, [R1+0xa18] ;  /* 0x000a180001787983 */ /* 0x000f280000300a00 */
[----:B------:R1:W-:Y:S04]  /*21500*/  STL [R1+0x55c], R2 ;  /* 0x00055c0201007387 */ /* 0x0003e80000100800 */
[----:B--2---:R2:W-:Y:S01]  /*21510*/  STL [R1+0x568], R112 ;  /* 0x0005687001007387 */ /* 0x0045e20000100800 */
[----:B-1----:R-:W-:-:S03]  /*21520*/  IMAD.MOV.U32 R2, RZ, RZ, R113 ;  /* 0x000000ffff027224 */ /* 0x002fc600078e0071 */
[----:B------:R-:W4:Y:S04]  /*21530*/  LDL.LU.64 R122, [R1+0xa20] ;  /* 0x000a2000017a7983 */ /* 0x000f280000300a00 */
[----:B--2---:R-:W2:Y:S04]  /*21540*/  LDL.LU.64 R112, [R1+0xa28] ;  /* 0x000a280001707983 */ /* 0x004ea80000300a00 */
[----:B------:R1:W-:Y:S04]  /*21550*/  STL [R1+0x564], R2 ;  /* 0x0005640201007387 */ /* 0x0003e80000100800 */
[----:B---3--:R-:W-:Y:S01]  /*21560*/  STL [R1+0x570], R144 ;  /* 0x0005709001007387 */ /* 0x008fe20000100800 */
[----:B-1----:R-:W-:-:S03]  /*21570*/  IMAD.MOV.U32 R2, RZ, RZ, R145 ;  /* 0x000000ffff027224 */ /* 0x002fc600078e0091 */
[----:B------:R-:W-:Y:S04]  /*21580*/  STL [R1+0x578], R146 ;  /* 0x0005789201007387 */ /* 0x000fe80000100800 */
[----:B------:R1:W-:Y:S02]  /*21590*/  STL [R1+0x56c], R2 ;  /* 0x00056c0201007387 */ /* 0x0003e40000100800 */
[----:B-1----:R-:W-:Y:S02]  /*215a0*/  IMAD.MOV.U32 R2, RZ, RZ, R147 ;  /* 0x000000ffff027224 */ /* 0x002fe400078e0093 */
[----:B------:R-:W-:Y:S04]  /*215b0*/  STL [R1+0x580], R136 ;  /* 0x0005808801007387 */ /* 0x000fe80000100800 */
[----:B------:R1:W-:Y:S04]  /*215c0*/  STL [R1+0x574], R2 ;  /* 0x0005740201007387 */ /* 0x0003e80000100800 */
[----:B----4-:R-:W-:Y:S01]  /*215d0*/  STL [R1+0x588], R114 ;  /* 0x0005887201007387 */ /* 0x010fe20000100800 */
[----:B-1----:R-:W-:-:S05]  /*215e0*/  IMAD.MOV.U32 R2, RZ, RZ, R137 ;  /* 0x000000ffff027224 */ /* 0x002fca00078e0089 */
[----:B------:R1:W-:Y:S04]  /*215f0*/  STL [R1+0x57c], R2 ;  /* 0x00057c0201007387 */ /* 0x0003e80000100800 */
[----:B------:R-:W-:Y:S01]  /*21600*/  STL [R1+0x590], R138 ;  /* 0x0005908a01007387 */ /* 0x000fe20000100800 */
[----:B-1----:R-:W-:-:S05]  /*21610*/  IMAD.MOV.U32 R2, RZ, RZ, R115 ;  /* 0x000000ffff027224 */ /* 0x002fca00078e0073 */
[----:B------:R1:W-:Y:S04]  /*21620*/  STL [R1+0x584], R2 ;  /* 0x0005840201007387 */ /* 0x0003e80000100800 */
[----:B------:R-:W3:Y:S01]  /*21630*/  LDL.LU.64 R114, [R1+0xa30] ;  /* 0x000a300001727983 */ /* 0x000ee20000300a00 */
        /* <DEDUP_REMOVED lines=13> */
[----:B------:R-:W-:Y:S04]  /*21710*/  STL [R1+0x5ac], R97 ;  /* 0x0005ac6101007387 */ /* 0x000fe80000100800 */
[----:B------:R-:W-:Y:S04]  /*21720*/  STL [R1+0x5b8], R98 ;  /* 0x0005b86201007387 */ /* 0x000fe80000100800 */
[----:B------:R-:W4:Y:S04]  /*21730*/  LDL.LU.64 R100, [R1+0xa40] ;  /* 0x000a400001647983 */ /* 0x000f280000300a00 */
[----:B------:R-:W-:Y:S01]  /*21740*/  STL [R1+0x5b4], R99 ;  /* 0x0005b46301007387 */ /* 0x000fe20000100800 */
[----:B-1----:R-:W-:-:S03]  /*21750*/  IMAD.MOV.U32 R2, RZ, RZ, R131 ;  /* 0x000000ffff027224 */ /* 0x002fc600078e0083 */
[----:B------:R-:W-:Y:S04]  /*21760*/  STL [R1+0x5c0], R130 ;  /* 0x0005c08201007387 */ /* 0x000fe80000100800 */
[----:B------:R-:W4:Y:S04]  /*21770*/  LDL.LU.64 R128, [R1+0xa48] ;  /* 0x000a480001807983 */ /* 0x000f280000300a00 */
[----:B------:R-:W-:Y:S04]  /*21780*/  STL [R1+0x5c8], R120 ;  /* 0x0005c87801007387 */ /* 0x000fe80000100800 */
[----:B------:R1:W-:Y:S02]  /*21790*/  STL [R1+0x5bc], R2 ;  /* 0x0005bc0201007387 */ /* 0x0003e40000100800 */
[----:B-1----:R-:W-:-:S02]  /*217a0*/  IMAD.MOV.U32 R2, RZ, RZ, R121 ;  /* 0x000000ffff027224 */ /* 0x002fc400078e0079 */
[----:B------:R-:W-:Y:S04]  /*217b0*/  STL [R1+0x5d0], R122 ;  /* 0x0005d07a01007387 */ /* 0x000fe80000100800 */
[----:B------:R1:W-:Y:S04]  /*217c0*/  STL [R1+0x5c4], R2 ;  /* 0x0005c40201007387 */ /* 0x0003e80000100800 */
[----:B--2---:R-:W-:Y:S01]  /*217d0*/  STL [R1+0x5d8], R112 ;  /* 0x0005d87001007387 */ /* 0x004fe20000100800 */
[----:B-1----:R-:W-:-:S05]  /*217e0*/  IMAD.MOV.U32 R2, RZ, RZ, R123 ;  /* 0x000000ffff027224 */ /* 0x002fca00078e007b */
[----:B------:R1:W-:Y:S04]  /*217f0*/  STL [R1+0x5cc], R2 ;  /* 0x0005cc0201007387 */ /* 0x0003e80000100800 */
[----:B------:R-:W2:Y:S01]  /*21800*/  LDL.LU.64 R130, [R1+0xa50] ;  /* 0x000a500001827983 */ /* 0x000ea20000300a00 */
[----:B-1----:R-:W-:-:S03]  /*21810*/  IMAD.MOV.U32 R2, RZ, RZ, R113 ;  /* 0x000000ffff027224 */ /* 0x002fc600078e0071 */
[----:B------:R-:W-:Y:S04]  /*21820*/  STL [R1+0x5e0], R108 ;  /* 0x0005e06c01007387 */ /* 0x000fe80000100800 */
[----:B------:R1:W-:Y:S04]  /*21830*/  STL [R1+0x5d4], R2 ;  /* 0x0005d40201007387 */ /* 0x0003e80000100800 */
[----:B------:R-:W-:Y:S04]  /*21840*/  STL [R1+0x5dc], R109 ;  /* 0x0005dc6d01007387 */ /* 0x000fe80000100800 */
[----:B------:R-:W2:Y:S04]  /*21850*/  LDL.LU.64 R146, [R1+0xa58] ;  /* 0x000a580001927983 */ /* 0x000ea80000300a00 */
[----:B------:R-:W-:Y:S04]  /*21860*/  STL [R1+0x5e8], R110 ;  /* 0x0005e86e01007387 */ /* 0x000fe80000100800 */
[----:B------:R-:W2:Y:S04]  /*21870*/  LDL.LU.64 R136, [R1+0xa60] ;  /* 0x000a600001887983 */ /* 0x000ea80000300a00 */
[----:B------:R-:W-:Y:S04]  /*21880*/  STL [R1+0x5e4], R111 ;  /* 0x0005e46f01007387 */ /* 0x000fe80000100800 */
[----:B------:R-:W2:Y:S04]  /*21890*/  LDL.LU.64 R120, [R1+0xa68] ;  /* 0x000a680001787983 */ /* 0x000ea80000300a00 */
[----:B---3--:R-:W-:Y:S04]  /*218a0*/  STL [R1+0x5f0], R114 ;  /* 0x0005f07201007387 */ /* 0x008fe80000100800 */
[----:B------:R-:W3:Y:S01]  /*218b0*/  LDL.LU.64 R122, [R1+0xa70] ;  /* 0x000a7000017a7983 */ /* 0x000ee20000300a00 */
[----:B-1----:R-:W-:-:S03]  /*218c0*/  IMAD.MOV.U32 R2, RZ, RZ, R115 ;  /* 0x000000ffff027224 */ /* 0x002fc600078e0073 */
[----:B------:R-:W3:Y:S04]  /*218d0*/  LDL.LU.64 R112, [R1+0xa78] ;  /* 0x000a780001707983 */ /* 0x000ee80000300a00 */
[----:B------:R4:W-:Y:S02]  /*218e0*/  STL [R1+0x5ec], R2 ;  /* 0x0005ec0201007387 */ /* 0x0009e40000100800 */
[----:B----4-:R-:W-:Y:S02]  /*218f0*/  IMAD.MOV.U32 R2, RZ, RZ, R103 ;  /* 0x000000ffff027224 */ /* 0x010fe400078e0067 */
[----:B------:R1:W-:Y:S04]  /*21900*/  STL [R1+0x5f8], R102 ;  /* 0x0005f86601007387 */ /* 0x0003e80000100800 */
[----:B------:R-:W-:Y:S04]  /*21910*/  STL [R1+0x600], R116 ;  /* 0x0006007401007387 */ /* 0x000fe80000100800 */
[----:B------:R4:W-:Y:S04]  /*21920*/  STL [R1+0x5f4], R2 ;  /* 0x0005f40201007387 */ /* 0x0009e80000100800 */
[----:B------:R-:W3:Y:S04]  /*21930*/  LDL.LU.64 R114, [R1+0xa80] ;  /* 0x000a800001727983 */ /* 0x000ee80000300a00 */
[----:B------:R-:W-:Y:S04]  /*21940*/  STL [R1+0x5fc], R117 ;  /* 0x0005fc7501007387 */ /* 0x000fe80000100800 */
[----:B------:R-:W-:Y:S04]  /*21950*/  STL [R1+0x608], R118 ;  /* 0x0006087601007387 */ /* 0x000fe80000100800 */
[----:B------:R-:W-:Y:S04]  /*21960*/  STL [R1+0x604], R119 ;  /* 0x0006047701007387 */ /* 0x000fe80000100800 */
[----:B-1----:R-:W3:Y:S04]  /*21970*/  LDL.LU.64 R102, [R1+0xa88] ;  /* 0x000a880001667983 */ /* 0x002ee80000300a00 */
[----:B------:R1:W-:Y:S01]  /*21980*/  STL [R1+0x610], R100 ;  /* 0x0006106401007387 */ /* 0x0003e20000100800 */
[----:B----4-:R-:W-:-:S03]  /*21990*/  IMAD.MOV.U32 R2, RZ, RZ, R101 ;  /* 0x000000ffff027224 */ /* 0x010fc600078e0065 */
[----:B-1----:R-:W4:Y:S04]  /*219a0*/  LDL.LU.64 R100, [R1+0xa90] ;  /* 0x000a900001647983 */ /* 0x002f280000300a00 */
[----:B------:R1:W-:Y:S04]  /*219b0*/  STL [R1+0x60c], R2 ;  /* 0x00060c0201007387 */ /* 0x0003e80000100800 */
[----:B------:R-:W-:Y:S04]  /*219c0*/  STL [R1+0x618], R128 ;  /* 0x0006188001007387 */ /* 0x000fe80000100800 */
[----:B------:R-:W4:Y:S01]  /*219d0*/  LDL.LU.64 R138, [R1+0xa98] ;  /* 0x000a9800018a7983 */ /* 0x000f220000300a00 */
[----:B-1----:R-:W-:-:S05]  /*219e0*/  IMAD.MOV.U32 R2, RZ, RZ, R129 ;  /* 0x000000ffff027224 */ /* 0x002fca00078e0081 */
[----:B------:R2:W-:Y:S04]  /*219f0*/  STL [R1+0x614], R2 ;  /* 0x0006140201007387 */ /* 0x0005e80000100800 */
[----:B------:R-:W-:Y:S04]  /*21a00*/  STL [R1+0x620], R124 ;  /* 0x0006207c01007387 */ /* 0x000fe80000100800 */
[----:B------:R-:W-:Y:S04]  /*21a10*/  STL [R1+0x61c], R125 ;  /* 0x00061c7d01007387 */ /* 0x000fe80000100800 */
[----:B------:R-:W-:Y:S04]  /*21a20*/  STL [R1+0x628], R126 ;  /* 0x0006287e01007387 */ /* 0x000fe80000100800 */
[----:B------:R-:W-:Y:S01]  /*21a30*/  STL [R1+0x624], R127 ;  /* 0x0006247f01007387 */ /* 0x000fe20000100800 */
[----:B--2---:R-:W-:-:S03]  /*21a40*/  IMAD.MOV.U32 R2, RZ, RZ, R131 ;  /* 0x000000ffff027224 */ /* 0x004fc600078e0083 */
[----:B------:R1:W-:Y:S04]  /*21a50*/  STL [R1+0x630], R130 ;  /* 0x0006308201007387 */ /* 0x0003e80000100800 */
[----:B------:R-:W2:Y:S04]  /*21a60*/  LDL.LU.64 R128, [R1+0xaa0] ;  /* 0x000aa00001807983 */ /* 0x000ea80000300a00 */
[----:B-1----:R-:W2:Y:S04]  /*21a70*/  LDL.LU.64 R130, [R1+0xaa8] ;  /* 0x000aa80001827983 */ /* 0x002ea80000300a00 */
        /* <DEDUP_REMOVED lines=9> */
[----:B---3--:R-:W-:Y:S04]  /*21b10*/  STL [R1+0x650], R122 ;  /* 0x0006507a01007387 */ /* 0x008fe80000100800 */
[----:B------:R1:W-:Y:S04]  /*21b20*/  STL [R1+0x644], R2 ;  /* 0x0006440201007387 */ /* 0x0003e80000100800 */
[----:B------:R-:W-:Y:S01]  /*21b30*/  STL [R1+0x658], R112 ;  /* 0x0006587001007387 */ /* 0x000fe20000100800 */
[----:B-1----:R-:W-:-:S05]  /*21b40*/  IMAD.MOV.U32 R2, RZ, RZ, R123 ;  /* 0x000000ffff027224 */ /* 0x002fca00078e007b */
[----:B------:R1:W-:Y:S04]  /*21b50*/  STL [R1+0x64c], R2 ;  /* 0x00064c0201007387 */ /* 0x0003e80000100800 */
[----:B------:R-:W3:Y:S04]  /*21b60*/  LDL.LU.64 R120, [R1+0xab0] ;  /* 0x000ab00001787983 */ /* 0x000ee80000300a00 */
[----:B------:R-:W3:Y:S01]  /*21b70*/  LDL.LU.64 R122, [R1+0xab8] ;  /* 0x000ab800017a7983 */ /* 0x000ee20000300a00 */
[----:B-1----:R-:W-:-:S05]  /*21b80*/  IMAD.MOV.U32 R2, RZ, RZ, R113 ;  /* 0x000000ffff027224 */ /* 0x002fca00078e0071 */
[----:B------:R1:W-:Y:S04]  /*21b90*/  STL [R1+0x654], R2 ;  /* 0x0006540201007387 */ /* 0x0003e80000100800 */
[----:B------:R1:W-:Y:S04]  /*21ba0*/  STL [R1+0x660], R114 ;  /* 0x0006607201007387 */ /* 0x0003e80000100800 */
[----:B------:R-:W3:Y:S01]  /*21bb0*/  LDL.LU.64 R112, [R1+0xac0] ;  /* 0x000ac00001707983 */ /* 0x000ee20000300a00 */
[----:B-1----:R-:W-:-:S03]  /*21bc0*/  IMAD.MOV.U32 R2, RZ, RZ, R115 ;  /* 0x000000ffff027224 */ /* 0x002fc600078e0073 */
[----:B------:R-:W3:Y:S04]  /*21bd0*/  LDL.LU.64 R114, [R1+0xac8] ;  /* 0x000ac80001727983 */ /* 0x000ee80000300a00 */
[----:B------:R1:W-:Y:S04]  /*21be0*/  STL [R1+0x65c], R2 ;  /* 0x00065c0201007387 */ /* 0x0003e80000100800 */
[----:B------:R1:W-:Y:S02]  /*21bf0*/  STL [R1+0x668], R102 ;  /* 0x0006686601007387 */ /* 0x0003e40000100800 */
[----:B-1----:R-:W-:-:S02]  /*21c00*/  IMAD.MOV.U32 R2, RZ, RZ, R103 ;  /* 0x000000ffff027224 */ /* 0x002fc400078e0067 */
[----:B------:R-:W3:Y:S04]  /*21c10*/  LDL.LU.64 R102, [R1+0xad0] ;  /* 0x000ad00001667983 */ /* 0x000ee80000300a00 */
[----:B------:R1:W-:Y:S04]  /*21c20*/  STL [R1+0x664], R2 ;  /* 0x0006640201007387 */ /* 0x0003e80000100800 */
[----:B----4-:R4:W-:Y:S01]  /*21c30*/  STL [R1+0x670], R100 ;  /* 0x0006706401007387 */ /* 0x0109e20000100800 */
[----:B-1----:R-:W-:-:S03]  /*21c40*/  IMAD.MOV.U32 R2, RZ, RZ, R101 ;  /* 0x000000ffff027224 */ /* 0x002fc600078e0065 */
[----:B----4-:R-:W4:Y:S04]  /*21c50*/  LDL.LU.64 R100, [R1+0xad8] ;  /* 0x000ad80001647983 */ /* 0x010f280000300a00 */
[----:B------:R1:W-:Y:S04]  /*21c60*/  STL [R1+0x66c], R2 ;  /* 0x00066c0201007387 */ /* 0x0003e80000100800 */
[----:B------:R-:W-:Y:S01]  /*21c70*/  STL [R1+0x678], R138 ;  /* 0x0006788a01007387 */ /* 0x000fe20000100800 */
[----:B-1----:R-:W-:-:S03]  /*21c80*/  IMAD.MOV.U32 R2, RZ, RZ, R139 ;  /* 0x000000ffff027224 */ /* 0x002fc600078e008b */
[----:B------:R-:W-:Y:S04]  /*21c90*/  STL [R1+0x680], R148 ;  /* 0x0006809401007387 */ /* 0x000fe80000100800 */
[----:B------:R2:W-:Y:S04]  /*21ca0*/  STL [R1+0x674], R2 ;  /* 0x0006740201007387 */ /* 0x0005e80000100800 */
[----:B------:R-:W-:Y:S04]  /*21cb0*/  STL [R1+0x67c], R149 ;  /* 0x00067c9501007387 */ /* 0x000fe80000100800 */
[----:B------:R-:W-:Y:S04]  /*21cc0*/  STL [R1+0x688], R150 ;  /* 0x0006889601007387 */ /* 0x000fe80000100800 */
[----:B------:R-:W-:Y:S01]  /*21cd0*/  STL [R1+0x684], R151 ;  /* 0x0006849701007387 */ /* 0x000fe20000100800 */
[----:B--2---:R-:W-:-:S03]  /*21ce0*/  IMAD.MOV.U32 R2, RZ, RZ, R129 ;  /* 0x000000ffff027224 */ /* 0x004fc600078e0081 */
[----:B------:R-:W-:Y:S04]  /*21cf0*/  STL [R1+0x690], R128 ;  /* 0x0006908001007387 */ /* 0x000fe80000100800 */
[----:B------:R-:W-:Y:S04]  /*21d00*/  STL [R1+0x698], R130 ;  /* 0x0006988201007387 */ /* 0x000fe80000100800 */
[----:B------:R1:W-:Y:S04]  /*21d10*/  STL [R1+0x68c], R2 ;  /* 0x00068c0201007387 */ /* 0x0003e80000100800 */
[----:B------:R-:W-:Y:S01]  /*21d20*/  STL [R1+0x6a0], R156 ;  /* 0x0006a09c01007387 */ /* 0x000fe20000100800 */
[----:B-1----:R-:W-:-:S05]  /*21d30*/  IMAD.MOV.U32 R2, RZ, RZ, R131 ;  /* 0x000000ffff027224 */ /* 0x002fca00078e0083 */
[----:B------:R3:W-:Y:S04]  /*21d40*/  STL [R1+0x694], R2 ;  /* 0x0006940201007387 */ /* 0x0007e80000100800 */
[----:B------:R-:W-:Y:S04]  /*21d50*/  STL [R1+0x69c], R157 ;  /* 0x00069c9d01007387 */ /* 0x000fe80000100800 */
[----:B------:R-:W-:Y:S04]  /*21d60*/  STL [R1+0x6a8], R158 ;  /* 0x0006a89e01007387 */ /* 0x000fe80000100800 */
[----:B------:R-:W-:Y:S04]  /*21d70*/  STL [R1+0x6a4], R159 ;  /* 0x0006a49f01007387 */ /* 0x000fe80000100800 */
[----:B------:R-:W-:Y:S04]  /*21d80*/  STL [R1+0x6b0], R160 ;  /* 0x0006b0a001007387 */ /* 0x000fe80000100800 */
[----:B------:R-:W-:Y:S04]  /*21d90*/  STL [R1+0x6ac], R161 ;  /* 0x0006aca101007387 */ /* 0x000fe80000100800 */
[----:B------:R-:W-:Y:S04]  /*21da0*/  STL [R1+0x6b8], R162 ;  /* 0x0006b8a201007387 */ /* 0x000fe80000100800 */
[----:B------:R-:W-:Y:S01]  /*21db0*/  STL [R1+0x6b4], R163 ;  /* 0x0006b4a301007387 */ /* 0x000fe20000100800 */
[----:B---3--:R-:W-:-:S03]  /*21dc0*/  IMAD.MOV.U32 R2, RZ, RZ, R121 ;  /* 0x000000ffff027224 */ /* 0x008fc600078e0079 */
[----:B------:R-:W-:Y:S04]  /*21dd0*/  STL [R1+0x6c0], R120 ;  /* 0x0006c07801007387 */ /* 0x000fe80000100800 */
[----:B------:R-:W-:Y:S04]  /*21de0*/  STL [R1+0x6c8], R122 ;  /* 0x0006c87a01007387 */ /* 0x000fe80000100800 */
[----:B------:R1:W-:Y:S02]  /*21df0*/  STL [R1+0x6bc], R2 ;  /* 0x0006bc0201007387 */ /* 0x0003e40000100800 */
[----:B-1----:R-:W-:-:S02]  /*21e00*/  IMAD.MOV.U32 R2, RZ, RZ, R123 ;  /* 0x000000ffff027224 */ /* 0x002fc400078e007b */
[----:B------:R-:W-:Y:S04]  /*21e10*/  STL [R1+0x6d0], R112 ;  /* 0x0006d07001007387 */ /* 0x000fe80000100800 */
[----:B------:R1:W-:Y:S04]  /*21e20*/  STL [R1+0x6c4], R2 ;  /* 0x0006c40201007387 */ /* 0x0003e80000100800 */
[----:B------:R-:W-:Y:S01]  /*21e30*/  STL [R1+0x6d8], R114 ;  /* 0x0006d87201007387 */ /* 0x000fe20000100800 */
[----:B-1----:R-:W-:-:S05]  /*21e40*/  IMAD.MOV.U32 R2, RZ, RZ, R113 ;  /* 0x000000ffff027224 */ /* 0x002fca00078e0071 */
[----:B------:R1:W-:Y:S04]  /*21e50*/  STL [R1+0x6cc], R2 ;  /* 0x0006cc0201007387 */ /* 0x0003e80000100800 */
[----:B------:R-:W2:Y:S01]  /*21e60*/  LDL.LU.64 R136, [R1+0xae0] ;  /* 0x000ae00001887983 */ /* 0x000ea20000300a00 */
[----:B-1----:R-:W-:-:S05]  /*21e70*/  IMAD.MOV.U32 R2, RZ, RZ, R115 ;  /* 0x000000ffff027224 */ /* 0x002fca00078e0073 */
[----:B------:R1:W-:Y:S04]  /*21e80*/  STL [R1+0x6d4], R2 ;  /* 0x0006d40201007387 */ /* 0x0003e80000100800 */
[----:B------:R3:W-:Y:S01]  /*21e90*/  STL [R1+0x6e0], R102 ;  /* 0x0006e06601007387 */ /* 0x0007e20000100800 */
[----:B-1----:R-:W-:-:S03]  /*21ea0*/  IMAD.MOV.U32 R2, RZ, RZ, R103 ;  /* 0x000000ffff027224 */ /* 0x002fc600078e0067 */
[----:B---3--:R-:W3:Y:S04]  /*21eb0*/  LDL.LU.64 R102, [R1+0xae8] ;  /* 0x000ae80001667983 */ /* 0x008ee80000300a00 */
[----:B------:R1:W-:Y:S04]  /*21ec0*/  STL [R1+0x6dc], R2 ;  /* 0x0006dc0201007387 */ /* 0x0003e80000100800 */
[----:B----4-:R4:W-:Y:S04]  /*21ed0*/  STL [R1+0x6e8], R100 ;  /* 0x0006e86401007387 */ /* 0x0109e80000100800 */
[----:B------:R-:W3:Y:S01]  /*21ee0*/  LDL.LU.64 R138, [R1+0xaf0] ;  /* 0x000af000018a7983 */ /* 0x000ee20000300a00 */
[----:B-1----:R-:W-:-:S05]  /*21ef0*/  IMAD.MOV.U32 R2, RZ, RZ, R101 ;  /* 0x000000ffff027224 */ /* 0x002fca00078e0065 */
[----:B------:R1:W-:Y:S04]  /*21f00*/  STL [R1+0x6e4], R2 ;  /* 0x0006e40201007387 */ /* 0x0003e80000100800 */
[----:B------:R-:W-:Y:S04]  /*21f10*/  STL [R1+0x6f0], R176 ;  /* 0x0006f0b001007387 */ /* 0x000fe80000100800 */
[----:B------:R-:W-:Y:S04]  /*21f20*/  STL [R1+0x6ec], R177 ;  /* 0x0006ecb101007387 */ /* 0x000fe80000100800 */
[----:B------:R-:W3:Y:S04]  /*21f30*/  LDL.LU.64 R128, [R1+0xaf8] ;  /* 0x000af80001807983 */ /* 0x000ee80000300a00 */
[----:B------:R-:W-:Y:S04]  /*21f40*/  STL [R1+0x6f8], R178 ;  /* 0x0006f8b201007387 */ /* 0x000fe80000100800 */
[----:B------:R-:W-:Y:S04]  /*21f50*/  STL [R1+0x6f4], R179 ;  /* 0x0006f4b301007387 */ /* 0x000fe80000100800 */
[----:B------:R-:W3:Y:S04]  /*21f60*/  LDL.LU.64 R130, [R1+0xb00] ;  /* 0x000b000001827983 */ /* 0x000ee80000300a00 */
[----:B------:R-:W-:Y:S04]  /*21f70*/  STL [R1+0x700], R180 ;  /* 0x000700b401007387 */ /* 0x000fe80000100800 */
        /* <DEDUP_REMOVED lines=17> */
[----:B--2---:R-:W-:Y:S04]  /*22090*/  STL [R1+0x738], R136 ;  /* 0x0007388801007387 */ /* 0x004fe80000100800 */
[----:B----4-:R-:W2:Y:S01]  /*220a0*/  LDL.LU.64 R100, [R1+0xb28] ;  /* 0x000b280001647983 */ /* 0x010ea20000300a00 */
[----:B-1----:R-:W-:-:S03]  /*220b0*/  IMAD.MOV.U32 R2, RZ, RZ, R137 ;  /* 0x000000ffff027224 */ /* 0x002fc600078e0089 */
[----:B---3--:R-:W-:Y:S04]  /*220c0*/  STL [R1+0x740], R102 ;  /* 0x0007406601007387 */ /* 0x008fe80000100800 */
[----:B------:R1:W-:Y:S02]  /*220d0*/  STL [R1+0x734], R2 ;  /* 0x0007340201007387 */ /* 0x0003e40000100800 */
[----:B-1----:R-:W-:Y:S02]  /*220e0*/  IMAD.MOV.U32 R2, RZ, RZ, R103 ;  /* 0x000000ffff027224 */ /* 0x002fe400078e0067 */
[----:B------:R-:W3:Y:S04]  /*220f0*/  LDL.LU.64 R102, [R1+0xb30] ;  /* 0x000b300001667983 */ /* 0x000ee80000300a00 */
[----:B------:R1:W-:Y:S04]  /*22100*/  STL [R1+0x73c], R2 ;  /* 0x00073c0201007387 */ /* 0x0003e80000100800 */
[----:B------:R-:W-:Y:S04]  /*22110*/  STL [R1+0x748], R138 ;  /* 0x0007488a01007387 */ /* 0x000fe80000100800 */
[----:B------:R-:W4:Y:S01]  /*22120*/  LDL.LU.64 R76, [R1+0xb38] ;  /* 0x000b3800014c7983 */ /* 0x000f220000300a00 */
[----:B-1----:R-:W-:-:S05]  /*22130*/  IMAD.MOV.U32 R2, RZ, RZ, R139 ;  /* 0x000000ffff027224 */ /* 0x002fca00078e008b */
[----:B------:R1:W-:Y:S04]  /*22140*/  STL [R1+0x744], R2 ;  /* 0x0007440201007387 */ /* 0x0003e80000100800 */
[----:B------:R-:W-:Y:S04]  /*22150*/  STL [R1+0x750], R128 ;  /* 0x0007508001007387 */ /* 0x000fe80000100800 */
[----:B------:R-:W4:Y:S01]  /*22160*/  LDL.LU.64 R78, [R1+0xb40] ;  /* 0x000b4000014e7983 */ /* 0x000f220000300a00 */
[----:B-1----:R-:W-:-:S05]  /*22170*/  IMAD.MOV.U32 R2, RZ, RZ, R129 ;  /* 0x000000ffff027224 */ /* 0x002fca00078e0081 */
[----:B------:R1:W-:Y:S04]  /*22180*/  STL [R1+0x74c], R2 ;  /* 0x00074c0201007387 */ /* 0x0003e80000100800 */
[----:B------:R-:W-:Y:S04]  /*22190*/  STL [R1+0x758], R130 ;  /* 0x0007588201007387 */ /* 0x000fe80000100800 */
[----:B------:R-:W4:Y:S01]  /*221a0*/  LDL.LU.64 R168, [R1+0xb48] ;  /* 0x000b480001a87983 */ /* 0x000f220000300a00 */
[----:B-1----:R-:W-:-:S03]  /*221b0*/  IMAD.MOV.U32 R2, RZ, RZ, R131 ;  /* 0x000000ffff027224 */ /* 0x002fc600078e0083 */
[----:B------:R-:W4:Y:S04]  /*221c0*/  LDL.LU.64 R170, [R1+0xb50] ;  /* 0x000b500001aa7983 */ /* 0x000f280000300a00 */
        /* <DEDUP_REMOVED lines=21> */
[----:B--2---:R-:W-:Y:S04]  /*22320*/  STL [R1+0x780], R100 ;  /* 0x0007806401007387 */ /* 0x004fe80000100800 */
[----:B------:R-:W2:Y:S01]  /*22330*/  LDL.LU.64 R112, [R1+0xb98] ;  /* 0x000b980001707983 */ /* 0x000ea20000300a00 */
[----:B-1----:R-:W-:-:S03]  /*22340*/  IMAD.MOV.U32 R2, RZ, RZ, R101 ;  /* 0x000000ffff027224 */ /* 0x002fc600078e0065 */
[----:B------:R-:W2:Y:S04]  /*22350*/  LDL.LU.64 R114, [R1+0xba0] ;  /* 0x000ba00001727983 */ /* 0x000ea80000300a00 */
[----:B------:R1:W-:Y:S04]  /*22360*/  STL [R1+0x77c], R2 ;  /* 0x00077c0201007387 */ /* 0x0003e80000100800 */
[----:B---3--:R3:W-:Y:S01]  /*22370*/  STL [R1+0x788], R102 ;  /* 0x0007886601007387 */ /* 0x0087e20000100800 */
[----:B-1----:R-:W-:-:S03]  /*22380*/  IMAD.MOV.U32 R2, RZ, RZ, R103 ;  /* 0x000000ffff027224 */ /* 0x002fc600078e0067 */
[----:B------:R-:W2:Y:S04]  /*22390*/  LDL.LU.64 R100, [R1+0xbb0] ;  /* 0x000bb00001647983 */ /* 0x000ea80000300a00 */
[----:B----4-:R-:W-:Y:S04]  /*223a0*/  STL [R1+0x790], R76 ;  /* 0x0007904c01007387 */ /* 0x010fe80000100800 */
[----:B------:R1:W-:Y:S04]  /*223b0*/  STL [R1+0x784], R2 ;  /* 0x0007840201007387 */ /* 0x0003e80000100800 */
[----:B---3--:R-:W3:Y:S01]  /*223c0*/  LDL.LU.64 R102, [R1+0xba8] ;  /* 0x000ba80001667983 */ /* 0x008ee20000300a00 */
[----:B-1----:R-:W-:-:S03]  /*223d0*/  IMAD.MOV.U32 R2, RZ, RZ, R77 ;  /* 0x000000ffff027224 */ /* 0x002fc600078e004d */
[----:B------:R-:W-:Y:S04]  /*223e0*/  STL [R1+0x798], R78 ;  /* 0x0007984e01007387 */ /* 0x000fe80000100800 */
[----:B------:R1:W-:Y:S02]  /*223f0*/  STL [R1+0x78c], R2 ;  /* 0x00078c0201007387 */ /* 0x0003e40000100800 */
[----:B-1----:R-:W-:Y:S02]  /*22400*/  IMAD.MOV.U32 R2, RZ, RZ, R79 ;  /* 0x000000ffff027224 */ /* 0x002fe400078e004f */
[----:B------:R-:W-:Y:S04]  /*22410*/  STL [R1+0x7a0], R168 ;  /* 0x0007a0a801007387 */ /* 0x000fe80000100800 */
[----:B------:R1:W-:Y:S04]  /*22420*/  STL [R1+0x794], R2 ;  /* 0x0007940201007387 */ /* 0x0003e80000100800 */
[----:B------:R-:W-:Y:S01]  /*22430*/  STL [R1+0x7a8], R170 ;  /* 0x0007a8aa01007387 */ /* 0x000fe20000100800 */
[----:B-1----:R-:W-:-:S05]  /*22440*/  IMAD.MOV.U32 R2, RZ, RZ, R169 ;  /* 0x000000ffff027224 */ /* 0x002fca00078e00a9 */
        /* <DEDUP_REMOVED lines=25> */
[----:B------:R-:W4:Y:S01]  /*225e0*/  S2R R194, SR_TID.X ;  /* 0x0000000000c27919 */ /* 0x000f220000002100 */
[----:B-1----:R-:W-:Y:S01]  /*225f0*/  IMAD.MOV.U32 R2, RZ, RZ, R123 ;  /* 0x000000ffff027224 */ /* 0x002fe200078e007b */
[----:B------:R-:W-:-:S04]  /*22600*/  SHF.R.S32.HI R3, RZ, 0x1f, R0 ;  /* 0x0000001fff037819 */ /* 0x000fc80000011400 */
[----:B------:R-:W-:Y:S01]  /*22610*/  LEA.HI R3, R3, R0, RZ, 0x7 ;  /* 0x0000000003037211 */ /* 0x000fe200078f38ff */
[C---:B----4-:R-:W-:Y:S02]  /*22620*/  IMAD.SHL.U32 R0, R194.reuse, 0x80, RZ ;  /* 0x00000080c2007824 */ /* 0x050fe400078e00ff */
[----:B------:R-:W-:-:S03]  /*22630*/  IMAD.SHL.U32 R5, R194, 0x2, RZ ;  /* 0x00000002c2057824 */ /* 0x000fc600078e00ff */
[----:B------:R-:W-:Y:S02]  /*22640*/  LOP3.LUT R0, R0, 0x3000, RZ, 0xc0, !PT ;  /* 0x0000300000007812 */ /* 0x000fe400078ec0ff */
[C---:B------:R-:W-:Y:S02]  /*22650*/  LOP3.LUT R7, R194.reuse, 0x3, RZ, 0xc0, !PT ;  /* 0x00000003c2077812 */ /* 0x040fe400078ec0ff */
[----:B------:R-:W-:-:S05]  /*22660*/  LOP3.LUT R6, R194, 0x1c, RZ, 0xc0, !PT ;  /* 0x0000001cc2067812 */ /* 0x000fca00078ec0ff */
[----:B------:R-:W-:Y:S01]  /*22670*/  IMAD R9, R7, 0x120, R6 ;  /* 0x0000012007097824 */ /* 0x000fe200078e0206 */
[----:B--2---:R-:W-:Y:S04]  /*22680*/  STL [R1+0x7f0], R112 ;  /* 0x0007f07001007387 */ /* 0x004fe80000100800 */
[----:B------:R1:W-:Y:S04]  /*22690*/  STL [R1+0x7e4], R2 ;  /* 0x0007e40201007387 */ /* 0x0003e80000100800 */
[----:B------:R-:W-:Y:S01]  /*226a0*/  STL [R1+0x7f8], R114 ;  /* 0x0007f87201007387 */ /* 0x000fe20000100800 */
[----:B-1----:R-:W-:-:S05]  /*226b0*/  IMAD.MOV.U32 R2, RZ, RZ, R113 ;  /* 0x000000ffff027224 */ /* 0x002fca00078e0071 */
[----:B------:R1:W-:Y:S02]  /*226c0*/  STL [R1+0x7ec], R2 ;  /* 0x0007ec0201007387 */ /* 0x0003e40000100800 */
[----:B-1----:R-:W-:Y:S02]  /*226d0*/  IMAD.MOV.U32 R2, RZ, RZ, R115 ;  /* 0x000000ffff027224 */ /* 0x002fe400078e0073 */
[----:B------:R-:W-:Y:S04]  /*226e0*/  STL [R1+0x800], R100 ;  /* 0x0008006401007387 */ /* 0x000fe80000100800 */
[----:B------:R1:W-:Y:S02]  /*226f0*/  STL [R1+0x7f4], R2 ;  /* 0x0007f40201007387 */ /* 0x0003e40000100800 */
[----:B-1----:R-:W-:-:S05]  /*22700*/  IMAD.MOV.U32 R2, RZ, RZ, R101 ;  /* 0x000000ffff027224 */ /* 0x002fca00078e0065 */
[----:B------:R1:W-:Y:S04]  /*22710*/  STL [R1+0x7fc], R2 ;  /* 0x0007fc0201007387 */ /* 0x0003e80000100800 */
[----:B---3--:R-:W-:Y:S01]  /*22720*/  STL [R1+0x808], R102 ;  /* 0x0008086601007387 */ /* 0x008fe20000100800 */
[----:B-1----:R-:W-:-:S05]  /*22730*/  IMAD.MOV.U32 R2, RZ, RZ, R103 ;  /* 0x000000ffff027224 */ /* 0x002fca00078e0067 */
[----:B------:R1:W-:Y:S02]  /*22740*/  STL [R1+0x804], R2 ;  /* 0x0008040201007387 */ /* 0x0003e40000100800 */
[----:B-1----:R-:W-:-:S05]  /*22750*/  LOP3.LUT R2, R194, 0x7, RZ, 0xc0, !PT ;  /* 0x00000007c2027812 */ /* 0x002fca00078ec0ff */
[C---:B------:R-:W-:Y:S02]  /*22760*/  IMAD.SHL.U32 R4, R2.reuse, 0x10, RZ ;  /* 0x0000001002047824 */ /* 0x040fe400078e00ff */
[----:B------:R-:W-:-:S03]  /*22770*/  IMAD R2, R2, 0x200, R0 ;  /* 0x0000020002027824 */ /* 0x000fc600078e0200 */
[----:B------:R-:W-:-:S05]  /*22780*/  LOP3.LUT R0, R4, 0x30, R5, 0x78, !PT ;  /* 0x0000003004007812 */ /* 0x000fca00078e7805 */
[----:B------:R-:W-:Y:S01]  /*22790*/  IMAD.IADD R8, R2, 0x1, R0 ;  /* 0x0000000102087824 */ /* 0x000fe200078e0200 */
[----:B------:R-:W-:-:S04]  /*227a0*/  LOP3.LUT R0, R9, 0x40, RZ, 0x3c, !PT ;  /* 0x0000004009007812 */ /* 0x000fc800078e3cff */
[----:B------:R-:W-:Y:S01]  /*227b0*/  LOP3.LUT R0, R8, 0x40, RZ, 0x3c, !PT ;  /* 0x0000004008007812 */ /* 0x000fe200078e3cff */
[----:B------:R1:W-:Y:S04]  /*227c0*/  STL [R1+0x948], R8 ;  /* 0x0009480801007387 */ /* 0x0003e80000100800 */
[----:B------:R1:W-:Y:S01]  /*227d0*/  STL [R1+0x954], R0 ;  /* 0x0009540001007387 */ /* 0x0003e20000100800 */
[----:B------:R-:W-:Y:S01]  /*227e0*/  SHF.R.S32.HI R3, RZ, 0x7, R3 ;  /* 0x00000007ff037819 */ /* 0x000fe20000011403 */
[----:B------:R-:W-:Y:S01]  /*227f0*/  USHF.R.S32.HI UR9, URZ, 0x1f, UR5 ;  /* 0x0000001f3f097899 */ /* 0x000fe20008011405 */
[----:B------:R-:W-:Y:S01]  /*22800*/  IMAD.MOV.U32 R248, RZ, RZ, R249 ;  /* 0x000000fffff87224 */ /* 0x000fe200078e00f9 */
[----:B------:R-:W-:Y:S01]  /*22810*/  USHF.R.S32.HI UR10, URZ, 0x1f, UR6 ;  /* 0x0000001f3f0a7899 */ /* 0x000fe20008011406 */
[C---:B------:R-:W-:Y:S01]  /*22820*/  LOP3.LUT R2, R9.reuse, 0x20, RZ, 0x3c, !PT ;  /* 0x0000002009027812 */ /* 0x040fe200078e3cff */
[----:B------:R-:W-:Y:S01]  /*22830*/  IMAD.MOV.U32 R249, RZ, RZ, R57 ;  /* 0x000000fffff97224 */ /* 0x000fe200078e0039 */
[----:B------:R-:W-:Y:S01]  /*22840*/  CS2R R92, SRZ ;  /* 0x00000000005c7805 */ /* 0x000fe2000001ff00 */
[----:B------:R-:W-:Y:S01]  /*22850*/  IMAD.MOV.U32 R250, RZ, RZ, R31 ;  /* 0x000000fffffa7224 */ /* 0x000fe200078e001f */
[----:B------:R-:W-:Y:S01]  /*22860*/  CS2R R94, SRZ ;  /* 0x00000000005e7805 */ /* 0x000fe2000001ff00 */
[----:B------:R-:W-:Y:S01]  /*22870*/  IMAD.MOV.U32 R251, RZ, RZ, R29 ;  /* 0x000000fffffb7224 */ /* 0x000fe200078e001d */
[----:B------:R-:W-:Y:S01]  /*22880*/  CS2R R88, SRZ ;  /* 0x0000000000587805 */ /* 0x000fe2000001ff00 */
[----:B------:R-:W-:Y:S01]  /*22890*/  IMAD.MOV.U32 R252, RZ, RZ, R11 ;  /* 0x000000fffffc7224 */ /* 0x000fe200078e000b */
        /* <DEDUP_REMOVED lines=61> */
[----:B------:R-:W-:-:S02]  /*22c70*/  LOP3.LUT R9, R9, 0x60, RZ, 0x3c, !PT ;  /* 0x0000006009097812 */ /* 0x000fc400078e3cff */
[----:B------:R-:W-:Y:S01]  /*22c80*/  IADD3 R2, R3, -0x2, RZ ;  /* 0xfffffffe03027810 */ /* 0x000fe20007ffe0ff */
[----:B------:R-:W-:Y:S02]  /*22c90*/  UIADD3 UR7, UR4, -0x100, URZ ;  /* 0xffffff0004077890 */ /* 0x000fe4000fffe03f */
[----:B------:R-:W-:Y:S02]  /*22ca0*/  USHF.L.U32 UR14, UR5, 0x2, URZ ;  /* 0x00000002050e7899 */ /* 0x000fe4000800063f */
[----:B------:R-:W-:Y:S02]  /*22cb0*/  USHF.L.U64.HI UR9, UR5, 0x2, UR9 ;  /* 0x0000000205097899 */ /* 0x000fe40008010209 */
[----:B------:R-:W-:Y:S02]  /*22cc0*/  USHF.L.U32 UR11, UR6, 0x2, URZ ;  /* 0x00000002060b7899 */ /* 0x000fe4000800063f */
[----:B------:R-:W-:Y:S02]  /*22cd0*/  UMOV UR4, URZ ;  /* 0x0000003f00047c82 */ /* 0x000fe40008000000 */
[----:B------:R-:W-:-:S02]  /*22ce0*/  UMOV UR8, 0x1 ;  /* 0x0000000100087882 */ /* 0x000fc40000000000 */
[----:B------:R-:W-:Y:S02]  /*22cf0*/  USHF.L.U64.HI UR10, UR6, 0x2, UR10 ;  /* 0x00000002060a7899 */ /* 0x000fe4000801020a */
[----:B-1----:R-:W-:Y:S02]  /*22d00*/  UMOV UR5, 0xffffffff ;  /* 0xffffffff00057882 */ /* 0x002fe40000000000 */
.L_x_1:
[----:B------:R-:W2:Y:S01]  /*22d10*/  LDL R8, [R1+0x948] ;  /* 0x0009480001087983 */ /* 0x000ea20000100800 */
[----:B------:R-:W-:Y:S01]  /*22d20*/  UIADD3 UR5, UR5, 0x1, URZ ;  /* 0x0000000105057890 */ /* 0x000fe2000fffe03f */
[----:B------:R-:W-:-:S04]  /*22d30*/  DEPBAR.LE SB0, 0x2 ;  /* 0x000080800000791a */ /* 0x000fc80000000000 */
[----:B------:R-:W3:Y:S01]  /*22d40*/  LDL R188, [R1+0x954] ;  /* 0x0009540001bc7983 */ /* 0x000ee20000100800 */
[----:B------:R-:W-:-:S03]  /*22d50*/  UISETP.GT.AND UP0, UPT, UR5, 0x1, UPT ;  /* 0x000000010500788c */ /* 0x000fc6000bf04270 */
[----:B------:R-:W1:Y:S01]  /*22d60*/  S2R R10, SR_TID.X ;  /* 0x00000000000a7919 */ /* 0x000e620000002100 */
[----:B------:R-:W-:-:S03]  /*22d70*/  USEL UR5, UR5, URZ, !UP0 ;  /* 0x0000003f05057287 */ /* 0x000fc6000c000000 */
[----:B------:R-:W4:Y:S03]  /*22d80*/  S2R R11, SR_TID.X ;  /* 0x00000000000b7919 */ /* 0x000f260000002100 */
[----:B------:R-:W-:Y:S02]  /*22d90*/  IMAD.U32 R0, RZ, RZ, UR5 ;  /* 0x00000005ff007e24 */ /* 0x000fe4000f8e00ff */
[----:B------:R-:W-:Y:S02]  /*22da0*/  IMAD.U32 R2, RZ, RZ, UR5 ;  /* 0x00000005ff027e24 */ /* 0x000fe4000f8e00ff */
[----:B------:R-:W-:Y:S02]  /*22db0*/  IMAD.U32 R192, RZ, RZ, UR5 ;  /* 0x00000005ffc07e24 */ /* 0x000fe4000f8e00ff */
[----:B------:R-:W-:Y:S01]  /*22dc0*/  IMAD.U32 R193, RZ, RZ, UR5 ;  /* 0x00000005ffc17e24 */ /* 0x000fe2000f8e00ff */
[----:B-1----:R-:W-:-:S02]  /*22dd0*/  LOP3.LUT R9, R10, 0x1c, RZ, 0xc0, !PT ;  /* 0x0000001c0a097812 */ /* 0x002fc400078ec0ff */
[C---:B------:R-:W-:Y:S02]  /*22de0*/  LOP3.LUT R3, R10.reuse, 0x3, RZ, 0xc0, !PT ;  /* 0x000000030a037812 */ /* 0x040fe400078ec0ff */
[C---:B------:R-:W-:Y:S02]  /*22df0*/  LOP3.LUT R28, R10.reuse, 0x1c, RZ, 0xc0, !PT ;  /* 0x0000001c0a1c7812 */ /* 0x040fe400078ec0ff */
[----:B------:R-:W-:Y:S01]  /*22e00*/  LOP3.LUT R10, R10, 0x3, RZ, 0xc0, !PT ;  /* 0x000000030a0a7812 */ /* 0x000fe200078ec0ff */
[----:B------:R-:W-:Y:S01]  /*22e10*/  IMAD R3, R3, 0x120, R9 ;  /* 0x0000012003037824 */ /* 0x000fe200078e0209 */
[----:B----4-:R-:W-:-:S03]  /*22e20*/  LOP3.LUT R9, R11, 0x3, RZ, 0xc0, !PT ;  /* 0x000000030b097812 */ /* 0x010fc600078ec0ff */
[----:B------:R-:W-:Y:S01]  /*22e30*/  IMAD R10, R10, 0x120, R28 ;  /* 0x000001200a0a7824 */ /* 0x000fe200078e021c */
[----:B------:R-:W-:Y:S02]  /*22e40*/  LOP3.LUT R28, R11, 0x1c, RZ, 0xc0, !PT ;  /* 0x0000001c0b1c7812 */ /* 0x000fe400078ec0ff */
[----:B------:R-:W-:Y:S01]  /*22e50*/  LOP3.LUT R3, R3, 0x20, RZ, 0x3c, !PT ;  /* 0x0000002003037812 */ /* 0x000fe200078e3cff */
[----:B------:R-:W-:Y:S01]  /*22e60*/  IMAD R0, R0, 0x8000, R10 ;  /* 0x0000800000007824 */ /* 0x000fe200078e020a */
[----:B------:R-:W-:Y:S01]  /*22e70*/  BAR.SYNC.DEFER_BLOCKING 0x0 ;  /* 0x0000000000007b1d */ /* 0x000fe20000010000 */
[C---:B------:R-:W-:Y:S02]  /*22e80*/  LOP3.LUT R10, R11.reuse, 0x1c, RZ, 0xc0, !PT ;  /* 0x0000001c0b0a7812 */ /* 0x040fe400078ec0ff */
[----:B------:R-:W-:Y:S01]  /*22e90*/  LOP3.LUT R11, R11, 0x3, RZ, 0xc0, !PT ;  /* 0x000000030b0b7812 */ /* 0x000fe200078ec0ff */
[----:B------:R-:W-:Y:S02]  /*22ea0*/  IMAD R2, R2, 0x8000, R3 ;  /* 0x0000800002027824 */ /* 0x000fe400078e0203 */
[----:B------:R-:W-:-:S02]  /*22eb0*/  IMAD R9, R9, 0x120, R10 ;  /* 0x0000012009097824 */ /* 0x000fc400078e020a */
[----:B------:R-:W-:Y:S02]  /*22ec0*/  IMAD R11, R11, 0x120, R28 ;  /* 0x000001200b0b7824 */ /* 0x000fe400078e021c */
[----:B------:R-:W-:Y:S01]  /*22ed0*/  IMAD.U32 R3, RZ, RZ, UR5 ;  /* 0x00000005ff037e24 */ /* 0x000fe2000f8e00ff */
[----:B------:R-:W-:Y:S02]  /*22ee0*/  LOP3.LUT R9, R9, 0x60, RZ, 0x3c, !PT ;  /* 0x0000006009097812 */ /* 0x000fe400078e3cff */
[----:B------:R-:W-:-:S03]  /*22ef0*/  LOP3.LUT R11, R11, 0x40, RZ, 0x3c, !PT ;  /* 0x000000400b0b7812 */ /* 0x000fc600078e3cff */
[----:B------:R-:W-:Y:S02]  /*22f00*/  IMAD R192, R192, 0x8000, R9 ;  /* 0x00008000c0c07824 */ /* 0x000fe400078e0209 */
[----:B------:R-:W-:Y:S01]  /*22f10*/  IMAD R3, R3, 0x8000, R11 ;  /* 0x0000800003037824 */ /* 0x000fe200078e020b */
[----:B------:R-:W-:Y:S04]  /*22f20*/  LDS R156, [R0+0x40080] ;  /* 0x04008000009c7984 */ /* 0x000fe80000000800 */
        /* <DEDUP_REMOVED lines=14> */
[----:B------:R-:W-:Y:S01]  /*23010*/  LDS R163, [R192+0x40400] ;  /* 0x04040000c0a37984 */ /* 0x000fe20000000800 */
[----:B------:R-:W-:-:S02]  /*23020*/  IMAD.U32 R194, RZ, RZ, UR5 ;  /* 0x00000005ffc27e24 */ /* 0x000fc4000f8e00ff */
[----:B--2---:R-:W-:-:S05]  /*23030*/  IMAD R193, R193, 0x20000, R8 ;  /* 0x00020000c1c17824 */ /* 0x004fca00078e0208 */
[----:B------:R-:W1:Y:S04]  /*23040*/  LDSM.16.M88.4 R28, [R193] ;  /* 0x00000000c11c783b */ /* 0x000e680000000200 */
[----:B------:R-:W2:Y:S04]  /*23050*/  LDSM.16.M88.4 R8, [R193+0x4000] ;  /* 0x00400000c108783b */ /* 0x000ea80000000200 */
[----:B------:R-:W4:Y:S04]  /*23060*/  LDSM.16.M88.4 R108, [R193+0x8000] ;  /* 0x00800000c16c783b */ /* 0x000f280000000200 */
[----:B------:R-:W3:Y:S04]  /*23070*/  LDSM.16.M88.4 R96, [R193+0xc000] ;  /* 0x00c00000c160783b */ /* 0x000ee80000000200 */
[----:B------:R-:W3:Y:S01]  /*23080*/  LDSM.16.M88.4 R72, [R193+0x10000] ;  /* 0x01000000c148783b */ /* 0x000ee20000000200 */
[----:B-1----:R-:W-:Y:S03]  /*23090*/  HMMA.1688.F32.TF32 R176, R56, R28, R76 ;  /* 0x0000001c38b0723c */ /* 0x002fe6000008104c */
[----:B------:R-:W-:Y:S05]  /*230a0*/  LDSM.16.M88.4 R76, [R193+0x18000] ;  /* 0x01800000c14c783b */ /* 0x000fea0000000200 */
[-C--:B--2---:R-:W-:Y:S01]  /*230b0*/  HMMA.1688.F32.TF32 R116, R156, R8.reuse, R104 ;  /* 0x000000089c74723c */ /* 0x084fe20000081068 */
[----:B------:R-:W1:Y:S07]  /*230c0*/  LDSM.16.M88.4 R104, [R193+0x14000] ;  /* 0x01400000c168783b */ /* 0x000e6e0000000200 */
[-C--:B------:R-:W-:Y:S01]  /*230d0*/  HMMA.1688.F32.TF32 R124, R180, R8.reuse, R88 ;  /* 0x00000008b47c723c */ /* 0x080fe20000081058 */
[----:B------:R-:W2:Y:S07]  /*230e0*/  LDSM.16.M88.4 R88, [R193+0x1c000] ;  /* 0x01c00000c158783b */ /* 0x000eae0000000200 */
[C---:B------:R-:W-:Y:S08]  /*230f0*/  HMMA.1688.F32.TF32 R168, R56.reuse, R8, R168 ;  /* 0x0000000838a8723c */ /* 0x040ff000000810a8 */
[C---:B----4-:R-:W-:Y:S08]  /*23100*/  HMMA.1688.F32.TF32 R144, R56.reuse, R108, R144 ;  /* 0x0000006c3890723c */ /* 0x050ff00000081090 */
[C---:B---3--:R-:W-:Y:S08]  /*23110*/  HMMA.1688.F32.TF32 R136, R56.reuse, R96, R136 ;  /* 0x000000603888723c */ /* 0x048ff00000081088 */
[C---:B------:R-:W-:Y:S08]  /*23120*/  HMMA.1688.F32.TF32 R128, R56.reuse, R72, R128 ;  /* 0x000000483880723c */ /* 0x040ff00000081080 */
[C---:B-1----:R-:W-:Y:S08]  /*23130*/  HMMA.1688.F32.TF32 R120, R56.reuse, R104, R120 ;  /* 0x000000683878723c */ /* 0x042ff00000081078 */
[----:B------:R-:W-:Y:S08]  /*23140*/  HMMA.1688.F32.TF32 R112, R56, R76, R112 ;  /* 0x0000004c3870723c */ /* 0x000ff00000081070 */
[-C--:B------:R-:W-:Y:S08]  /*23150*/  HMMA.1688.F32.TF32 R92, R180, R28.reuse, R92 ;  /* 0x0000001cb45c723c */ /* 0x080ff0000008105c */
[----:B------:R-:W-:Y:S01]  /*23160*/  HMMA.1688.F32.TF32 R148, R156, R28, R172 ;  /* 0x0000001c9c94723c */ /* 0x000fe200000810ac */
[----:B------:R-:W-:Y:S04]  /*23170*/  LDS R172, [R3+0x40800] ;  /* 0x0408000003ac7984 */ /* 0x000fe80000000800 */
[----:B------:R-:W-:Y:S03]  /*23180*/  LDS R174, [R3+0x40c00] ;  /* 0x040c000003ae7984 */ /* 0x000fe60000000800 */
[C---:B------:R-:W-:Y:S01]  /*23190*/  HMMA.1688.F32.TF32 R152, R180.reuse, R108, R152 ;  /* 0x0000006cb498723c */ /* 0x040fe20000081098 */
[----:B------:R-:W-:Y:S04]  /*231a0*/  LDS R173, [R192+0x40800] ;  /* 0x04080000c0ad7984 */ /* 0x000fe80000000800 */
[----:B------:R-:W-:Y:S03]  /*231b0*/  LDS R175, [R192+0x40c00] ;  /* 0x040c0000c0af7984 */ /* 0x000fe60000000800 */
[C---:B------:R-:W-:Y:S08]  /*231c0*/  HMMA.1688.F32.TF32 R140, R180.reuse, R96, R140 ;  /* 0x00000060b48c723c */ /* 0x040ff0000008108c */
[C---:B------:R-:W-:Y:S08]  /*231d0*/  HMMA.1688.F32.TF32 R60, R180.reuse, R72, R60 ;  /* 0x00000048b43c723c */ /* 0x040ff0000008103c */
[C---:B------:R-:W-:Y:S08]  /*231e0*/  HMMA.1688.F32.TF32 R40, R180.reuse, R104, R40 ;  /* 0x00000068b428723c */ /* 0x040ff00000081028 */
[C---:B------:R-:W-:Y:S08]  /*231f0*/  HMMA.1688.F32.TF32 R52, R180.reuse, R76, R52 ;  /* 0x0000004cb434723c */ /* 0x040ff00000081034 */
[----:B--2---:R-:W-:Y:S01]  /*23200*/  HMMA.1688.F32.TF32 R44, R180, R88, R44 ;  /* 0x00000058b42c723c */ /* 0x004fe2000008102c */
[----:B------:R-:W-:Y:S04]  /*23210*/  LDS R180, [R0+0x40800] ;  /* 0x0408000000b47984 */ /* 0x000fe80000000800 */
[----:B------:R-:W-:Y:S03]  /*23220*/  LDS R182, [R0+0x40c00] ;  /* 0x040c000000b67984 */ /* 0x000fe60000000800 */
[C---:B------:R-:W-:Y:S01]  /*23230*/  HMMA.1688.F32.TF32 R36, R156.reuse, R108, R36 ;  /* 0x0000006c9c24723c */ /* 0x040fe20000081024 */
[----:B------:R-:W-:Y:S04]  /*23240*/  LDS R181, [R2+0x40800] ;  /* 0x0408000002b57984 */ /* 0x000fe80000000800 */
[----:B------:R-:W1:Y:S03]  /*23250*/  LDS R183, [R2+0x40c00] ;  /* 0x040c000002b77984 */ /* 0x000e660000000800 */
[C---:B------:R-:W-:Y:S08]  /*23260*/  HMMA.1688.F32.TF32 R32, R156.reuse, R96, R32 ;  /* 0x000000609c20723c */ /* 0x040ff00000081020 */
[C---:B------:R-:W-:Y:S08]  /*23270*/  HMMA.1688.F32.TF32 R24, R156.reuse, R72, R24 ;  /* 0x000000489c18723c */ /* 0x040ff00000081018 */
[C---:B------:R-:W-:Y:S08]  /*23280*/  HMMA.1688.F32.TF32 R80, R156.reuse, R104, R80 ;  /* 0x000000689c50723c */ /* 0x040ff00000081050 */
[C---:B------:R-:W-:Y:S08]  /*23290*/  HMMA.1688.F32.TF32 R84, R156.reuse, R76, R84 ;  /* 0x0000004c9c54723c */ /* 0x040ff00000081054 */
[-C--:B------:R-:W-:Y:S01]  /*232a0*/  HMMA.1688.F32.TF32 R164, R156, R88.reuse, R164 ;  /* 0x000000589ca4723c */ /* 0x080fe200000810a4 */
[----:B------:R-:W-:Y:S04]  /*232b0*/  LDS R156, [R0+0x40880] ;  /* 0x04088000009c7984 */ /* 0x000fe80000000800 */
[----:B------:R-:W-:Y:S03]  /*232c0*/  LDS R158, [R0+0x40c80] ;  /* 0x040c8000009e7984 */ /* 0x000fe60000000800 */
[----:B------:R-:W-:Y:S01]  /*232d0*/  HMMA.1688.F32.TF32 R56, R56, R88, R100 ;  /* 0x000000583838723c */ /* 0x000fe20000081064 */
[----:B------:R-:W-:Y:S04]  /*232e0*/  LDS R157, [R2+0x40880] ;  /* 0x04088000029d7984 */ /* 0x000fe80000000800 */
[----:B------:R-:W2:Y:S04]  /*232f0*/  LDS R159, [R2+0x40c80] ;  /* 0x040c8000029f7984 */ /* 0x000ea80000000800 */
[----:B------:R-:W-:Y:S04]  /*23300*/  LDS R100, [R3+0x40880] ;  /* 0x0408800003647984 */ /* 0x000fe80000000800 */
[----:B------:R-:W-:Y:S04]  /*23310*/  LDS R102, [R3+0x40c80] ;  /* 0x040c800003667984 */ /* 0x000fe80000000800 */
[----:B------:R-:W-:Y:S04]  /*23320*/  LDS R101, [R192+0x40880] ;  /* 0x04088000c0657984 */ /* 0x000fe80000000800 */
[----:B------:R-:W3:Y:S01]  /*23330*/  LDS R103, [R192+0x40c80] ;  /* 0x040c8000c0677984 */ /* 0x000ee20000000800 */
[C---:B------:R-:W-:Y:S08]  /*23340*/  HMMA.1688.F32.TF32 R68, R160.reuse, R28, R68 ;  /* 0x0000001ca044723c */ /* 0x040ff00000081044 */
[C---:B------:R-:W-:Y:S01]  /*23350*/  HMMA.1688.F32.TF32 R132, R160.reuse, R8, R132 ;  /* 0x00000008a084723c */ /* 0x040fe20000081084 */
[----:B------:R-:W-:Y:S01]  /*23360*/  IMAD R194, R194, 0x20000, R188 ;  /* 0x00020000c2c27824 */ /* 0x000fe200078e02bc */
[----:B------:R-:W-:Y:S04]  /*23370*/  LDS R8, [R3+0x41080] ;  /* 0x0410800003087984 */ /* 0x000fe80000000800 */
[----:B------:R-:W-:Y:S02]  /*23380*/  LDS R9, [R192+0x41080] ;  /* 0x04108000c0097984 */ /* 0x000fe40000000800 */
[C---:B------:R-:W-:Y:S08]  /*23390*/  HMMA.1688.F32.TF32 R12, R160.reuse, R108, R12 ;  /* 0x0000006ca00c723c */ /* 0x040ff0000008100c */
[C---:B------:R-:W-:Y:S08]  /*233a0*/  HMMA.1688.F32.TF32 R16, R160.reuse, R96, R16 ;  /* 0x00000060a010723c */ /* 0x040ff00000081010 */
[C---:B------:R-:W-:Y:S08]  /*233b0*/  HMMA.1688.F32.TF32 R48, R160.reuse, R72, R48 ;  /* 0x00000048a030723c */ /* 0x040ff00000081030 */
[C---:B------:R-:W-:Y:S01]  /*233c0*/  HMMA.1688.F32.TF32 R64, R160.reuse, R104, R64 ;  /* 0x00000068a040723c */ /* 0x040fe20000081040 */
[----:B------:R-:W-:Y:S04]  /*233d0*/  LDS R104, [R3+0x41880] ;  /* 0x0418800003687984 */ /* 0x000fe80000000800 */
[----:B------:R-:W-:Y:S03]  /*233e0*/  LDS R105, [R192+0x41880] ;  /* 0x04188000c0697984 */ /* 0x000fe60000000800 */
[C---:B------:R-:W-:Y:S08]  /*233f0*/  HMMA.1688.F32.TF32 R20, R160.reuse, R76, R20 ;  /* 0x0000004ca014723c */ /* 0x040ff00000081014 */
[----:B------:R-:W-:Y:S08]  /*23400*/  HMMA.1688.F32.TF32 R4, R160, R88, R4 ;  /* 0x00000058a004723c */ /* 0x000ff00000081004 */
[C---:B-1----:R-:W-:Y:S08]  /*23410*/  HMMA.1688.F32.TF32 R92, R180.reuse, R30, R92 ;  /* 0x0000001eb45c723c */ /* 0x042ff0000008105c */
[C---:B------:R-:W-:Y:S08]  /*23420*/  HMMA.1688.F32.TF32 R124, R180.reuse, R10, R124 ;  /* 0x0000000ab47c723c */ /* 0x040ff0000008107c */
[C---:B------:R-:W-:Y:S08]  /*23430*/  HMMA.1688.F32.TF32 R152, R180.reuse, R110, R152 ;  /* 0x0000006eb498723c */ /* 0x040ff00000081098 */
[C---:B------:R-:W-:Y:S01]  /*23440*/  HMMA.1688.F32.TF32 R160, R180.reuse, R98, R140 ;  /* 0x00000062b4a0723c */ /* 0x040fe2000008108c */
[----:B------:R-:W-:Y:S07]  /*23450*/  LDSM.16.M88.4 R140, [R194+0x8000] ;  /* 0x00800000c28c783b */ /* 0x000fee0000000200 */
[C---:B------:R-:W-:Y:S08]  /*23460*/  HMMA.1688.F32.TF32 R60, R180.reuse, R74, R60 ;  /* 0x0000004ab43c723c */ /* 0x040ff0000008103c */
[C---:B------:R-:W-:Y:S08]  /*23470*/  HMMA.1688.F32.TF32 R40, R180.reuse, R106, R40 ;  /* 0x0000006ab428723c */ /* 0x040ff00000081028 */
[C---:B------:R-:W-:Y:S08]  /*23480*/  HMMA.1688.F32.TF32 R52, R180.reuse, R78, R52 ;  /* 0x0000004eb434723c */ /* 0x040ff00000081034 */
[----:B------:R-:W-:Y:S08]  /*23490*/  HMMA.1688.F32.TF32 R44, R180, R90, R44 ;  /* 0x0000005ab42c723c */ /* 0x000ff0000008102c */
[C---:B------:R-:W-:Y:S08]  /*234a0*/  HMMA.1688.F32.TF32 R68, R172.reuse, R30, R68 ;  /* 0x0000001eac44723c */ /* 0x040ff00000081044 */
[C---:B------:R-:W-:Y:S08]  /*234b0*/  HMMA.1688.F32.TF32 R132, R172.reuse, R10, R132 ;  /* 0x0000000aac84723c */ /* 0x040ff00000081084 */
[C---:B------:R-:W-:Y:S08]  /*234c0*/  HMMA.1688.F32.TF32 R12, R172.reuse, R110, R12 ;  /* 0x0000006eac0c723c */ /* 0x040ff0000008100c */
[C---:B------:R-:W-:Y:S08]  /*234d0*/  HMMA.1688.F32.TF32 R16, R172.reuse, R98, R16 ;  /* 0x00000062ac10723c */ /* 0x040ff00000081010 */
[C---:B------:R-:W-:Y:S08]  /*234e0*/  HMMA.1688.F32.TF32 R48, R172.reuse, R74, R48 ;  /* 0x0000004aac30723c */ /* 0x040ff00000081030 */
[C---:B------:R-:W-:Y:S08]  /*234f0*/  HMMA.1688.F32.TF32 R64, R172.reuse, R106, R64 ;  /* 0x0000006aac40723c */ /* 0x040ff00000081040 */
[C---:B------:R-:W-:Y:S08]  /*23500*/  HMMA.1688.F32.TF32 R20, R172.reuse, R78, R20 ;  /* 0x0000004eac14723c */ /* 0x040ff00000081014 */
[----:B------:R-:W-:Y:S08]  /*23510*/  HMMA.1688.F32.TF32 R4, R172, R90, R4 ;  /* 0x0000005aac04723c */ /* 0x000ff00000081004 */
[----:B--2---:R-:W-:Y:S08]  /*23520*/  HMMA.1688.F32.TF32 R36, R156, R110, R36 ;  /* 0x0000006e9c24723c */ /* 0x004ff00000081024 */
[-C--:B---3--:R-:W-:Y:S01]  /*23530*/  HMMA.1688.F32.TF32 R184, R100, R30.reuse, R176 ;  /* 0x0000001e64b8723c */ /* 0x088fe200000810b0 */
[----:B------:R-:W-:Y:S04]  /*23540*/  LDS R176, [R0+0x41000] ;  /* 0x0410000000b07984 */ /* 0x000fe80000000800 */
[----:B------:R-:W-:Y:S03]  /*23550*/  LDS R178, [R0+0x41400] ;  /* 0x0414000000b27984 */ /* 0x000fe60000000800 */
[C---:B------:R-:W-:Y:S01]  /*23560*/  HMMA.1688.F32.TF32 R172, R156.reuse, R30, R148 ;  /* 0x0000001e9cac723c */ /* 0x040fe20000081094 */
[----:B------:R-:W-:Y:S04]  /*23570*/  LDS R177, [R2+0x41000] ;  /* 0x0410000002b17984 */ /* 0x000fe80000000800 */
[----:B------:R-:W1:Y:S03]  /*23580*/  LDS R179, [R2+0x41400] ;  /* 0x0414000002b37984 */ /* 0x000e660000000800 */
[-C--:B------:R-:W-:Y:S01]  /*23590*/  HMMA.1688.F32.TF32 R116, R156, R10.reuse, R116 ;  /* 0x0000000a9c74723c */ /* 0x080fe20000081074 */
[----:B------:R-:W2:Y:S07]  /*235a0*/  LDSM.16.M88.4 R148, [R194+0x4000] ;  /* 0x00400000c294783b */ /* 0x000eae0000000200 */
[C---:B------:R-:W-:Y:S01]  /*235b0*/  HMMA.1688.F32.TF32 R180, R100.reuse, R10, R168 ;  /* 0x0000000a64b4723c */ /* 0x040fe200000810a8 */
[----:B------:R-:W-:Y:S04]  /*235c0*/  LDS R168, [R3+0x41000] ;  /* 0x0410000003a87984 */ /* 0x000fe80000000800 */
[----:B------:R-:W-:Y:S03]  /*235d0*/  LDS R170, [R3+0x41400] ;  /* 0x0414000003aa7984 */ /* 0x000fe60000000800 */
[----:B------:R-:W-:Y:S01]  /*235e0*/  HMMA.1688.F32.TF32 R108, R100, R110, R144 ;  /* 0x0000006e646c723c */ /* 0x000fe20000081090 */
[----:B------:R-:W-:Y:S04]  /*235f0*/  LDS R169, [R192+0x41000] ;  /* 0x04100000c0a97984 */ /* 0x000fe80000000800 */
[----:B------:R-:W3:Y:S04]  /*23600*/  LDS R171, [R192+0x41400] ;  /* 0x04140000c0ab7984 */ /* 0x000ee80000000800 */
[----:B------:R-:W-:Y:S04]  /*23610*/  LDS R144, [R0+0x41080] ;  /* 0x0410800000907984 */ /* 0x000fe80000000800 */
[----:B------:R-:W-:Y:S04]  /*23620*/  LDS R146, [R0+0x41480] ;  /* 0x0414800000927984 */ /* 0x000fe80000000800 */
[----:B------:R-:W-:Y:S04]  /*23630*/  LDS R145, [R2+0x41080] ;  /* 0x0410800002917984 */ /* 0x000fe80000000800 */
[----:B------:R-:W4:Y:S04]  /*23640*/  LDS R147, [R2+0x41480] ;  /* 0x0414800002937984 */ /* 0x000f280000000800 */
[----:B------:R-:W-:Y:S04]  /*23650*/  LDS R10, [R3+0x41480] ;  /* 0x04148000030a7984 */ /* 0x000fe80000000800 */
[----:B------:R-:W1:Y:S01]  /*23660*/  LDS R11, [R192+0x41480] ;  /* 0x04148000c00b7984 */ /* 0x000e620000000800 */
[----:B------:R-:W-:Y:S08]  /*23670*/  HMMA.1688.F32.TF32 R84, R156, R78, R84 ;  /* 0x0000004e9c54723c */ /* 0x000ff00000081054 */
[C---:B------:R-:W-:Y:S08]  /*23680*/  HMMA.1688.F32.TF32 R136, R100.reuse, R98, R136 ;  /* 0x000000626488723c */ /* 0x040ff00000081088 */
[C---:B------:R-:W-:Y:S08]  /*23690*/  HMMA.1688.F32.TF32 R128, R100.reuse, R74, R128 ;  /* 0x0000004a6480723c */ /* 0x040ff00000081080 */
[C---:B------:R-:W-:Y:S08]  /*236a0*/  HMMA.1688.F32.TF32 R120, R100.reuse, R106, R120 ;  /* 0x0000006a6478723c */ /* 0x040ff00000081078 */
[----:B------:R-:W-:Y:S08]  /*236b0*/  HMMA.1688.F32.TF32 R112, R100, R78, R112 ;  /* 0x0000004e6470723c */ /* 0x000ff00000081070 */
[C---:B------:R-:W-:Y:S08]  /*236c0*/  HMMA.1688.F32.TF32 R24, R156.reuse, R74, R24 ;  /* 0x0000004a9c18723c */ /* 0x040ff00000081018 */
[-C--:B------:R-:W-:Y:S08]  /*236d0*/  HMMA.1688.F32.TF32 R164, R156, R90.reuse, R164 ;  /* 0x0000005a9ca4723c */ /* 0x080ff000000810a4 */
[----:B------:R-:W-:Y:S08]  /*236e0*/  HMMA.1688.F32.TF32 R100, R100, R90, R56 ;  /* 0x0000005a6464723c */ /* 0x000ff00000081038 */
[----:B-1----:R-:W-:Y:S08]  /*236f0*/  HMMA.1688.F32.TF32 R76, R176, R140, R152 ;  /* 0x0000008cb04c723c */ /* 0x002ff00000081098 */
[C---:B------:R-:W-:Y:S01]  /*23700*/  HMMA.1688.F32.TF32 R32, R156.reuse, R98, R32 ;  /* 0x000000629c20723c */ /* 0x040fe20000081020 */
[----:B------:R-:W-:Y:S07]  /*23710*/  LDSM.16.M88.4 R96, [R194+0x1c000] ;  /* 0x01c00000c260783b */ /* 0x000fee0000000200 */
[----:B------:R-:W-:Y:S01]  /*23720*/  HMMA.1688.F32.TF32 R80, R156, R106, R80 ;  /* 0x0000006a9c50723c */ /* 0x000fe20000081050 */
[----:B------:R-:W1:Y:S04]  /*23730*/  LDSM.16.M88.4 R156, [R194] ;  /* 0x00000000c29c783b */ /* 0x000e680000000200 */
[----:B------:R-:W-:Y:S03]  /*23740*/  LDS R106, [R3+0x41c80] ;  /* 0x041c8000036a7984 */ /* 0x000fe60000000800 */
[-C--:B--2---:R-:W-:Y:S01]  /*23750*/  HMMA.1688.F32.TF32 R88, R176, R148.reuse, R124 ;  /* 0x00000094b058723c */ /* 0x084fe2000008107c */
[----:B------:R-:W2:Y:S04]  /*23760*/  LDSM.16.M88.4 R124, [R194+0x10000] ;  /* 0x01000000c27c783b */ /* 0x000ea80000000200 */
[----:B------:R-:W-:Y:S03]  /*23770*/  LDS R107, [R192+0x41c80] ;  /* 0x041c8000c06b7984 */ /* 0x000fe60000000800 */
[-C--:B---3--:R-:W-:Y:S01]  /*23780*/  HMMA.1688.F32.TF32 R72, R168, R148.reuse, R132 ;  /* 0x00000094a848723c */ /* 0x088fe20000081084 */
[----:B------:R-:W3:Y:S07]  /*23790*/  LDSM.16.M88.4 R132, [R194+0xc000] ;  /* 0x00c00000c284783b */ /* 0x000eee0000000200 */
[----:B----4-:R-:W-:Y:S01]  /*237a0*/  HMMA.1688.F32.TF32 R28, R144, R148, R116 ;  /* 0x00000094901c723c */ /* 0x010fe20000081074 */
[----:B------:R-:W4:Y:S07]  /*237b0*/  LDSM.16.M88.4 R116, [R194+0x14000] ;  /* 0x01400000c274783b */ /* 0x000f2e0000000200 */
[C---:B------:R-:W-:Y:S01]  /*237c0*/  HMMA.1688.F32.TF32 R152, R8.reuse, R140, R108 ;  /* 0x0000008c0898723c */ /* 0x040fe2000008106c */
[----:B------:R-:W4:Y:S07]  /*237d0*/  LDSM.16.M88.4 R108, [R194+0x18000] ;  /* 0x01800000c26c783b */ /* 0x000f2e0000000200 */
[C---:B------:R-:W-:Y:S08]  /*237e0*/  HMMA.1688.F32.TF32 R180, R8.reuse, R148, R180 ;  /* 0x0000009408b4723c */ /* 0x040ff000000810b4 */
[C---:B-1----:R-:W-:Y:S08]  /*237f0*/  HMMA.1688.F32.TF32 R184, R8.reuse, R156, R184 ;  /* 0x0000009c08b8723c */ /* 0x042ff000000810b8 */
[C---:B--2---:R-:W-:Y:S08]  /*23800*/  HMMA.1688.F32.TF32 R128, R8.reuse, R124, R128 ;  /* 0x0000007c0880723c */ /* 0x044ff00000081080 */
[C---:B---3--:R-:W-:Y:S08]  /*23810*/  HMMA.1688.F32.TF32 R136, R8.reuse, R132, R136 ;  /* 0x000000840888723c */ /* 0x048ff00000081088 */
[C---:B----4-:R-:W-:Y:S08]  /*23820*/  HMMA.1688.F32.TF32 R120, R8.reuse, R116, R120 ;  /* 0x000000740878723c */ /* 0x050ff00000081078 */
[C---:B------:R-:W-:Y:S08]  /*23830*/  HMMA.1688.F32.TF32 R112, R8.reuse, R108, R112 ;  /* 0x0000006c0870723c */ /* 0x040ff00000081070 */
[----:B------:R-:W-:Y:S01]  /*23840*/  HMMA.1688.F32.TF32 R100, R8, R96, R100 ;  /* 0x000000600864723c */ /* 0x000fe20000081064 */
[----:B------:R-:W-:Y:S04]  /*23850*/  LDS R8, [R0+0x41800] ;  /* 0x0418000000087984 */ /* 0x000fe80000000800 */
[----:B------:R-:W-:Y:S03]  /*23860*/  LDS R10, [R0+0x41c00] ;  /* 0x041c0000000a7984 */ /* 0x000fe60000000800 */
[C---:B------:R-:W-:Y:S01]  /*23870*/  HMMA.1688.F32.TF32 R172, R144.reuse, R156, R172 ;  /* 0x0000009c90ac723c */ /* 0x040fe200000810ac */
[----:B------:R-:W-:Y:S04]  /*23880*/  LDS R9, [R2+0x41800] ;  /* 0x0418000002097984 */ /* 0x000fe80000000800 */
[----:B------:R-:W1:Y:S03]  /*23890*/  LDS R11, [R2+0x41c00] ;  /* 0x041c0000020b7984 */ /* 0x000e660000000800 */
[----:B------:R-:W-:Y:S08]  /*238a0*/  HMMA.1688.F32.TF32 R36, R144, R140, R36 ;  /* 0x0000008c9024723c */ /* 0x000ff00000081024 */
[-C--:B------:R-:W-:Y:S01]  /*238b0*/  HMMA.1688.F32.TF32 R56, R176, R132.reuse, R160 ;  /* 0x00000084b038723c */ /* 0x080fe200000810a0 */
[----:B------:R-:W-:Y:S04]  /*238c0*/  LDS R160, [R3+0x41800] ;  /* 0x0418000003a07984 */ /* 0x000fe80000000800 */
[----:B------:R-:W-:Y:S03]  /*238d0*/  LDS R162, [R3+0x41c00] ;  /* 0x041c000003a27984 */ /* 0x000fe60000000800 */
[C---:B------:R-:W-:Y:S01]  /*238e0*/  HMMA.1688.F32.TF32 R32, R144.reuse, R132, R32 ;  /* 0x000000849020723c */ /* 0x040fe20000081020 */
[----:B------:R-:W-:Y:S04]  /*238f0*/  LDS R161, [R192+0x41800] ;  /* 0x04180000c0a17984 */ /* 0x000fe80000000800 */
[----:B------:R-:W2:Y:S03]  /*23900*/  LDS R163, [R192+0x41c00] ;  /* 0x041c0000c0a37984 */ /* 0x000ea60000000800 */
[C---:B------:R-:W-:Y:S08]  /*23910*/  HMMA.1688.F32.TF32 R24, R144.reuse, R124, R24 ;  /* 0x0000007c9018723c */ /* 0x040ff00000081018 */
[C---:B------:R-:W-:Y:S08]  /*23920*/  HMMA.1688.F32.TF32 R80, R144.reuse, R116, R80 ;  /* 0x000000749050723c */ /* 0x040ff00000081050 */
[C---:B------:R-:W-:Y:S08]  /*23930*/  HMMA.1688.F32.TF32 R84, R144.reuse, R108, R84 ;  /* 0x0000006c9054723c */ /* 0x040ff00000081054 */
[----:B------:R-:W-:Y:S01]  /*23940*/  HMMA.1688.F32.TF32 R164, R144, R96, R164 ;  /* 0x0000006090a4723c */ /* 0x000fe200000810a4 */
[----:B------:R-:W-:Y:S04]  /*23950*/  LDS R144, [R0+0x41880] ;  /* 0x0418800000907984 */ /* 0x000fe80000000800 */
[----:B------:R-:W-:Y:S04]  /*23960*/  LDS R146, [R0+0x41c80] ;  /* 0x041c800000927984 */ /* 0x000fe80000000800 */
[----:B------:R-:W-:Y:S04]  /*23970*/  LDS R145, [R2+0x41880] ;  /* 0x0418800002917984 */ /* 0x000fe80000000800 */
[----:B------:R-:W3:Y:S01]  /*23980*/  LDS R147, [R2+0x41c80] ;  /* 0x041c800002937984 */ /* 0x000ee20000000800 */
[C---:B------:R-:W-:Y:S08]  /*23990*/  HMMA.1688.F32.TF32 R92, R176.reuse, R156, R92 ;  /* 0x0000009cb05c723c */ /* 0x040ff0000008105c */
[C---:B------:R-:W-:Y:S08]  /*239a0*/  HMMA.1688.F32.TF32 R60, R176.reuse, R124, R60 ;  /* 0x0000007cb03c723c */ /* 0x040ff0000008103c */
[C---:B------:R-:W-:Y:S08]  /*239b0*/  HMMA.1688.F32.TF32 R40, R176.reuse, R116, R40 ;  /* 0x00000074b028723c */ /* 0x040ff00000081028 */
[C---:B------:R-:W-:Y:S08]  /*239c0*/  HMMA.1688.F32.TF32 R52, R176.reuse, R108, R52 ;  /* 0x0000006cb034723c */ /* 0x040ff00000081034 */
        /* <DEDUP_REMOVED lines=10> */
[C---:B------:R-:W-:Y:S08]  /*23a70*/  HMMA.1688.F32.TF32 R4, R168.reuse, R96, R4 ;  /* 0x00000060a804723c */ /* 0x040ff00000081004 */
[----:B------:R-:W-:Y:S01]  /*23a80*/  HMMA.1688.F32.TF32 R68, R168, R156, R68 ;  /* 0x0000009ca844723c */ /* 0x000fe20000081044 */
[----:B------:R-:W-:Y:S04]  /*23a90*/  LDS R168, [R0+0x42000] ;  /* 0x0420000000a87984 */ /* 0x000fe80000000800 */
[----:B------:R-:W-:Y:S03]  /*23aa0*/  LDS R170, [R0+0x42400] ;  /* 0x0424000000aa7984 */ /* 0x000fe60000000800 */
[C---:B-1----:R-:W-:Y:S01]  /*23ab0*/  HMMA.1688.F32.TF32 R92, R8.reuse, R158, R92 ;  /* 0x0000009e085c723c */ /* 0x042fe2000008105c */
[----:B------:R-:W-:Y:S04]  /*23ac0*/  LDS R169, [R2+0x42000] ;  /* 0x0420000002a97984 */ /* 0x000fe80000000800 */
[----:B------:R-:W-:Y:S03]  /*23ad0*/  LDS R171, [R2+0x42400] ;  /* 0x0424000002ab7984 */ /* 0x000fe60000000800 */
[C---:B------:R-:W-:Y:S08]  /*23ae0*/  HMMA.1688.F32.TF32 R88, R8.reuse, R150, R88 ;  /* 0x000000960858723c */ /* 0x040ff00000081058 */
[C---:B------:R-:W-:Y:S08]  /*23af0*/  HMMA.1688.F32.TF32 R76, R8.reuse, R142, R76 ;  /* 0x0000008e084c723c */ /* 0x040ff0000008104c */
[C---:B------:R-:W-:Y:S08]  /*23b00*/  HMMA.1688.F32.TF32 R56, R8.reuse, R134, R56 ;  /* 0x000000860838723c */ /* 0x040ff00000081038 */
[C---:B------:R-:W-:Y:S08]  /*23b10*/  HMMA.1688.F32.TF32 R60, R8.reuse, R126, R60 ;  /* 0x0000007e083c723c */ /* 0x040ff0000008103c */
[C---:B------:R-:W-:Y:S08]  /*23b20*/  HMMA.1688.F32.TF32 R40, R8.reuse, R118, R40 ;  /* 0x000000760828723c */ /* 0x040ff00000081028 */
[C---:B------:R-:W-:Y:S08]  /*23b30*/  HMMA.1688.F32.TF32 R52, R8.reuse, R110, R52 ;  /* 0x0000006e0834723c */ /* 0x040ff00000081034 */
[----:B------:R-:W-:Y:S08]  /*23b40*/  HMMA.1688.F32.TF32 R44, R8, R98, R44 ;  /* 0x00000062082c723c */ /* 0x000ff0000008102c */
[C---:B--2---:R-:W-:Y:S08]  /*23b50*/  HMMA.1688.F32.TF32 R8, R160.reuse, R150, R72 ;  /* 0x00000096a008723c */ /* 0x044ff00000081048 */
[C---:B------:R-:W-:Y:S08]  /*23b60*/  HMMA.1688.F32.TF32 R12, R160.reuse, R142, R12 ;  /* 0x0000008ea00c723c */ /* 0x040ff0000008100c */
[C---:B------:R-:W-:Y:S08]  /*23b70*/  HMMA.1688.F32.TF32 R16, R160.reuse, R134, R16 ;  /* 0x00000086a010723c */ /* 0x040ff00000081010 */
[C---:B------:R-:W-:Y:S08]  /*23b80*/  HMMA.1688.F32.TF32 R48, R160.reuse, R126, R48 ;  /* 0x0000007ea030723c */ /* 0x040ff00000081030 */
[C---:B------:R-:W-:Y:S08]  /*23b90*/  HMMA.1688.F32.TF32 R64, R160.reuse, R118, R64 ;  /* 0x00000076a040723c */ /* 0x040ff00000081040 */
[C---:B------:R-:W-:Y:S08]  /*23ba0*/  HMMA.1688.F32.TF32 R20, R160.reuse, R110, R20 ;  /* 0x0000006ea014723c */ /* 0x040ff00000081014 */
[----:B------:R-:W-:Y:S08]  /*23bb0*/  HMMA.1688.F32.TF32 R4, R160, R98, R4 ;  /* 0x00000062a004723c */ /* 0x000ff00000081004 */
[C---:B---3--:R-:W-:Y:S08]  /*23bc0*/  HMMA.1688.F32.TF32 R36, R144.reuse, R142, R36 ;  /* 0x0000008e9024723c */ /* 0x048ff00000081024 */
[C---:B------:R-:W-:Y:S08]  /*23bd0*/  HMMA.1688.F32.TF32 R32, R144.reuse, R134, R32 ;  /* 0x000000869020723c */ /* 0x040ff00000081020 */
[C---:B------:R-:W-:Y:S08]  /*23be0*/  HMMA.1688.F32.TF32 R24, R144.reuse, R126, R24 ;  /* 0x0000007e9018723c */ /* 0x040ff00000081018 */
[C---:B------:R-:W-:Y:S08]  /*23bf0*/  HMMA.1688.F32.TF32 R80, R144.reuse, R118, R80 ;  /* 0x000000769050723c */ /* 0x040ff00000081050 */
[C---:B------:R-:W-:Y:S08]  /*23c00*/  HMMA.1688.F32.TF32 R84, R144.reuse, R110, R84 ;  /* 0x0000006e9054723c */ /* 0x040ff00000081054 */
[----:B------:R-:W-:Y:S08]  /*23c10*/  HMMA.1688.F32.TF32 R164, R144, R98, R164 ;  /* 0x0000006290a4723c */ /* 0x000ff000000810a4 */
[-C--:B------:R-:W-:Y:S01]  /*23c20*/  HMMA.1688.F32.TF32 R68, R160, R158.reuse, R68 ;  /* 0x0000009ea044723c */ /* 0x080fe20000081044 */
[----:B------:R-:W1:Y:S07]  /*23c30*/  LDSM.16.M88.4 R160, [R193+0x80] ;  /* 0x00008000c1a0783b */ /* 0x000e6e0000000200 */
[C---:B------:R-:W-:Y:S01]  /*23c40*/  HMMA.1688.F32.TF32 R72, R144.reuse, R158, R172 ;  /* 0x0000009e9048723c */ /* 0x040fe200000810ac */
[----:B------:R-:W-:Y:S04]  /*23c50*/  LDS R172, [R3+0x42800] ;  /* 0x0428000003ac7984 */ /* 0x000fe80000000800 */
[----:B------:R-:W-:Y:S03]  /*23c60*/  LDS R174, [R3+0x42c00] ;  /* 0x042c000003ae7984 */ /* 0x000fe60000000800 */
[----:B------:R-:W-:Y:S01]  /*23c70*/  HMMA.1688.F32.TF32 R28, R144, R150, R28 ;  /* 0x00000096901c723c */ /* 0x000fe2000008101c */
[----:B------:R-:W-:Y:S04]  /*23c80*/  LDSM.16.M88.4 R144, [R193+0x8080] ;  /* 0x00808000c190783b */ /* 0x000fe80000000200 */
[----:B------:R-:W-:Y:S03]  /*23c90*/  LDS R173, [R192+0x42800] ;  /* 0x04280000c0ad7984 */ /* 0x000fe60000000800 */
[C---:B------:R-:W-:Y:S01]  /*23ca0*/  HMMA.1688.F32.TF32 R140, R104.reuse, R142, R152 ;  /* 0x0000008e688c723c */ /* 0x040fe20000081098 */
[----:B------:R-:W2:Y:S04]  /*23cb0*/  LDSM.16.M88.4 R152, [R193+0x4080] ;  /* 0x00408000c198783b */ /* 0x000ea80000000200 */
[----:B------:R-:W-:Y:S03]  /*23cc0*/  LDS R175, [R192+0x42c00] ;  /* 0x042c0000c0af7984 */ /* 0x000fe60000000800 */
[C---:B------:R-:W-:Y:S01]  /*23cd0*/  HMMA.1688.F32.TF32 R132, R104.reuse, R134, R136 ;  /* 0x000000866884723c */ /* 0x040fe20000081088 */
[----:B------:R-:W3:Y:S07]  /*23ce0*/  LDSM.16.M88.4 R136, [R193+0xc080] ;  /* 0x00c08000c188783b */ /* 0x000eee0000000200 */
[C---:B------:R-:W-:Y:S01]  /*23cf0*/  HMMA.1688.F32.TF32 R124, R104.reuse, R126, R128 ;  /* 0x0000007e687c723c */ /* 0x040fe20000081080 */
[----:B------:R-:W4:Y:S07]  /*23d00*/  LDSM.16.M88.4 R128, [R193+0x10080] ;  /* 0x01008000c180783b */ /* 0x000f2e0000000200 */
[C---:B------:R-:W-:Y:S01]  /*23d10*/  HMMA.1688.F32.TF32 R116, R104.reuse, R118, R120 ;  /* 0x000000766874723c */ /* 0x040fe20000081078 */
[----:B------:R-:W1:Y:S07]  /*23d20*/  LDSM.16.M88.4 R120, [R193+0x14080] ;  /* 0x01408000c178783b */ /* 0x000e6e0000000200 */
[C---:B------:R-:W-:Y:S01]  /*23d30*/  HMMA.1688.F32.TF32 R108, R104.reuse, R110, R112 ;  /* 0x0000006e686c723c */ /* 0x040fe20000081070 */
[----:B------:R-:W2:Y:S07]  /*23d40*/  LDSM.16.M88.4 R112, [R193+0x18080] ;  /* 0x01808000c170783b */ /* 0x000eae0000000200 */
[C---:B------:R-:W-:Y:S01]  /*23d50*/  HMMA.1688.F32.TF32 R96, R104.reuse, R98, R100 ;  /* 0x000000626860723c */ /* 0x040fe20000081064 */
[----:B------:R-:W3:Y:S07]  /*23d60*/  LDSM.16.M88.4 R100, [R193+0x1c080] ;  /* 0x01c08000c164783b */ /* 0x000eee0000000200 */
[C---:B------:R-:W-:Y:S08]  /*23d70*/  HMMA.1688.F32.TF32 R156, R104.reuse, R158, R184 ;  /* 0x0000009e689c723c */ /* 0x040ff000000810b8 */
[----:B------:R-:W-:Y:S01]  /*23d80*/  HMMA.1688.F32.TF32 R148, R104, R150, R180 ;  /* 0x000000966894723c */ /* 0x000fe200000810b4 */
[----:B------:R-:W-:Y:S04]  /*23d90*/  LDS R104, [R3+0x42000] ;  /* 0x0420000003687984 */ /* 0x000fe80000000800 */
[----:B------:R-:W-:Y:S04]  /*23da0*/  LDS R106, [R3+0x42400] ;  /* 0x04240000036a7984 */ /* 0x000fe80000000800 */
[----:B------:R-:W-:Y:S04]  /*23db0*/  LDS R105, [R192+0x42000] ;  /* 0x04200000c0697984 */ /* 0x000fe80000000800 */
[----:B------:R-:W4:Y:S01]  /*23dc0*/  LDS R107, [R192+0x42400] ;  /* 0x04240000c06b7984 */ /* 0x000f220000000800 */
[C---:B-1----:R-:W-:Y:S03]  /*23dd0*/  HMMA.1688.F32.TF32 R92, R168.reuse, R160, R92 ;  /* 0x000000a0a85c723c */ /* 0x042fe6000008105c */
[----:B------:R-:W-:Y:S04]  /*23de0*/  LDS R180, [R0+0x45800] ;  /* 0x0458000000b47984 */ /* 0x000fe80000000800 */
[----:B------:R-:W-:Y:S01]  /*23df0*/  LDS R182, [R0+0x45c00] ;  /* 0x045c000000b67984 */ /* 0x000fe20000000800 */
[C---:B--2---:R-:W-:Y:S03]  /*23e00*/  HMMA.1688.F32.TF32 R88, R168.reuse, R152, R88 ;  /* 0x00000098a858723c */ /* 0x044fe60000081058 */
[----:B------:R-:W-:Y:S04]  /*23e10*/  LDS R181, [R2+0x45800] ;  /* 0x0458000002b57984 */ /* 0x000fe80000000800 */
[----:B------:R-:W-:Y:S01]  /*23e20*/  LDS R183, [R2+0x45c00] ;  /* 0x045c000002b77984 */ /* 0x000fe20000000800 */
[C---:B------:R-:W-:Y:S08]  /*23e30*/  HMMA.1688.F32.TF32 R76, R168.reuse, R144, R76 ;  /* 0x00000090a84c723c */ /* 0x040ff0000008104c */
[C---:B---3--:R-:W-:Y:S08]  /*23e40*/  HMMA.1688.F32.TF32 R56, R168.reuse, R136, R56 ;  /* 0x00000088a838723c */ /* 0x048ff00000081038 */
[C---:B----4-:R-:W-:Y:S08]  /*23e50*/  HMMA.1688.F32.TF32 R60, R168.reuse, R128, R60 ;  /* 0x00000080a83c723c */ /* 0x050ff0000008103c */
[C---:B------:R-:W-:Y:S08]  /*23e60*/  HMMA.1688.F32.TF32 R40, R168.reuse, R120, R40 ;  /* 0x00000078a828723c */ /* 0x040ff00000081028 */
[C---:B------:R-:W-:Y:S08]  /*23e70*/  HMMA.1688.F32.TF32 R52, R168.reuse, R112, R52 ;  /* 0x00000070a834723c */ /* 0x040ff00000081034 */
[----:B------:R-:W-:Y:S01]  /*23e80*/  HMMA.1688.F32.TF32 R44, R168, R100, R44 ;  /* 0x00000064a82c723c */ /* 0x000fe2000008102c */
        /* <DEDUP_REMOVED lines=9> */
[C---:B------:R-:W-:Y:S08]  /*23f20*/  HMMA.1688.F32.TF32 R64, R104.reuse, R120, R64 ;  /* 0x000000786840723c */ /* 0x040ff00000081040 */
[C---:B------:R-:W-:Y:S08]  /*23f30*/  HMMA.1688.F32.TF32 R20, R104.reuse, R112, R20 ;  /* 0x000000706814723c */ /* 0x040ff00000081014 */
[----:B------:R-:W-:Y:S01]  /*23f40*/  HMMA.1688.F32.TF32 R4, R104, R100, R4 ;  /* 0x000000646804723c */ /* 0x000fe20000081004 */
[----:B------:R-:W-:Y:S04]  /*23f50*/  LDS R104, [R3+0x42080] ;  /* 0x0420800003687984 */ /* 0x000fe80000000800 */
[----:B------:R-:W-:Y:S04]  /*23f60*/  LDS R106, [R3+0x42480] ;  /* 0x04248000036a7984 */ /* 0x000fe80000000800 */
[----:B------:R-:W-:Y:S04]  /*23f70*/  LDS R105, [R192+0x42080] ;  /* 0x04208000c0697984 */ /* 0x000fe80000000800 */
[----:B------:R-:W2:Y:S01]  /*23f80*/  LDS R107, [R192+0x42480] ;  /* 0x04248000c06b7984 */ /* 0x000ea20000000800 */
[C---:B-1----:R-:W-:Y:S08]  /*23f90*/  HMMA.1688.F32.TF32 R72, R168.reuse, R160, R72 ;  /* 0x000000a0a848723c */ /* 0x042ff00000081048 */
        /* <DEDUP_REMOVED lines=9> */
[C---:B--2---:R-:W-:Y:S01]  /*24030*/  HMMA.1688.F32.TF32 R156, R104.reuse, R160, R156 ;  /* 0x000000a0689c723c */ /* 0x044fe2000008109c */
        /* <DEDUP_REMOVED lines=13> */
[C---:B------:R-:W-:Y:S08]  /*24110*/  HMMA.1688.F32.TF32 R92, R176.reuse, R162, R92 ;  /* 0x000000a2b05c723c */ /* 0x040ff0000008105c */
        /* <DEDUP_REMOVED lines=35> */
[----:B------:R-:W-:Y:S03]  /*24350*/  LDS R171, [R2+0x43400] ;  /* 0x0434000002ab7984 */ /* 0x000fe60000000800 */
[C---:B------:R-:W-:Y:S01]  /*24360*/  HMMA.1688.F32.TF32 R152, R104.reuse, R154, R148 ;  /* 0x0000009a6898723c */ /* 0x040fe20000081094 */
[----:B------:R-:W1:Y:S04]  /*24370*/  LDSM.16.M88.4 R156, [R194+0x80] ;  /* 0x00008000c29c783b */ /* 0x000e680000000200 */
[----:B------:R-:W2:Y:S03]  /*24380*/  LDSM.16.M88.4 R148, [R194+0x4080] ;  /* 0x00408000c294783b */ /* 0x000ea60000000200 */
        /* <DEDUP_REMOVED lines=10> */
[----:B------:R-:W-:Y:S01]  /*24430*/  HMMA.1688.F32.TF32 R100, R104, R102, R96 ;  /* 0x000000666864723c */ /* 0x000fe20000081060 */
[----:B------:R-:W-:Y:S04]  /*24440*/  LDS R104, [R3+0x43000] ;  /* 0x0430000003687984 */ /* 0x000fe80000000800 */
[----:B------:R-:W-:Y:S04]  /*24450*/  LDS R106, [R3+0x43400] ;  /* 0x04340000036a7984 */ /* 0x000fe80000000800 */
[----:B------:R-:W-:Y:S04]  /*24460*/  LDS R105, [R192+0x43000] ;  /* 0x04300000c0697984 */ /* 0x000fe80000000800 */
[----:B------:R-:W-:Y:S04]  /*24470*/  LDS R107, [R192+0x43400] ;  /* 0x04340000c06b7984 */ /* 0x000fe80000000800 */
[----:B------:R-:W4:Y:S01]  /*24480*/  LDSM.16.M88.4 R96, [R194+0x1c080] ;  /* 0x01c08000c260783b */ /* 0x000f220000000200 */
[C---:B-1----:R-:W-:Y:S08]  /*24490*/  HMMA.1688.F32.TF32 R92, R168.reuse, R156, R92 ;  /* 0x0000009ca85c723c */ /* 0x042ff0000008105c */
[C---:B--2---:R-:W-:Y:S08]  /*244a0*/  HMMA.1688.F32.TF32 R88, R168.reuse, R148, R88 ;  /* 0x00000094a858723c */ /* 0x044ff00000081058 */
[C---:B---3--:R-:W-:Y:S08]  /*244b0*/  HMMA.1688.F32.TF32 R76, R168.reuse, R140, R76 ;  /* 0x0000008ca84c723c */ /* 0x048ff0000008104c */
[C---:B----4-:R-:W-:Y:S08]  /*244c0*/  HMMA.1688.F32.TF32 R56, R168.reuse, R132, R56 ;  /* 0x00000084a838723c */ /* 0x050ff00000081038 */
        /* <DEDUP_REMOVED lines=94> */
[----:B------:R-:W4:Y:S07]  /*24ab0*/  LDSM.16.M88.4 R116, [R193+0x10100] ;  /* 0x01010000c174783b */ /* 0x000f2e0000000200 */
[C---:B------:R-:W-:Y:S01]  /*24ac0*/  HMMA.1688.F32.TF32 R112, R104.reuse, R110, R112 ;  /* 0x0000006e6870723c */ /* 0x040fe20000081070 */
[----:B------:R-:W4:Y:S07]  /*24ad0*/  LDSM.16.M88.4 R108, [R193+0x14100] ;  /* 0x01410000c16c783b */ /* 0x000f2e0000000200 */
[----:B------:R-:W-:Y:S01]  /*24ae0*/  HMMA.1688.F32.TF32 R100, R104, R98, R100 ;  /* 0x000000626864723c */ /* 0x000fe20000081064 */
[----:B------:R-:W4:Y:S04]  /*24af0*/  LDSM.16.M88.4 R104, [R193+0x18100] ;  /* 0x01810000c168783b */ /* 0x000f280000000200 */
[----:B------:R-:W4:Y:S03]  /*24b00*/  LDSM.16.M88.4 R96, [R193+0x1c100] ;  /* 0x01c10000c160783b */ /* 0x000f260000000200 */
        /* <DEDUP_REMOVED lines=152> */
[C---:B------:R-:W-:Y:S01]  /*25490*/  HMMA.1688.F32.TF32 R184, R180.reuse, R134, R76 ;  /* 0x00000086b4b8723c */ /* 0x040fe2000008104c */
[----:B------:R-:W-:Y:S04]  /*254a0*/  LDS R76, [R0+0x46080] ;  /* 0x04608000004c7984 */ /* 0x000fe80000000800 */
[----:B------:R-:W-:Y:S03]  /*254b0*/  LDS R78, [R0+0x46480] ;  /* 0x04648000004e7984 */ /* 0x000fe60000000800 */
[C---:B------:R-:W-:Y:S01]  /*254c0*/  HMMA.1688.F32.TF32 R176, R180.reuse, R126, R56 ;  /* 0x0000007eb4b0723c */ /* 0x040fe20000081038 */
[----:B------:R-:W-:Y:S04]  /*254d0*/  LDSM.16.M88.4 R56, [R193+0x4180] ;  /* 0x00418000c138783b */ /* 0x000fe80000000200 */
[----:B------:R-:W-:Y:S03]  /*254e0*/  LDS R77, [R2+0x46080] ;  /* 0x04608000024d7984 */ /* 0x000fe60000000800 */
[C---:B------:R-:W-:Y:S01]  /*254f0*/  HMMA.1688.F32.TF32 R60, R180.reuse, R118, R60 ;  /* 0x00000076b43c723c */ /* 0x040fe2000008103c */
[----:B------:R-:W-:Y:S07]  /*25500*/  LDS R79, [R2+0x46480] ;  /* 0x04648000024f7984 */ /* 0x000fee0000000800 */
[C---:B------:R-:W-:Y:S08]  /*25510*/  HMMA.1688.F32.TF32 R40, R180.reuse, R110, R40 ;  /* 0x0000006eb428723c */ /* 0x040ff00000081028 */
[C---:B------:R-:W-:Y:S08]  /*25520*/  HMMA.1688.F32.TF32 R52, R180.reuse, R106, R52 ;  /* 0x0000006ab434723c */ /* 0x040ff00000081034 */
[----:B------:R-:W-:Y:S08]  /*25530*/  HMMA.1688.F32.TF32 R44, R180, R98, R44 ;  /* 0x00000062b42c723c */ /* 0x000ff0000008102c */
[-C--:B------:R-:W-:Y:S08]  /*25540*/  HMMA.1688.F32.TF32 R68, R172, R150.reuse, R68 ;  /* 0x00000096ac44723c */ /* 0x080ff00000081044 */
[-C--:B-1----:R-:W-:Y:S01]  /*25550*/  HMMA.1688.F32.TF32 R180, R168, R150.reuse, R72 ;  /* 0x00000096a8b4723c */ /* 0x082fe20000081048 */
[----:B------:R-:W-:Y:S04]  /*25560*/  LDS R72, [R3+0x46080] ;  /* 0x0460800003487984 */ /* 0x000fe80000000800 */
[----:B------:R-:W-:Y:S03]  /*25570*/  LDS R74, [R3+0x46480] ;  /* 0x04648000034a7984 */ /* 0x000fe60000000800 */
[----:B--2---:R-:W-:Y:S01]  /*25580*/  HMMA.1688.F32.TF32 R188, R156, R150, R160 ;  /* 0x000000969cbc723c */ /* 0x004fe200000810a0 */
[----:B------:R-:W-:Y:S04]  /*25590*/  LDS R150, [R3+0x46400] ;  /* 0x0464000003967984 */ /* 0x000fe80000000800 */
[----:B------:R-:W1:Y:S03]  /*255a0*/  LDS R151, [R192+0x46400] ;  /* 0x04640000c0977984 */ /* 0x000e660000000800 */
[C---:B------:R-:W-:Y:S01]  /*255b0*/  HMMA.1688.F32.TF32 R8, R172.reuse, R142, R8 ;  /* 0x0000008eac08723c */ /* 0x040fe20000081008 */
[----:B------:R-:W-:Y:S04]  /*255c0*/  LDS R73, [R192+0x46080] ;  /* 0x04608000c0497984 */ /* 0x000fe80000000800 */
[----:B------:R-:W-:Y:S03]  /*255d0*/  LDS R75, [R192+0x46480] ;  /* 0x04648000c04b7984 */ /* 0x000fe60000000800 */
[C---:B------:R-:W-:Y:S01]  /*255e0*/  HMMA.1688.F32.TF32 R12, R172.reuse, R134, R12 ;  /* 0x00000086ac0c723c */ /* 0x040fe2000008100c */
        /* <DEDUP_REMOVED lines=8> */
[----:B------:R-:W-:Y:S08]  /*25670*/  HMMA.1688.F32.TF32 R4, R172, R98, R4 ;  /* 0x00000062ac04723c */ /* 0x000ff00000081004 */
[-C--:B------:R-:W-:Y:S01]  /*25680*/  HMMA.1688.F32.TF32 R172, R168, R142.reuse, R28 ;  /* 0x0000008ea8ac723c */ /* 0x080fe2000008101c */
[----:B------:R-:W2:Y:S07]  /*25690*/  LDSM.16.M88.4 R28, [R193+0x180] ;  /* 0x00018000c11c783b */ /* 0x000eae0000000200 */
[C---:B------:R-:W-:Y:S08]  /*256a0*/  HMMA.1688.F32.TF32 R152, R156.reuse, R142, R152 ;  /* 0x0000008e9c98723c */ /* 0x040ff00000081098 */
[C---:B------:R-:W-:Y:S08]  /*256b0*/  HMMA.1688.F32.TF32 R144, R156.reuse, R134, R144 ;  /* 0x000000869c90723c */ /* 0x040ff00000081090 */
[C---:B------:R-:W-:Y:S08]  /*256c0*/  HMMA.1688.F32.TF32 R136, R156.reuse, R126, R136 ;  /* 0x0000007e9c88723c */ /* 0x040ff00000081088 */
[C---:B------:R-:W-:Y:S08]  /*256d0*/  HMMA.1688.F32.TF32 R128, R156.reuse, R118, R128 ;  /* 0x000000769c80723c */ /* 0x040ff00000081080 */
[C---:B------:R-:W-:Y:S08]  /*256e0*/  HMMA.1688.F32.TF32 R120, R156.reuse, R110, R120 ;  /* 0x0000006e9c78723c */ /* 0x040ff00000081078 */
[C---:B------:R-:W-:Y:S08]  /*256f0*/  HMMA.1688.F32.TF32 R112, R156.reuse, R106, R112 ;  /* 0x0000006a9c70723c */ /* 0x040ff00000081070 */
[----:B------:R-:W-:Y:S08]  /*25700*/  HMMA.1688.F32.TF32 R100, R156, R98, R100 ;  /* 0x000000629c64723c */ /* 0x000ff00000081064 */
[C---:B------:R-:W-:Y:S01]  /*25710*/  HMMA.1688.F32.TF32 R32, R168.reuse, R126, R32 ;  /* 0x0000007ea820723c */ /* 0x040fe20000081020 */
[----:B------:R-:W-:Y:S07]  /*25720*/  LDSM.16.M88.4 R124, [R193+0xc180] ;  /* 0x00c18000c17c783b */ /* 0x000fee0000000200 */
[C---:B------:R-:W-:Y:S01]  /*25730*/  HMMA.1688.F32.TF32 R24, R168.reuse, R118, R24 ;  /* 0x00000076a818723c */ /* 0x040fe20000081018 */
[----:B------:R-:W-:Y:S07]  /*25740*/  LDSM.16.M88.4 R116, [R193+0x10180] ;  /* 0x01018000c174783b */ /* 0x000fee0000000200 */
[C---:B------:R-:W-:Y:S01]  /*25750*/  HMMA.1688.F32.TF32 R80, R168.reuse, R110, R80 ;  /* 0x0000006ea850723c */ /* 0x040fe20000081050 */
[----:B------:R-:W3:Y:S07]  /*25760*/  LDSM.16.M88.4 R108, [R193+0x8180] ;  /* 0x00818000c16c783b */ /* 0x000eee0000000200 */
[C---:B------:R-:W-:Y:S01]  /*25770*/  HMMA.1688.F32.TF32 R84, R168.reuse, R106, R84 ;  /* 0x0000006aa854723c */ /* 0x040fe20000081054 */
[----:B------:R-:W-:Y:S07]  /*25780*/  LDSM.16.M88.4 R104, [R193+0x18180] ;  /* 0x01818000c168783b */ /* 0x000fee0000000200 */
[----:B------:R-:W-:Y:S01]  /*25790*/  HMMA.1688.F32.TF32 R164, R168, R98, R164 ;  /* 0x00000062a8a4723c */ /* 0x000fe200000810a4 */
[----:B------:R-:W4:Y:S07]  /*257a0*/  LDSM.16.M88.4 R96, [R193+0x14180] ;  /* 0x01418000c160783b */ /* 0x000f2e0000000200 */
[----:B-1----:R-:W-:Y:S01]  /*257b0*/  HMMA.1688.F32.TF32 R156, R148, R56, R8 ;  /* 0x00000038949c723c */ /* 0x002fe20000081008 */
[----:B------:R-:W1:Y:S07]  /*257c0*/  LDSM.16.M88.4 R8, [R193+0x1c180] ;  /* 0x01c18000c108783b */ /* 0x000e6e0000000200 */
[----:B------:R-:W-:Y:S08]  /*257d0*/  HMMA.1688.F32.TF32 R36, R168, R134, R36 ;  /* 0x00000086a824723c */ /* 0x000ff00000081024 */
[-C--:B--2---:R-:W-:Y:S08]  /*257e0*/  HMMA.1688.F32.TF32 R168, R76, R28.reuse, R180 ;  /* 0x0000001c4ca8723c */ /* 0x084ff000000810b4 */
[C---:B------:R-:W-:Y:S08]  /*257f0*/  HMMA.1688.F32.TF32 R180, R72.reuse, R28, R188 ;  /* 0x0000001c48b4723c */ /* 0x040ff000000810bc */
[----:B------:R-:W-:Y:S08]  /*25800*/  HMMA.1688.F32.TF32 R188, R72, R56, R152 ;  /* 0x0000003848bc723c */ /* 0x000ff00000081098 */
[-C--:B------:R-:W-:Y:S08]  /*25810*/  HMMA.1688.F32.TF32 R92, R160, R28.reuse, R92 ;  /* 0x0000001ca05c723c */ /* 0x080ff0000008105c */
[----:B------:R-:W-:Y:S08]  /*25820*/  HMMA.1688.F32.TF32 R68, R148, R28, R68 ;  /* 0x0000001c9444723c */ /* 0x000ff00000081044 */
[-C--:B------:R-:W-:Y:S08]  /*25830*/  HMMA.1688.F32.TF32 R88, R160, R56.reuse, R88 ;  /* 0x00000038a058723c */ /* 0x080ff00000081058 */
[----:B------:R-:W-:Y:S08]  /*25840*/  HMMA.1688.F32.TF32 R132, R76, R56, R172 ;  /* 0x000000384c84723c */ /* 0x000ff000000810ac */
[C---:B---3--:R-:W-:Y:S08]  /*25850*/  HMMA.1688.F32.TF32 R152, R160.reuse, R108, R184 ;  /* 0x0000006ca098723c */ /* 0x048ff000000810b8 */
[C---:B------:R-:W-:Y:S08]  /*25860*/  HMMA.1688.F32.TF32 R140, R160.reuse, R124, R176 ;  /* 0x0000007ca08c723c */ /* 0x040ff000000810b0 */
[C---:B------:R-:W-:Y:S08]  /*25870*/  HMMA.1688.F32.TF32 R60, R160.reuse, R116, R60 ;  /* 0x00000074a03c723c */ /* 0x040ff0000008103c */
[C---:B----4-:R-:W-:Y:S08]  /*25880*/  HMMA.1688.F32.TF32 R40, R160.reuse, R96, R40 ;  /* 0x00000060a028723c */ /* 0x050ff00000081028 */
[C---:B------:R-:W-:Y:S08]  /*25890*/  HMMA.1688.F32.TF32 R52, R160.reuse, R104, R52 ;  /* 0x00000068a034723c */ /* 0x040ff00000081034 */
[----:B-1----:R-:W-:Y:S01]  /*258a0*/  HMMA.1688.F32.TF32 R44, R160, R8, R44 ;  /* 0x00000008a02c723c */ /* 0x002fe2000008102c */
        /* <DEDUP_REMOVED lines=24> */
[----:B------:R-:W3:Y:S03]  /*25a30*/  LDS R79, [R2+0x46c80] ;  /* 0x046c8000024f7984 */ /* 0x000ee60000000800 */
        /* <DEDUP_REMOVED lines=8> */
[----:B------:R-:W4:Y:S01]  /*25ac0*/  LDS R75, [R192+0x46c80] ;  /* 0x046c8000c04b7984 */ /* 0x000f220000000800 */
[-C--:B-1----:R-:W-:Y:S01]  /*25ad0*/  HMMA.1688.F32.TF32 R92, R160, R30.reuse, R92 ;  /* 0x0000001ea05c723c */ /* 0x082fe2000008105c */
[----:B------:R-:W-:Y:S01]  /*25ae0*/  IMAD.MOV.U32 R187, RZ, RZ, 0x7f ;  /* 0x0000007fffbb7424 */ /* 0x000fe200078e00ff */
[----:B------:R-:W-:Y:S01]  /*25af0*/  UIMAD UR6, UR4, -0x80, UR7 ;  /* 0xffffff80040678a4 */ /* 0x000fe2000f8e0207 */
[----:B------:R-:W-:Y:S05]  /*25b00*/  LDS R124, [R3+0x47880] ;  /* 0x04788000037c7984 */ /* 0x000fea0000000800 */
[C---:B--2---:R-:W-:Y:S08]  /*25b10*/  HMMA.1688.F32.TF32 R68, R148.reuse, R30, R68 ;  /* 0x0000001e9444723c */ /* 0x044ff00000081044 */
[C---:B------:R-:W-:Y:S01]  /*25b20*/  HMMA.1688.F32.TF32 R156, R148.reuse, R58, R156 ;  /* 0x0000003a949c723c */ /* 0x040fe2000008109c */
[----:B------:R-:W-:Y:S07]  /*25b30*/  LDS R125, [R192+0x47880] ;  /* 0x04788000c07d7984 */ /* 0x000fee0000000800 */
        /* <DEDUP_REMOVED lines=8> */
[-C--:B---3--:R-:W-:Y:S01]  /*25bc0*/  HMMA.1688.F32.TF32 R172, R76, R30.reuse, R168 ;  /* 0x0000001e4cac723c */ /* 0x088fe200000810a8 */
[----:B------:R-:W-:Y:S04]  /*25bd0*/  LDS R149, [R2+0x47080] ;  /* 0x0470800002957984 */ /* 0x000fe80000000800 */
[----:B------:R-:W-:Y:S03]  /*25be0*/  LDS R151, [R2+0x47480] ;  /* 0x0474800002977984 */ /* 0x000fe60000000800 */
[----:B----4-:R-:W-:Y:S01]  /*25bf0*/  HMMA.1688.F32.TF32 R180, R72, R30, R180 ;  /* 0x0000001e48b4723c */ /* 0x010fe200000810b4 */
[----:B------:R-:W-:Y:S07]  /*25c00*/  LDSM.16.M88.4 R28, [R194+0x4180] ;  /* 0x00418000c21c783b */ /* 0x000fee0000000200 */
[C---:B------:R-:W-:Y:S08]  /*25c10*/  HMMA.1688.F32.TF32 R88, R160.reuse, R58, R88 ;  /* 0x0000003aa058723c */ /* 0x040ff00000081058 */
[C---:B------:R-:W-:Y:S08]  /*25c20*/  HMMA.1688.F32.TF32 R152, R160.reuse, R110, R152 ;  /* 0x0000006ea098723c */ /* 0x040ff00000081098 */
[C---:B------:R-:W-:Y:S08]  /*25c30*/  HMMA.1688.F32.TF32 R60, R160.reuse, R118, R60 ;  /* 0x00000076a03c723c */ /* 0x040ff0000008103c */
[C---:B------:R-:W-:Y:S08]  /*25c40*/  HMMA.1688.F32.TF32 R40, R160.reuse, R98, R40 ;  /* 0x00000062a028723c */ /* 0x040ff00000081028 */
[----:B------:R-:W-:Y:S08]  /*25c50*/  HMMA.1688.F32.TF32 R44, R160, R10, R44 ;  /* 0x0000000aa02c723c */ /* 0x000ff0000008102c */
        /* <DEDUP_REMOVED lines=10> */
[----:B------:R-:W-:Y:S01]  /*25d00*/  HMMA.1688.F32.TF32 R164, R76, R10, R164 ;  /* 0x0000000a4ca4723c */ /* 0x000fe200000810a4 */
[----:B------:R-:W1:Y:S07]  /*25d10*/  LDSM.16.M88.4 R76, [R194+0x180] ;  /* 0x00018000c24c783b */ /* 0x000e6e0000000200 */
[C---:B------:R-:W-:Y:S01]  /*25d20*/  HMMA.1688.F32.TF32 R188, R72.reuse, R58, R188 ;  /* 0x0000003a48bc723c */ /* 0x040fe200000810bc */
[----:B------:R-:W-:Y:S07]  /*25d30*/  LDSM.16.M88.4 R56, [R194+0x10180] ;  /* 0x01018000c238783b */ /* 0x000fee0000000200 */
[C---:B------:R-:W-:Y:S01]  /*25d40*/  HMMA.1688.F32.TF32 R144, R72.reuse, R110, R144 ;  /* 0x0000006e4890723c */ /* 0x040fe20000081090 */
[----:B------:R-:W-:Y:S07]  /*25d50*/  LDSM.16.M88.4 R108, [R194+0x1c180] ;  /* 0x01c18000c26c783b */ /* 0x000fee0000000200 */
[C---:B------:R-:W-:Y:S08]  /*25d60*/  HMMA.1688.F32.TF32 R136, R72.reuse, R126, R136 ;  /* 0x0000007e4888723c */ /* 0x040ff00000081088 */
[C---:B------:R-:W-:Y:S01]  /*25d70*/  HMMA.1688.F32.TF32 R128, R72.reuse, R118, R128 ;  /* 0x000000764880723c */ /* 0x040fe20000081080 */
[----:B------:R-:W-:Y:S07]  /*25d80*/  LDSM.16.M88.4 R116, [R194+0x18180] ;  /* 0x01818000c274783b */ /* 0x000fee0000000200 */
[C---:B------:R-:W-:Y:S01]  /*25d90*/  HMMA.1688.F32.TF32 R120, R72.reuse, R98, R120 ;  /* 0x000000624878723c */ /* 0x040fe20000081078 */
[----:B------:R-:W2:Y:S07]  /*25da0*/  LDSM.16.M88.4 R96, [R194+0x8180] ;  /* 0x00818000c260783b */ /* 0x000eae0000000200 */
[C---:B------:R-:W-:Y:S08]  /*25db0*/  HMMA.1688.F32.TF32 R112, R72.reuse, R106, R112 ;  /* 0x0000006a4870723c */ /* 0x040ff00000081070 */
[----:B------:R-:W-:Y:S01]  /*25dc0*/  HMMA.1688.F32.TF32 R100, R72, R10, R100 ;  /* 0x0000000a4864723c */ /* 0x000fe20000081064 */
[----:B------:R-:W3:Y:S04]  /*25dd0*/  LDSM.16.M88.4 R72, [R194+0xc180] ;  /* 0x00c18000c248783b */ /* 0x000ee80000000200 */
[----:B------:R-:W4:Y:S03]  /*25de0*/  LDSM.16.M88.4 R8, [R194+0x14180] ;  /* 0x01418000c208783b */ /* 0x000f260000000200 */
[C---:B------:R-:W-:Y:S08]  /*25df0*/  HMMA.1688.F32.TF32 R140, R160.reuse, R126, R140 ;  /* 0x0000007ea08c723c */ /* 0x040ff0000008108c */
[----:B------:R-:W-:Y:S01]  /*25e00*/  HMMA.1688.F32.TF32 R52, R160, R106, R52 ;  /* 0x0000006aa034723c */ /* 0x000fe20000081034 */
[----:B------:R-:W-:Y:S04]  /*25e10*/  LDS R160, [R3+0x47000] ;  /* 0x0470000003a07984 */ /* 0x000fe80000000800 */
[----:B------:R-:W-:Y:S04]  /*25e20*/  LDS R162, [R3+0x47400] ;  /* 0x0474000003a27984 */ /* 0x000fe80000000800 */
[----:B------:R-:W-:Y:S04]  /*25e30*/  LDS R161, [R192+0x47000] ;  /* 0x04700000c0a17984 */ /* 0x000fe80000000800 */
[----:B------:R-:W3:Y:S01]  /*25e40*/  LDS R163, [R192+0x47400] ;  /* 0x04740000c0a37984 */ /* 0x000ee20000000800 */
[----:B------:R-:W-:-:S02]  /*25e50*/  IADD3 R187, R187, c[0x0][0x180], RZ ;  /* 0x00006000bbbb7a10 */ /* 0x000fc40007ffe0ff */
[----:B-----5:R-:W-:Y:S01]  /*25e60*/  ISETP.GE.AND P1, PT, R196, UR6, PT ;  /* 0x00000006c4007c0c */ /* 0x020fe2000bf26270 */
[C---:B-1----:R-:W-:Y:S01]  /*25e70*/  HMMA.1688.F32.TF32 R172, R148.reuse, R76, R172 ;  /* 0x0000004c94ac723c */ /* 0x042fe200000810ac */
[----:B------:R-:W-:Y:S01]  /*25e80*/  SHF.R.S32.HI R193, RZ, 0x1f, R187 ;  /* 0x0000001fffc17819 */ /* 0x000fe200000114bb */
[----:B------:R-:W-:Y:S03]  /*25e90*/  LDS R168, [R0+0x47000] ;  /* 0x0470000000a87984 */ /* 0x000fe60000000800 */
[----:B------:R-:W-:Y:S01]  /*25ea0*/  LEA.HI R193, R193, R187, RZ, 0x7 ;  /* 0x000000bbc1c17211 */ /* 0x000fe200078f38ff */
[----:B------:R-:W-:Y:S03]  /*25eb0*/  LDS R170, [R0+0x47400] ;  /* 0x0474000000aa7984 */ /* 0x000fe60000000800 */
[----:B------:R-:W-:Y:S01]  /*25ec0*/  SHF.R.S32.HI R193, RZ, 0x7, R193 ;  /* 0x00000007ffc17819 */ /* 0x000fe200000114c1 */
[----:B------:R-:W-:Y:S01]  /*25ed0*/  HMMA.1688.F32.TF32 R104, R148, R28, R176 ;  /* 0x0000001c9468723c */ /* 0x000fe200000810b0 */
[----:B------:R-:W-:Y:S02]  /*25ee0*/  LDS R169, [R2+0x47000] ;  /* 0x0470000002a97984 */ /* 0x000fe40000000800 */
[----:B------:R-:W-:-:S02]  /*25ef0*/  IADD3 R193, R193, -0x2, RZ ;  /* 0xfffffffec1c17810 */ /* 0x000fc40007ffe0ff */
[----:B------:R-:W1:Y:S03]  /*25f00*/  LDS R171, [R2+0x47400] ;  /* 0x0474000002ab7984 */ /* 0x000e660000000800 */
[C---:B------:R-:W-:Y:S01]  /*25f10*/  HMMA.1688.F32.TF32 R180, R132.reuse, R76, R180 ;  /* 0x0000004c84b4723c */ /* 0x040fe200000810b4 */
[----:B------:R-:W-:Y:S01]  /*25f20*/  ISETP.LE.AND P0, PT, R193, UR4, PT ;  /* 0x00000004c1007c0c */ /* 0x000fe2000bf03270 */
[----:B------:R-:W-:Y:S01]  /*25f30*/  LDS R126, [R3+0x47c80] ;  /* 0x047c8000037e7984 */ /* 0x000fe20000000800 */
[----:B------:R-:W-:Y:S01]  /*25f40*/  LOP3.LUT R193, R196, 0x4, RZ, 0xfc, !PT ;  /* 0x00000004c4c17812 */ /* 0x000fe200078efcff */
[----:B------:R-:W-:Y:S02]  /*25f50*/  UIADD3 UR8, UR8, 0x1, URZ ;  /* 0x0000000108087890 */ /* 0x000fe4000fffe03f */
[----:B------:R-:W-:Y:S02]  /*25f60*/  LDS R127, [R192+0x47c80] ;  /* 0x047c8000c07f7984 */ /* 0x000fe40000000800 */
[----:B------:R-:W-:Y:S08]  /*25f70*/  HMMA.1688.F32.TF32 R176, R132, R28, R188 ;  /* 0x0000001c84b0723c */ /* 0x000ff000000810bc */
[C---:B--2---:R-:W-:Y:S08]  /*25f80*/  HMMA.1688.F32.TF32 R36, R148.reuse, R96, R36 ;  /* 0x000000609424723c */ /* 0x044ff00000081024 */
[C---:B---3--:R-:W-:Y:S08]  /*25f90*/  HMMA.1688.F32.TF32 R32, R148.reuse, R72, R32 ;  /* 0x000000489420723c */ /* 0x048ff00000081020 */
[C---:B------:R-:W-:Y:S08]  /*25fa0*/  HMMA.1688.F32.TF32 R24, R148.reuse, R56, R24 ;  /* 0x000000389418723c */ /* 0x040ff00000081018 */
[C---:B----4-:R-:W-:Y:S08]  /*25fb0*/  HMMA.1688.F32.TF32 R80, R148.reuse, R8, R80 ;  /* 0x000000089450723c */ /* 0x050ff00000081050 */
        /* <DEDUP_REMOVED lines=12> */
[----:B------:R-:W-:Y:S04]  /*26080*/  LDS R132, [R0+0x47800] ;  /* 0x0478000000847984 */ /* 0x000fe80000000800 */
[----:B------:R2:W-:Y:S03]  /*26090*/  LDS R134, [R0+0x47c00] ;  /* 0x047c000000867984 */ /* 0x0005e60000000800 */
[----:B------:R-:W-:Y:S01]  /*260a0*/  HMMA.1688.F32.TF32 R68, R160, R76, R68 ;  /* 0x0000004ca044723c */ /* 0x000fe20000081044 */
[----:B------:R-:W-:Y:S01]  /*260b0*/  LDS R133, [R2+0x47800] ;  /* 0x0478000002857984 */ /* 0x000fe20000000800 */
[----:B--2---:R-:W-:-:S03]  /*260c0*/  SEL R0, RZ, 0x4, P1 ;  /* 0x00000004ff007807 */ /* 0x004fc60000800000 */
[----:B------:R2:W3:Y:S03]  /*260d0*/  LDS R135, [R2+0x47c00] ;  /* 0x047c000002877984 */ /* 0x0004e60000000800 */
[----:B------:R-:W-:Y:S01]  /*260e0*/  HMMA.1688.F32.TF32 R156, R160, R28, R156 ;  /* 0x0000001ca09c723c */ /* 0x000fe2000008109c */
[----:B------:R-:W-:Y:S02]  /*260f0*/  SEL R0, R0, RZ, !P0 ;  /* 0x000000ff00007207 */ /* 0x000fe40004000000 */
[----:B------:R-:W-:-:S05]  /*26100*/  ISETP.GE.AND P1, PT, R193, UR6, PT ;  /* 0x00000006c1007c0c */ /* 0x000fca000bf26270 */
[----:B------:R-:W-:Y:S01]  /*26110*/  HMMA.1688.F32.TF32 R12, R160, R96, R12 ;  /* 0x00000060a00c723c */ /* 0x000fe2000008100c */
[----:B------:R-:W-:-:S07]  /*26120*/  ISETP.NE.U32.AND P2, PT, R0, RZ, PT ;  /* 0x000000ff0000720c */ /* 0x000fce0003f45070 */
[----:B------:R-:W-:Y:S01]  /*26130*/  HMMA.1688.F32.TF32 R16, R160, R72, R16 ;  /* 0x00000048a010723c */ /* 0x000fe20000081010 */
[----:B------:R-:W-:-:S07]  /*26140*/  UISETP.GT.AND UP0, UPT, UR8, 0x1, UPT ;  /* 0x000000010800788c */ /* 0x000fce000bf04270 */
[C---:B------:R-:W-:Y:S08]  /*26150*/  HMMA.1688.F32.TF32 R48, R160.reuse, R56, R48 ;  /* 0x00000038a030723c */ /* 0x040ff00000081030 */
[C---:B------:R-:W-:Y:S08]  /*26160*/  HMMA.1688.F32.TF32 R64, R160.reuse, R8, R64 ;  /* 0x00000008a040723c */ /* 0x040ff00000081040 */
[C---:B------:R-:W-:Y:S08]  /*26170*/  HMMA.1688.F32.TF32 R20, R160.reuse, R116, R20 ;  /* 0x00000074a014723c */ /* 0x040ff00000081014 */
[----:B------:R-:W-:Y:S01]  /*26180*/  HMMA.1688.F32.TF32 R4, R160, R108, R4 ;  /* 0x0000006ca004723c */ /* 0x000fe20000081004 */
[----:B------:R-:W-:Y:S04]  /*26190*/  LDS R160, [R3+0x47800] ;  /* 0x0478000003a07984 */ /* 0x000fe80000000800 */
[----:B------:R4:W-:Y:S04]  /*261a0*/  LDS R162, [R3+0x47c00] ;  /* 0x047c000003a27984 */ /* 0x0009e80000000800 */
[----:B------:R-:W-:Y:S04]  /*261b0*/  LDS R161, [R192+0x47800] ;  /* 0x04780000c0a17984 */ /* 0x000fe80000000800 */
[----:B------:R-:W1:Y:S01]  /*261c0*/  LDS R163, [R192+0x47c00] ;  /* 0x047c0000c0a37984 */ /* 0x000e620000000800 */
[----:B------:R-:W-:Y:S01]  /*261d0*/  SEL R0, RZ, 0x4, P1 ;  /* 0x00000004ff007807 */ /* 0x000fe20000800000 */
[----:B------:R-:W-:Y:S01]  /*261e0*/  USEL UR8, UR8, URZ, !UP0 ;  /* 0x0000003f08087287 */ /* 0x000fe2000c000000 */
[----:B------:R-:W-:-:S02]  /*261f0*/  IADD3 R199, P3, R199, UR14, RZ ;  /* 0x0000000ec7c77c10 */ /* 0x000fc4000ff7e0ff */
[----:B------:R-:W-:Y:S02]  /*26200*/  SEL R0, R0, RZ, !P0 ;  /* 0x000000ff00007207 */ /* 0x000fe40004000000 */
[----:B------:R-:W-:Y:S02]  /*26210*/  IADD3.X R198, R198, UR9, RZ, P3, !PT ;  /* 0x00000009c6c67c10 */ /* 0x000fe40009ffe4ff */
[----:B------:R-:W-:Y:S01]  /*26220*/  ISETP.NE.U32.AND P1, PT, R0, RZ, PT ;  /* 0x000000ff0000720c */ /* 0x000fe20003f25070 */
[----:B------:R-:W-:Y:S01]  /*26230*/  IMAD.U32 R0, RZ, RZ, UR8 ;  /* 0x00000008ff007e24 */ /* 0x000fe2000f8e00ff */
[----:B------:R-:W-:Y:S01]  /*26240*/  IADD3 R203, P4, R203, UR14, RZ ;  /* 0x0000000ecbcb7c10 */ /* 0x000fe2000ff9e0ff */
[----:B--2---:R-:W-:Y:S02]  /*26250*/  IMAD.MOV.U32 R2, RZ, RZ, R199 ;  /* 0x000000ffff027224 */ /* 0x004fe400078e00c7 */
[----:B------:R-:W-:Y:S01]  /*26260*/  IMAD R0, R0, 0x8000, R197 ;  /* 0x0000800000007824 */ /* 0x000fe200078e02c5 */
[----:B------:R-:W-:Y:S01]  /*26270*/  IADD3.X R202, R202, UR9, RZ, P4, !PT ;  /* 0x00000009caca7c10 */ /* 0x000fe2000a7fe4ff */
[----:B----4-:R-:W-:Y:S01]  /*26280*/  IMAD.MOV.U32 R3, RZ, RZ, R198 ;  /* 0x000000ffff037224 */ /* 0x010fe200078e00c6 */
[----:B------:R-:W-:Y:S01]  /*26290*/  BAR.SYNC.DEFER_BLOCKING 0x0 ;  /* 0x0000000000007b1d */ /* 0x000fe20000010000 */
[----:B------:R-:W-:-:S02]  /*262a0*/  LOP3.LUT R187, R196, 0x8, RZ, 0xfc, !PT ;  /* 0x00000008c4bb7812 */ /* 0x000fc400078efcff */
[----:B------:R-:W-:-:S03]  /*262b0*/  LOP3.LUT R193, R196, 0xc, RZ, 0xfc, !PT ;  /* 0x0000000cc4c17812 */ /* 0x000fc600078efcff */
[----:B------:R-:W-:Y:S01]  /*262c0*/  @!PT LDS RZ, [RZ] ;  /* 0x00000000fffff984 */ /* 0x000fe20000000800 */
[----:B------:R-:W-:Y:S01]  /*262d0*/  @!PT LDS RZ, [RZ] ;  /* 0x00000000fffff984 */ /* 0x000fe20000000800 */
[----:B------:R-:W-:Y:S01]  /*262e0*/  @!PT LDS RZ, [RZ] ;  /* 0x00000000fffff984 */ /* 0x000fe20000000800 */
[----:B------:R2:W-:Y:S02]  /*262f0*/  LDGSTS.E [R0+0x40000], [R2.64], P2 ;  /* 0x4000000002007fae */ /* 0x0005e4000912184c */
[----:B--2---:R-:W-:Y:S02]  /*26300*/  IMAD.MOV.U32 R2, RZ, RZ, R203 ;  /* 0x000000ffff027224 */ /* 0x004fe400078e00cb */
[----:B------:R-:W-:-:S05]  /*26310*/  IMAD.MOV.U32 R3, RZ, RZ, R202 ;  /* 0x000000ffff037224 */ /* 0x000fca00078e00ca */
[----:B------:R2:W-:Y:S01]  /*26320*/  LDGSTS.E [R0+0x40400], [R2.64], P1 ;  /* 0x4040000002007fae */ /* 0x0005e2000892184c */
[----:B------:R-:W-:-:S04]  /*26330*/  ISETP.GE.AND P1, PT, R187, UR6, PT ;  /* 0x00000006bb007c0c */ /* 0x000fc8000bf26270 */
[----:B--2---:R-:W-:Y:S02]  /*26340*/  SEL R2, RZ, 0x4, P1 ;  /* 0x00000004ff027807 */ /* 0x004fe40000800000 */
[----:B------:R-:W-:Y:S02]  /*26350*/  ISETP.GE.AND P1, PT, R193, UR6, PT ;  /* 0x00000006c1007c0c */ /* 0x000fe4000bf26270 */
[----:B------:R-:W-:Y:S02]  /*26360*/  SEL R2, R2, RZ, !P0 ;  /* 0x000000ff02027207 */ /* 0x000fe40004000000 */
[----:B------:R-:W-:Y:S02]  /*26370*/  IADD3 R207, P3, R207, UR14, RZ ;  /* 0x0000000ecfcf7c10 */ /* 0x000fe4000ff7e0ff */
[----:B------:R-:W-:Y:S02]  /*26380*/  ISETP.NE.U32.AND P2, PT, R2, RZ, PT ;  /* 0x000000ff0200720c */ /* 0x000fe40003f45070 */
[----:B------:R-:W-:-:S02]  /*26390*/  SEL R2, RZ, 0x4, P1 ;  /* 0x00000004ff027807 */ /* 0x000fc40000800000 */
[----:B------:R-:W-:Y:S02]  /*263a0*/  IADD3.X R206, R206, UR9, RZ, P3, !PT ;  /* 0x00000009cece7c10 */ /* 0x000fe40009ffe4ff */
[----:B------:R-:W-:Y:S02]  /*263b0*/  SEL R2, R2, RZ, !P0 ;  /* 0x000000ff02027207 */ /* 0x000fe40004000000 */
[----:B------:R-:W-:Y:S02]  /*263c0*/  IADD3 R211, P4, R211, UR14, RZ ;  /* 0x0000000ed3d37c10 */ /* 0x000fe4000ff9e0ff */
[----:B------:R-:W-:Y:S01]  /*263d0*/  ISETP.NE.U32.AND P1, PT, R2, RZ, PT ;  /* 0x000000ff0200720c */ /* 0x000fe20003f25070 */
[----:B------:R-:W-:Y:S01]  /*263e0*/  IMAD.MOV.U32 R2, RZ, RZ, R207 ;  /* 0x000000ffff027224 */ /* 0x000fe200078e00cf */
[----:B------:R-:W-:Y:S01]  /*263f0*/  IADD3.X R210, R210, UR9, RZ, P4, !PT ;  /* 0x00000009d2d27c10 */ /* 0x000fe2000a7fe4ff */
[----:B------:R-:W-:Y:S01]  /*26400*/  IMAD.MOV.U32 R3, RZ, RZ, R206 ;  /* 0x000000ffff037224 */ /* 0x000fe200078e00ce */
[----:B-1----:R-:W-:Y:S04]  /*26410*/  HMMA.1688.F32.TF32 R40, R168, R8, R40 ;  /* 0x00000008a828723c */ /* 0x002fe80000081028 */
[----:B------:R1:W-:Y:S03]  /*26420*/  LDGSTS.E [R0+0x40800], [R2.64], P2 ;  /* 0x4080000002007fae */ /* 0x0003e6000912184c */
[----:B------:R-:W-:Y:S01]  /*26430*/  LOP3.LUT R9, R196, 0x10, RZ, 0xfc, !PT ;  /* 0x00000010c4097812 */ /* 0x000fe200078efcff */
[----:B-1----:R-:W-:-:S02]  /*26440*/  IMAD.MOV.U32 R2, RZ, RZ, R211 ;  /* 0x000000ffff027224 */ /* 0x002fc400078e00d3 */
[----:B------:R-:W-:-:S05]  /*26450*/  IMAD.MOV.U32 R3, RZ, RZ, R210 ;  /* 0x000000ffff037224 */ /* 0x000fca00078e00d2 */
[----:B------:R1:W-:Y:S01]  /*26460*/  LDGSTS.E [R0+0x40c00], [R2.64], P1 ;  /* 0x40c0000002007fae */ /* 0x0003e2000892184c */
[----:B------:R-:W-:Y:S02]  /*26470*/  ISETP.GE.AND P1, PT, R9, UR6, PT ;  /* 0x0000000609007c0c */ /* 0x000fe4000bf26270 */
[----:B------:R-:W-:Y:S02]  /*26480*/  LOP3.LUT R8, R196, 0x14, RZ, 0xfc, !PT ;  /* 0x00000014c4087812 */ /* 0x000fe400078efcff */
[----:B-1----:R-:W-:Y:S02]  /*26490*/  SEL R2, RZ, 0x4, P1 ;  /* 0x00000004ff027807 */ /* 0x002fe40000800000 */
[----:B------:R-:W-:Y:S02]  /*264a0*/  ISETP.GE.AND P1, PT, R8, UR6, PT ;  /* 0x0000000608007c0c */ /* 0x000fe4000bf26270 */
[----:B------:R-:W-:Y:S02]  /*264b0*/  SEL R2, R2, RZ, !P0 ;  /* 0x000000ff02027207 */ /* 0x000fe40004000000 */
[----:B------:R-:W-:-:S02]  /*264c0*/  IADD3 R215, P3, R215, UR14, RZ ;  /* 0x0000000ed7d77c10 */ /* 0x000fc4000ff7e0ff */
[----:B------:R-:W-:Y:S02]  /*264d0*/  ISETP.NE.U32.AND P2, PT, R2, RZ, PT ;  /* 0x000000ff0200720c */ /* 0x000fe40003f45070 */
[----:B------:R-:W-:Y:S02]  /*264e0*/  SEL R2, RZ, 0x4, P1 ;  /* 0x00000004ff027807 */ /* 0x000fe40000800000 */
[----:B------:R-:W-:Y:S02]  /*264f0*/  IADD3.X R214, R214, UR9, RZ, P3, !PT ;  /* 0x00000009d6d67c10 */ /* 0x000fe40009ffe4ff */
[----:B------:R-:W-:Y:S02]  /*26500*/  SEL R2, R2, RZ, !P0 ;  /* 0x000000ff02027207 */ /* 0x000fe40004000000 */
[----:B------:R-:W-:Y:S02]  /*26510*/  IADD3 R219, P4, R219, UR14, RZ ;  /* 0x0000000edbdb7c10 */ /* 0x000fe4000ff9e0ff */
[----:B------:R-:W-:Y:S01]  /*26520*/  ISETP.NE.U32.AND P1, PT, R2, RZ, PT ;  /* 0x000000ff0200720c */ /* 0x000fe20003f25070 */
[----:B------:R-:W-:Y:S01]  /*26530*/  IMAD.MOV.U32 R2, RZ, RZ, R215 ;  /* 0x000000ffff027224 */ /* 0x000fe200078e00d7 */
[----:B------:R-:W-:Y:S01]  /*26540*/  IADD3.X R218, R218, UR9, RZ, P4, !PT ;  /* 0x00000009dada7c10 */ /* 0x000fe2000a7fe4ff */
[----:B------:R-:W-:Y:S01]  /*26550*/  IMAD.MOV.U32 R3, RZ, RZ, R214 ;  /* 0x000000ffff037224 */ /* 0x000fe200078e00d6 */
[----:B------:R-:W-:-:S04]  /*26560*/  LOP3.LUT R9, R196, 0x18, RZ, 0xfc, !PT ;  /* 0x00000018c4097812 */ /* 0x000fc800078efcff */
[----:B------:R1:W-:Y:S01]  /*26570*/  LDGSTS.E [R0+0x41000], [R2.64], P2 ;  /* 0x4100000002007fae */ /* 0x0003e2000912184c */
[----:B------:R-:W-:Y:S01]  /*26580*/  LOP3.LUT R8, R196, 0x1c, RZ, 0xfc, !PT ;  /* 0x0000001cc4087812 */ /* 0x000fe200078efcff */
[----:B-1----:R-:W-:Y:S02]  /*26590*/  IMAD.MOV.U32 R2, RZ, RZ, R219 ;  /* 0x000000ffff027224 */ /* 0x002fe400078e00db */
[----:B------:R-:W-:-:S05]  /*265a0*/  IMAD.MOV.U32 R3, RZ, RZ, R218 ;  /* 0x000000ffff037224 */ /* 0x000fca00078e00da */
[----:B------:R1:W-:Y:S01]  /*265b0*/  LDGSTS.E [R0+0x41400], [R2.64], P1 ;  /* 0x4140000002007fae */ /* 0x0003e2000892184c */
[----:B------:R-:W-:-:S04]  /*265c0*/  ISETP.GE.AND P1, PT, R9, UR6, PT ;  /* 0x0000000609007c0c */ /* 0x000fc8000bf26270 */
[----:B-1----:R-:W-:Y:S02]  /*265d0*/  SEL R2, RZ, 0x4, P1 ;  /* 0x00000004ff027807 */ /* 0x002fe40000800000 */
        /* <DEDUP_REMOVED lines=21> */
[----:B------:R-:W-:Y:S01]  /*26730*/  SEL R2, R2, RZ, !P0 ;  /* 0x000000ff02027207 */ /* 0x000fe20004000000 */
[----:B------:R-:W2:Y:S01]  /*26740*/  LDL.LU R8, [R1+0x84c] ;  /* 0x00084c0001087983 */ /* 0x000ea20000300800 */
        /* <DEDUP_REMOVED lines=12> */
[----:B---3--:R-:W-:Y:S01]  /*26810*/  HMMA.1688.F32.TF32 R40, R132, R10, R40 ;  /* 0x0000000a8428723c */ /* 0x008fe20000081028 */
[----:B-1----:R-:W-:Y:S02]  /*26820*/  IMAD.MOV.U32 R2, RZ, RZ, R235 ;  /* 0x000000ffff027224 */ /* 0x002fe400078e00eb */
[----:B------:R-:W-:-:S05]  /*26830*/  IMAD.MOV.U32 R3, RZ, RZ, R234 ;  /* 0x000000ffff037224 */ /* 0x000fca00078e00ea */
[----:B------:R-:W-:Y:S01]  /*26840*/  HMMA.1688.F32.TF32 R64, R160, R10, R64 ;  /* 0x0000000aa040723c */ /* 0x000fe20000081040 */
[----:B------:R1:W-:Y:S01]  /*26850*/  LDGSTS.E [R0+0x42400], [R2.64], P1 ;  /* 0x4240000002007fae */ /* 0x0003e2000892184c */
[----:B------:R-:W-:-:S06]  /*26860*/  ISETP.GE.AND P1, PT, R9, UR6, PT ;  /* 0x0000000609007c0c */ /* 0x000fcc000bf26270 */
[----:B------:R-:W-:Y:S01]  /*26870*/  HMMA.1688.F32.TF32 R80, R148, R10, R80 ;  /* 0x0000000a9450723c */ /* 0x000fe20000081050 */
[----:B------:R-:W-:-:S07]  /*26880*/  LOP3.LUT R9, R196, 0x2c, RZ, 0xfc, !PT ;  /* 0x0000002cc4097812 */ /* 0x000fce00078efcff */
[----:B------:R-:W-:Y:S01]  /*26890*/  HMMA.1688.F32.TF32 R120, R124, R10, R120 ;  /* 0x0000000a7c78723c */ /* 0x000fe20000081078 */
[----:B------:R-:W3:Y:S01]  /*268a0*/  LDL.LU R10, [R1+0x848] ;  /* 0x00084800010a7983 */ /* 0x000ee20000300800 */
[----:B-1----:R-:W-:-:S06]  /*268b0*/  SEL R2, RZ, 0x4, P1 ;  /* 0x00000004ff027807 */ /* 0x002fcc0000800000 */
[----:B------:R-:W-:Y:S01]  /*268c0*/  HMMA.1688.F32.TF32 R92, R168, R76, R92 ;  /* 0x0000004ca85c723c */ /* 0x000fe2000008105c */
[----:B------:R-:W-:-:S07]  /*268d0*/  SEL R2, R2, RZ, !P0 ;  /* 0x000000ff02027207 */ /* 0x000fce0004000000 */
[----:B------:R-:W-:Y:S01]  /*268e0*/  HMMA.1688.F32.TF32 R88, R168, R28, R88 ;  /* 0x0000001ca858723c */ /* 0x000fe20000081058 */
[----:B------:R-:W-:-:S07]  /*268f0*/  ISETP.GE.AND P1, PT, R9, UR6, PT ;  /* 0x0000000609007c0c */ /* 0x000fce000bf26270 */
[C---:B------:R-:W-:Y:S08]  /*26900*/  HMMA.1688.F32.TF32 R152, R168.reuse, R96, R152 ;  /* 0x00000060a898723c */ /* 0x040ff00000081098 */
[C---:B------:R-:W-:Y:S08]  /*26910*/  HMMA.1688.F32.TF32 R140, R168.reuse, R72, R140 ;  /* 0x00000048a88c723c */ /* 0x040ff0000008108c */
[C---:B------:R-:W-:Y:S08]  /*26920*/  HMMA.1688.F32.TF32 R60, R168.reuse, R56, R60 ;  /* 0x00000038a83c723c */ /* 0x040ff0000008103c */
[C---:B------:R-:W-:Y:S08]  /*26930*/  HMMA.1688.F32.TF32 R52, R168.reuse, R116, R52 ;  /* 0x00000074a834723c */ /* 0x040ff00000081034 */
[----:B------:R-:W-:Y:S01]  /*26940*/  HMMA.1688.F32.TF32 R44, R168, R108, R44 ;  /* 0x0000006ca82c723c */ /* 0x000fe2000008102c */
[----:B------:R-:W-:-:S02]  /*26950*/  ISETP.NE.U32.AND P2, PT, R2, RZ, PT ;  /* 0x000000ff0200720c */ /* 0x000fc40003f45070 */
[----:B------:R-:W-:Y:S02]  /*26960*/  SEL R2, RZ, 0x4, P1 ;  /* 0x00000004ff027807 */ /* 0x000fe40000800000 */
[----:B------:R-:W-:Y:S02]  /*26970*/  IADD3 R239, P3, R239, UR14, RZ ;  /* 0x0000000eefef7c10 */ /* 0x000fe4000ff7e0ff */
[----:B------:R-:W-:Y:S02]  /*26980*/  SEL R2, R2, RZ, !P0 ;  /* 0x000000ff02027207 */ /* 0x000fe40004000000 */
[----:B------:R-:W-:Y:S02]  /*26990*/  IADD3.X R238, R238, UR9, RZ, P3, !PT ;  /* 0x00000009eeee7c10 */ /* 0x000fe40009ffe4ff */
[----:B------:R-:W-:Y:S02]  /*269a0*/  IADD3 R243, P4, R243, UR14, RZ ;  /* 0x0000000ef3f37c10 */ /* 0x000fe4000ff9e0ff */
[----:B------:R-:W-:Y:S01]  /*269b0*/  ISETP.NE.U32.AND P1, PT, R2, RZ, PT ;  /* 0x000000ff0200720c */ /* 0x000fe20003f25070 */
[----:B------:R-:W-:Y:S01]  /*269c0*/  IMAD.MOV.U32 R2, RZ, RZ, R239 ;  /* 0x000000ffff027224 */ /* 0x000fe200078e00ef */
[----:B------:R-:W-:Y:S01]  /*269d0*/  IADD3.X R242, R242, UR9, RZ, P4, !PT ;  /* 0x00000009f2f27c10 */ /* 0x000fe2000a7fe4ff */
[----:B------:R-:W-:Y:S01]  /*269e0*/  IMAD.MOV.U32 R3, RZ, RZ, R238 ;  /* 0x000000ffff037224 */ /* 0x000fe200078e00ee */
[----:B------:R-:W-:Y:S01]  /*269f0*/  HMMA.1688.F32.TF32 R92, R132, R78, R92 ;  /* 0x0000004e845c723c */ /* 0x000fe2000008105c */
[----:B------:R-:W-:-:S03]  /*26a00*/  LOP3.LUT R11, R196, 0x30, RZ, 0xfc, !PT ;  /* 0x00000030c40b7812 */ /* 0x000fc600078efcff */
[----:B------:R1:W-:Y:S04]  /*26a10*/  LDGSTS.E [R0+0x42800], [R2.64], P2 ;  /* 0x4280000002007fae */ /* 0x0003e8000912184c */
[C---:B------:R-:W-:Y:S08]  /*26a20*/  HMMA.1688.F32.TF32 R88, R132.reuse, R30, R88 ;  /* 0x0000001e8458723c */ /* 0x040ff00000081058 */
[----:B------:R-:W-:Y:S01]  /*26a30*/  HMMA.1688.F32.TF32 R152, R132, R98, R152 ;  /* 0x000000628498723c */ /* 0x000fe20000081098 */
[----:B-1----:R-:W-:-:S02]  /*26a40*/  IMAD.MOV.U32 R2, RZ, RZ, R243 ;  /* 0x000000ffff027224 */ /* 0x002fc400078e00f3 */
[----:B------:R-:W-:-:S05]  /*26a50*/  IMAD.MOV.U32 R3, RZ, RZ, R242 ;  /* 0x000000ffff037224 */ /* 0x000fca00078e00f2 */
[C---:B------:R-:W-:Y:S01]  /*26a60*/  HMMA.1688.F32.TF32 R140, R132.reuse, R74, R140 ;  /* 0x0000004a848c723c */ /* 0x040fe2000008108c */
[----:B------:R1:W-:Y:S07]  /*26a70*/  LDGSTS.E [R0+0x42c00], [R2.64], P1 ;  /* 0x42c0000002007fae */ /* 0x0003ee000892184c */
[C---:B------:R-:W-:Y:S08]  /*26a80*/  HMMA.1688.F32.TF32 R60, R132.reuse, R58, R60 ;  /* 0x0000003a843c723c */ /* 0x040ff0000008103c */
[C---:B------:R-:W-:Y:S08]  /*26a90*/  HMMA.1688.F32.TF32 R52, R132.reuse, R118, R52 ;  /* 0x000000768434723c */ /* 0x040ff00000081034 */
[----:B------:R-:W-:Y:S01]  /*26aa0*/  HMMA.1688.F32.TF32 R44, R132, R110, R44 ;  /* 0x0000006e842c723c */ /* 0x000fe2000008102c */
[----:B------:R-:W-:-:S07]  /*26ab0*/  ISETP.GE.AND P1, PT, R11, UR6, PT ;  /* 0x000000060b007c0c */ /* 0x000fce000bf26270 */
[-C--:B------:R-:W-:Y:S08]  /*26ac0*/  HMMA.1688.F32.TF32 R132, R160, R30.reuse, R156 ;  /* 0x0000001ea084723c */ /* 0x080ff0000008109c */
[-C--:B------:R-:W-:Y:S08]  /*26ad0*/  HMMA.1688.F32.TF32 R104, R148, R30.reuse, R104 ;  /* 0x0000001e9468723c */ /* 0x080ff00000081068 */
[----:B------:R-:W-:Y:S01]  /*26ae0*/  HMMA.1688.F32.TF32 R168, R124, R30, R176 ;  /* 0x0000001e7ca8723c */ /* 0x000fe200000810b0 */
[----:B------:R-:W4:Y:S04]  /*26af0*/  LDL.LU R30, [R1+0x85c] ;  /* 0x00085c00011e7983 */ /* 0x000f280000300800 */
[----:B------:R-:W4:Y:S04]  /*26b00*/  LDL.LU R9, [R1+0x86c] ;  /* 0x00086c0001097983 */ /* 0x000f280000300800 */
[----:B------:R-:W4:Y:S04]  /*26b10*/  LDL.LU R31, [R1+0x858] ;  /* 0x00085800011f7983 */ /* 0x000f280000300800 */
[----:B------:R-:W4:Y:S01]  /*26b20*/  LDL.LU R11, [R1+0x868] ;  /* 0x00086800010b7983 */ /* 0x000f220000300800 */
[----:B-1----:R-:W-:-:S02]  /*26b30*/  SEL R2, RZ, 0x4, P1 ;  /* 0x00000004ff027807 */ /* 0x002fc40000800000 */
[----:B------:R-:W-:Y:S02]  /*26b40*/  LOP3.LUT R28, R196, 0x34, RZ, 0xfc, !PT ;  /* 0x00000034c41c7812 */ /* 0x000fe400078efcff */
[----:B------:R-:W-:Y:S02]  /*26b50*/  SEL R2, R2, RZ, !P0 ;  /* 0x000000ff02027207 */ /* 0x000fe40004000000 */
[----:B------:R-:W-:Y:S02]  /*26b60*/  ISETP.GE.AND P1, PT, R28, UR6, PT ;  /* 0x000000061c007c0c */ /* 0x000fe4000bf26270 */
[----:B------:R-:W-:Y:S02]  /*26b70*/  ISETP.NE.U32.AND P2, PT, R2, RZ, PT ;  /* 0x000000ff0200720c */ /* 0x000fe40003f45070 */
[----:B------:R-:W-:Y:S02]  /*26b80*/  SEL R2, RZ, 0x4, P1 ;  /* 0x00000004ff027807 */ /* 0x000fe40000800000 */
[----:B------:R-:W-:-:S02]  /*26b90*/  IADD3 R247, P3, R247, UR14, RZ ;  /* 0x0000000ef7f77c10 */ /* 0x000fc4000ff7e0ff */
[----:B------:R-:W-:Y:S02]  /*26ba0*/  SEL R2, R2, RZ, !P0 ;  /* 0x000000ff02027207 */ /* 0x000fe40004000000 */
[----:B------:R-:W-:Y:S02]  /*26bb0*/  IADD3.X R246, R246, UR9, RZ, P3, !PT ;  /* 0x00000009f6f67c10 */ /* 0x000fe40009ffe4ff */
[----:B------:R-:W-:Y:S01]  /*26bc0*/  ISETP.NE.U32.AND P1, PT, R2, RZ, PT ;  /* 0x000000ff0200720c */ /* 0x000fe20003f25070 */
[----:B------:R-:W-:Y:S02]  /*26bd0*/  IMAD.MOV.U32 R2, RZ, RZ, R247 ;  /* 0x000000ffff027224 */ /* 0x000fe400078e00f7 */
[----:B------:R-:W-:-:S05]  /*26be0*/  IMAD.MOV.U32 R3, RZ, RZ, R246 ;  /* 0x000000ffff037224 */ /* 0x000fca00078e00f6 */
[----:B------:R1:W-:Y:S01]  /*26bf0*/  LDGSTS.E [R0+0x43000], [R2.64], P2 ;  /* 0x4300000002007fae */ /* 0x0003e2000912184c */
[----:B------:R-:W-:Y:S02]  /*26c00*/  LOP3.LUT R56, R196, 0x3c, RZ, 0xfc, !PT ;  /* 0x0000003cc4387812 */ /* 0x000fe400078efcff */
[----:B--2---:R-:W-:-:S05]  /*26c10*/  IADD3 R8, P4, R8, UR14, RZ ;  /* 0x0000000e08087c10 */ /* 0x004fca000ff9e0ff */
[----:B------:R2:W-:Y:S01]  /*26c20*/  STL [R1+0x84c], R8 ;  /* 0x00084c0801007387 */ /* 0x0005e20000100800 */
[----:B-1----:R-:W-:Y:S01]  /*26c30*/  IMAD.MOV.U32 R2, RZ, RZ, R8 ;  /* 0x000000ffff027224 */ /* 0x002fe200078e0008 */
[----:B---3--:R-:W-:-:S05]  /*26c40*/  IADD3.X R10, R10, UR9, RZ, P4, !PT ;  /* 0x000000090a0a7c10 */ /* 0x008fca000a7fe4ff */
[----:B------:R1:W-:Y:S01]  /*26c50*/  STL [R1+0x848], R10 ;  /* 0x0008480a01007387 */ /* 0x0003e20000100800 */
[----:B------:R-:W-:-:S03]  /*26c60*/  IMAD.MOV.U32 R3, RZ, RZ, R10 ;  /* 0x000000ffff037224 */ /* 0x000fc600078e000a */
[----:B------:R-:W3:Y:S04]  /*26c70*/  LDL.LU R28, [R1+0x87c] ;  /* 0x00087c00011c7983 */ /* 0x000ee80000300800 */
[----:B--2---:R-:W3:Y:S01]  /*26c80*/  LDL.LU R8, [R1+0x88c] ;  /* 0x00088c0001087983 */ /* 0x004ee20000300800 */
[----:B-1----:R-:W-:-:S03]  /*26c90*/  LOP3.LUT R10, R196, 0x38, RZ, 0xfc, !PT ;  /* 0x00000038c40a7812 */ /* 0x002fc600078efcff */
[----:B------:R-:W3:Y:S04]  /*26ca0*/  LDL.LU R29, [R1+0x878] ;  /* 0x00087800011d7983 */ /* 0x000ee80000300800 */
[----:B------:R1:W-:Y:S01]  /*26cb0*/  LDGSTS.E [R0+0x43400], [R2.64], P1 ;  /* 0x4340000002007fae */ /* 0x0003e2000892184c */
[----:B------:R-:W-:-:S03]  /*26cc0*/  ISETP.GE.AND P1, PT, R10, UR6, PT ;  /* 0x000000060a007c0c */ /* 0x000fc6000bf26270 */
[----:B------:R-:W3:Y:S01]  /*26cd0*/  LDL.LU R10, [R1+0x888] ;  /* 0x00088800010a7983 */ /* 0x000ee20000300800 */
[----:B-1----:R-:W-:Y:S02]  /*26ce0*/  SEL R2, RZ, 0x4, P1 ;  /* 0x00000004ff027807 */ /* 0x002fe40000800000 */
[----:B------:R-:W-:Y:S02]  /*26cf0*/  ISETP.GE.AND P1, PT, R56, UR6, PT ;  /* 0x0000000638007c0c */ /* 0x000fe4000bf26270 */
[----:B------:R-:W-:-:S04]  /*26d00*/  SEL R2, R2, RZ, !P0 ;  /* 0x000000ff02027207 */ /* 0x000fc80004000000 */
[----:B------:R-:W-:Y:S02]  /*26d10*/  ISETP.NE.U32.AND P2, PT, R2, RZ, PT ;  /* 0x000000ff0200720c */ /* 0x000fe40003f45070 */
[----:B------:R-:W-:-:S04]  /*26d20*/  SEL R2, RZ, 0x4, P1 ;  /* 0x00000004ff027807 */ /* 0x000fc80000800000 */
[----:B------:R-:W-:-:S04]  /*26d30*/  SEL R2, R2, RZ, !P0 ;  /* 0x000000ff02027207 */ /* 0x000fc80004000000 */
[----:B------:R-:W-:Y:S02]  /*26d40*/  ISETP.NE.U32.AND P1, PT, R2, RZ, PT ;  /* 0x000000ff0200720c */ /* 0x000fe40003f25070 */
[----:B----4-:R-:W-:Y:S02]  /*26d50*/  IADD3 R30, P3, R30, UR14, RZ ;  /* 0x0000000e1e1e7c10 */ /* 0x010fe4000ff7e0ff */
[----:B------:R-:W-:Y:S02]  /*26d60*/  IADD3 R9, P4, R9, UR14, RZ ;  /* 0x0000000e09097c10 */ /* 0x000fe4000ff9e0ff */
[----:B------:R-:W-:Y:S01]  /*26d70*/  IADD3.X R31, R31, UR9, RZ, P3, !PT ;  /* 0x000000091f1f7c10 */ /* 0x000fe20009ffe4ff */
[----:B------:R1:W-:Y:S01]  /*26d80*/  STL [R1+0x85c], R30 ;  /* 0x00085c1e01007387 */ /* 0x0003e20000100800 */
[----:B------:R-:W-:Y:S01]  /*26d90*/  IMAD.MOV.U32 R2, RZ, RZ, R30 ;  /* 0x000000ffff027224 */ /* 0x000fe200078e001e */
[----:B------:R-:W-:Y:S02]  /*26da0*/  IADD3.X R11, R11, UR9, RZ, P4, !PT ;  /* 0x000000090b0b7c10 */ /* 0x000fe4000a7fe4ff */
[----:B------:R-:W-:Y:S01]  /*26db0*/  IMAD.MOV.U32 R3, RZ, RZ, R31 ;  /* 0x000000ffff037224 */ /* 0x000fe200078e001f */
[----:B------:R-:W-:Y:S04]  /*26dc0*/  STL [R1+0x858], R31 ;  /* 0x0008581f01007387 */ /* 0x000fe80000100800 */
[----:B------:R4:W-:Y:S04]  /*26dd0*/  STL [R1+0x86c], R9 ;  /* 0x00086c0901007387 */ /* 0x0009e80000100800 */
[----:B------:R4:W-:Y:S04]  /*26de0*/  STL [R1+0x868], R11 ;  /* 0x0008680b01007387 */ /* 0x0009e80000100800 */
[----:B-1----:R-:W2:Y:S04]  /*26df0*/  LDL.LU R30, [R1+0x89c] ;  /* 0x00089c00011e7983 */ /* 0x002ea80000300800 */
[----:B------:R1:W-:Y:S02]  /*26e00*/  LDGSTS.E [R0+0x43800], [R2.64], P2 ;  /* 0x4380000002007fae */ /* 0x0003e4000912184c */
[----:B-1----:R-:W-:-:S02]  /*26e10*/  IMAD.MOV.U32 R2, RZ, RZ, R9 ;  /* 0x000000ffff027224 */ /* 0x002fc400078e0009 */
[----:B------:R-:W-:Y:S01]  /*26e20*/  IMAD.MOV.U32 R3, RZ, RZ, R11 ;  /* 0x000000ffff037224 */ /* 0x000fe200078e000b */
[----:B----4-:R-:W2:Y:S01]  /*26e30*/  LDL.LU R9, [R1+0x8ac] ;  /* 0x0008ac0001097983 */ /* 0x010ea20000300800 */
[----:B------:R-:W-:-:S03]  /*26e40*/  LOP3.LUT R11, R196, 0x40, RZ, 0xfc, !PT ;  /* 0x00000040c40b7812 */ /* 0x000fc600078efcff */
[----:B------:R-:W2:Y:S04]  /*26e50*/  LDL.LU R31, [R1+0x898] ;  /* 0x00089800011f7983 */ /* 0x000ea80000300800 */
[----:B------:R1:W-:Y:S01]  /*26e60*/  LDGSTS.E [R0+0x43c00], [R2.64], P1 ;  /* 0x43c0000002007fae */ /* 0x0003e2000892184c */
[----:B------:R-:W-:-:S03]  /*26e70*/  ISETP.GE.AND P1, PT, R11, UR6, PT ;  /* 0x000000060b007c0c */ /* 0x000fc6000bf26270 */
[----:B------:R-:W2:Y:S01]  /*26e80*/  LDL.LU R11, [R1+0x8a8] ;  /* 0x0008a800010b7983 */ /* 0x000ea20000300800 */
[----:B------:R-:W-:Y:S02]  /*26e90*/  LOP3.LUT R56, R196, 0x44, RZ, 0xfc, !PT ;  /* 0x00000044c4387812 */ /* 0x000fe400078efcff */
[----:B-1----:R-:W-:Y:S02]  /*26ea0*/  SEL R2, RZ, 0x4, P1 ;  /* 0x00000004ff027807 */ /* 0x002fe40000800000 */
[----:B------:R-:W-:Y:S02]  /*26eb0*/  ISETP.GE.AND P1, PT, R56, UR6, PT ;  /* 0x0000000638007c0c */ /* 0x000fe4000bf26270 */
[----:B------:R-:W-:-:S04]  /*26ec0*/  SEL R2, R2, RZ, !P0 ;  /* 0x000000ff02027207 */ /* 0x000fc80004000000 */
[----:B------:R-:W-:Y:S02]  /*26ed0*/  ISETP.NE.U32.AND P2, PT, R2, RZ, PT ;  /* 0x000000ff0200720c */ /* 0x000fe40003f45070 */
[----:B------:R-:W-:-:S04]  /*26ee0*/  SEL R2, RZ, 0x4, P1 ;  /* 0x00000004ff027807 */ /* 0x000fc80000800000 */
[----:B------:R-:W-:-:S04]  /*26ef0*/  SEL R2, R2, RZ, !P0 ;  /* 0x000000ff02027207 */ /* 0x000fc80004000000 */
[----:B------:R-:W-:Y:S02]  /*26f00*/  ISETP.NE.U32.AND P1, PT, R2, RZ, PT ;  /* 0x000000ff0200720c */ /* 0x000fe40003f25070 */
[----:B------:R-:W-:Y:S02]  /*26f10*/  LOP3.LUT R56, R196, 0x4c, RZ, 0xfc, !PT ;  /* 0x0000004cc4387812 */ /* 0x000fe400078efcff */
[----:B---3--:R-:W-:Y:S02]  /*26f20*/  IADD3 R28, P3, R28, UR14, RZ ;  /* 0x0000000e1c1c7c10 */ /* 0x008fe4000ff7e0ff */
[----:B------:R-:W-:Y:S02]  /*26f30*/  IADD3 R8, P4, R8, UR14, RZ ;  /* 0x0000000e08087c10 */ /* 0x000fe4000ff9e0ff */
[----:B------:R-:W-:Y:S01]  /*26f40*/  IADD3.X R29, R29, UR9, RZ, P3, !PT ;  /* 0x000000091d1d7c10 */ /* 0x000fe20009ffe4ff */
[----:B------:R-:W-:Y:S01]  /*26f50*/  IMAD.MOV.U32 R2, RZ, RZ, R28 ;  /* 0x000000ffff027224 */ /* 0x000fe200078e001c */
[----:B------:R1:W-:Y:S03]  /*26f60*/  STL [R1+0x87c], R28 ;  /* 0x00087c1c01007387 */ /* 0x0003e60000100800 */
[----:B------:R-:W-:Y:S01]  /*26f70*/  IMAD.MOV.U32 R3, RZ, RZ, R29 ;  /* 0x000000ffff037224 */ /* 0x000fe200078e001d */
[----:B------:R-:W-:Y:S01]  /*26f80*/  IADD3.X R10, R10, UR9, RZ, P4, !PT ;  /* 0x000000090a0a7c10 */ /* 0x000fe2000a7fe4ff */
[----:B------:R-:W-:Y:S04]  /*26f90*/  STL [R1+0x878], R29 ;  /* 0x0008781d01007387 */ /* 0x000fe80000100800 */
[----:B------:R-:W-:Y:S04]  /*26fa0*/  STL [R1+0x88c], R8 ;  /* 0x00088c0801007387 */ /* 0x000fe80000100800 */
[----:B------:R3:W-:Y:S04]  /*26fb0*/  LDGSTS.E [R0+0x44000], [R2.64], P2 ;  /* 0x4400000002007fae */ /* 0x0007e8000912184c */
[----:B------:R3:W-:Y:S04]  /*26fc0*/  STL [R1+0x888], R10 ;  /* 0x0008880a01007387 */ /* 0x0007e80000100800 */
[----:B-1----:R-:W4:Y:S01]  /*26fd0*/  LDL.LU R28, [R1+0x8bc] ;  /* 0x0008bc00011c7983 */ /* 0x002f220000300800 */
[----:B---3--:R-:W-:-:S02]  /*26fe0*/  IMAD.MOV.U32 R2, RZ, RZ, R8 ;  /* 0x000000ffff027224 */ /* 0x008fc400078e0008 */
[----:B------:R-:W-:Y:S01]  /*26ff0*/  IMAD.MOV.U32 R3, RZ, RZ, R10 ;  /* 0x000000ffff037224 */ /* 0x000fe200078e000a */
[----:B------:R-:W-:Y:S01]  /*27000*/  LOP3.LUT R10, R196, 0x48, RZ, 0xfc, !PT ;  /* 0x00000048c40a7812 */ /* 0x000fe200078efcff */
[----:B------:R-:W3:Y:S04]  /*27010*/  LDL.LU R8, [R1+0x8cc] ;  /* 0x0008cc0001087983 */ /* 0x000ee80000300800 */
        /* <DEDUP_REMOVED lines=11> */
[----:B--2---:R-:W-:-:S05]  /*270d0*/  IADD3 R30, P3, R30, UR14, RZ ;  /* 0x0000000e1e1e7c10 */ /* 0x004fca000ff7e0ff */
[----:B------:R-:W-:Y:S01]  /*270e0*/  IMAD.MOV.U32 R2, RZ, RZ, R30 ;  /* 0x000000ffff027224 */ /* 0x000fe200078e001e */
[----:B------:R1:W-:Y:S01]  /*270f0*/  STL [R1+0x89c], R30 ;  /* 0x00089c1e01007387 */ /* 0x0003e20000100800 */
[----:B------:R-:W-:Y:S02]  /*27100*/  IADD3 R9, P4, R9, UR14, RZ ;  /* 0x0000000e09097c10 */ /* 0x000fe4000ff9e0ff */
[----:B------:R-:W-:-:S05]  /*27110*/  IADD3.X R31, R31, UR9, RZ, P3, !PT ;  /* 0x000000091f1f7c10 */ /* 0x000fca0009ffe4ff */
[----:B------:R-:W-:Y:S01]  /*27120*/  IMAD.MOV.U32 R3, RZ, RZ, R31 ;  /* 0x000000ffff037224 */ /* 0x000fe200078e001f */
[----:B------:R-:W-:Y:S01]  /*27130*/  IADD3.X R11, R11, UR9, RZ, P4, !PT ;  /* 0x000000090b0b7c10 */ /* 0x000fe2000a7fe4ff */
[----:B------:R-:W-:Y:S04]  /*27140*/  STL [R1+0x898], R31 ;  /* 0x0008981f01007387 */ /* 0x000fe80000100800 */
[----:B------:R2:W-:Y:S04]  /*27150*/  STL [R1+0x8ac], R9 ;  /* 0x0008ac0901007387 */ /* 0x0005e80000100800 */
[----:B------:R2:W-:Y:S04]  /*27160*/  LDGSTS.E [R0+0x44800], [R2.64], P2 ;  /* 0x4480000002007fae */ /* 0x0005e8000912184c */
[----:B------:R2:W-:Y:S01]  /*27170*/  STL [R1+0x8a8], R11 ;  /* 0x0008a80b01007387 */ /* 0x0005e20000100800 */
[----:B-1----:R-:W-:Y:S01]  /*27180*/  LOP3.LUT R30, R196, 0x50, RZ, 0xfc, !PT ;  /* 0x00000050c41e7812 */ /* 0x002fe200078efcff */
[----:B--2---:R-:W-:-:S02]  /*27190*/  IMAD.MOV.U32 R2, RZ, RZ, R9 ;  /* 0x000000ffff027224 */ /* 0x004fc400078e0009 */
[----:B------:R-:W2:Y:S01]  /*271a0*/  LDL.LU R9, [R1+0x8dc] ;  /* 0x0008dc0001097983 */ /* 0x000ea20000300800 */
[----:B------:R-:W-:-:S03]  /*271b0*/  IMAD.MOV.U32 R3, RZ, RZ, R11 ;  /* 0x000000ffff037224 */ /* 0x000fc600078e000b */
[----:B------:R-:W2:Y:S04]  /*271c0*/  LDL.LU R11, [R1+0x8ec] ;  /* 0x0008ec00010b7983 */ /* 0x000ea80000300800 */
        /* <DEDUP_REMOVED lines=12> */
[----:B------:R-:W-:Y:S01]  /*27290*/  LOP3.LUT R56, R196, 0x5c, RZ, 0xfc, !PT ;  /* 0x0000005cc4387812 */ /* 0x000fe200078efcff */
[----:B------:R-:W-:Y:S01]  /*272a0*/  HMMA.1688.F32.TF32 R48, R160, R58, R48 ;  /* 0x0000003aa030723c */ /* 0x000fe20000081030 */
[----:B----4-:R-:W-:-:S05]  /*272b0*/  IADD3 R28, P3, R28, UR14, RZ ;  /* 0x0000000e1c1c7c10 */ /* 0x010fca000ff7e0ff */
[----:B------:R-:W-:Y:S01]  /*272c0*/  IMAD.MOV.U32 R2, RZ, RZ, R28 ;  /* 0x000000ffff027224 */ /* 0x000fe200078e001c */
[----:B---3--:R-:W-:Y:S02]  /*272d0*/  IADD3 R8, P4, R8, UR14, RZ ;  /* 0x0000000e08087c10 */ /* 0x008fe4000ff9e0ff */
[----:B------:R-:W-:Y:S01]  /*272e0*/  IADD3.X R29, R29, UR9, RZ, P3, !PT ;  /* 0x000000091d1d7c10 */ /* 0x000fe20009ffe4ff */
[----:B------:R1:W-:Y:S04]  /*272f0*/  STL [R1+0x8bc], R28 ;  /* 0x0008bc1c01007387 */ /* 0x0003e80000100800 */
[----:B------:R-:W-:Y:S01]  /*27300*/  IMAD.MOV.U32 R3, RZ, RZ, R29 ;  /* 0x000000ffff037224 */ /* 0x000fe200078e001d */
[----:B------:R-:W-:Y:S01]  /*27310*/  IADD3.X R10, R10, UR9, RZ, P4, !PT ;  /* 0x000000090a0a7c10 */ /* 0x000fe2000a7fe4ff */
[----:B------:R-:W-:Y:S04]  /*27320*/  STL [R1+0x8b8], R29 ;  /* 0x0008b81d01007387 */ /* 0x000fe80000100800 */
[----:B------:R3:W-:Y:S04]  /*27330*/  LDGSTS.E [R0+0x45000], [R2.64], P2 ;  /* 0x4500000002007fae */ /* 0x0007e8000912184c */
[----:B------:R4:W-:Y:S04]  /*27340*/  STL [R1+0x8cc], R8 ;  /* 0x0008cc0801007387 */ /* 0x0009e80000100800 */
[----:B------:R4:W-:Y:S01]  /*27350*/  STL [R1+0x8c8], R10 ;  /* 0x0008c80a01007387 */ /* 0x0009e20000100800 */
[----:B---3--:R-:W-:-:S03]  /*27360*/  IMAD.MOV.U32 R2, RZ, RZ, R8 ;  /* 0x000000ffff027224 */ /* 0x008fc600078e0008 */
[----:B-1----:R-:W3:Y:S01]  /*27370*/  LDL.LU R28, [R1+0x8fc] ;  /* 0x0008fc00011c7983 */ /* 0x002ee20000300800 */
[----:B------:R-:W-:-:S03]  /*27380*/  IMAD.MOV.U32 R3, RZ, RZ, R10 ;  /* 0x000000ffff037224 */ /* 0x000fc600078e000a */
[----:B----4-:R-:W3:Y:S01]  /*27390*/  LDL.LU R8, [R1+0x90c] ;  /* 0x00090c0001087983 */ /* 0x010ee20000300800 */
[----:B------:R-:W-:-:S03]  /*273a0*/  LOP3.LUT R10, R196, 0x58, RZ, 0xfc, !PT ;  /* 0x00000058c40a7812 */ /* 0x000fc600078efcff */
[----:B------:R1:W-:Y:S01]  /*273b0*/  LDGSTS.E [R0+0x45400], [R2.64], P1 ;  /* 0x4540000002007fae */ /* 0x0003e2000892184c */
[----:B------:R-:W-:-:S03]  /*273c0*/  ISETP.GE.AND P1, PT, R10, UR6, PT ;  /* 0x000000060a007c0c */ /* 0x000fc6000bf26270 */
[----:B------:R-:W3:Y:S04]  /*273d0*/  LDL.LU R29, [R1+0x8f8] ;  /* 0x0008f800011d7983 */ /* 0x000ee80000300800 */
[----:B------:R-:W3:Y:S01]  /*273e0*/  LDL.LU R10, [R1+0x908] ;  /* 0x00090800010a7983 */ /* 0x000ee20000300800 */
[----:B-1----:R-:W-:Y:S02]  /*273f0*/  SEL R2, RZ, 0x4, P1 ;  /* 0x00000004ff027807 */ /* 0x002fe40000800000 */
[----:B------:R-:W-:Y:S02]  /*27400*/  ISETP.GE.AND P1, PT, R56, UR6, PT ;  /* 0x0000000638007c0c */ /* 0x000fe4000bf26270 */
[----:B------:R-:W-:-:S04]  /*27410*/  SEL R2, R2, RZ, !P0 ;  /* 0x000000ff02027207 */ /* 0x000fc80004000000 */
[----:B------:R-:W-:Y:S02]  /*27420*/  ISETP.NE.U32.AND P2, PT, R2, RZ, PT ;  /* 0x000000ff0200720c */ /* 0x000fe40003f45070 */
[----:B------:R-:W-:-:S04]  /*27430*/  SEL R2, RZ, 0x4, P1 ;  /* 0x00000004ff027807 */ /* 0x000fc80000800000 */
[----:B------:R-:W-:-:S04]  /*27440*/  SEL R2, R2, RZ, !P0 ;  /* 0x000000ff02027207 */ /* 0x000fc80004000000 */
[----:B------:R-:W-:Y:S01]  /*27450*/  ISETP.NE.U32.AND P1, PT, R2, RZ, PT ;  /* 0x000000ff0200720c */ /* 0x000fe20003f25070 */
[-C--:B------:R-:W-:Y:S08]  /*27460*/  HMMA.1688.F32.TF32 R24, R148, R58.reuse, R24 ;  /* 0x0000003a9418723c */ /* 0x080ff00000081018 */
[----:B------:R-:W-:Y:S01]  /*27470*/  HMMA.1688.F32.TF32 R128, R124, R58, R128 ;  /* 0x0000003a7c80723c */ /* 0x000fe20000081080 */
[----:B--2---:R-:W-:-:S02]  /*27480*/  IADD3 R9, P3, R9, UR14, RZ ;  /* 0x0000000e09097c10 */ /* 0x004fc4000ff7e0ff */
[----:B------:R-:W-:Y:S02]  /*27490*/  IADD3 R11, P4, R11, UR14, RZ ;  /* 0x0000000e0b0b7c10 */ /* 0x000fe4000ff9e0ff */
[----:B------:R-:W-:Y:S01]  /*274a0*/  IADD3.X R31, R31, UR9, RZ, P3, !PT ;  /* 0x000000091f1f7c10 */ /* 0x000fe20009ffe4ff */
[----:B------:R-:W-:-:S04]  /*274b0*/  IMAD.MOV.U32 R2, RZ, RZ, R9 ;  /* 0x000000ffff027224 */ /* 0x000fc800078e0009 */
[----:B------:R-:W-:Y:S01]  /*274c0*/  IMAD.MOV.U32 R3, RZ, RZ, R31 ;  /* 0x000000ffff037224 */ /* 0x000fe200078e001f */
[----:B------:R-:W-:-:S04]  /*274d0*/  IADD3.X R30, R30, UR9, RZ, P4, !PT ;  /* 0x000000091e1e7c10 */ /* 0x000fc8000a7fe4ff */
[----:B------:R1:W-:Y:S04]  /*274e0*/  LDGSTS.E [R0+0x45800], [R2.64], P2 ;  /* 0x4580000002007fae */ /* 0x0003e8000912184c */
[----:B------:R2:W-:Y:S04]  /*274f0*/  STL [R1+0x8dc], R9 ;  /* 0x0008dc0901007387 */ /* 0x0005e80000100800 */
[----:B------:R-:W-:Y:S01]  /*27500*/  STL [R1+0x8d8], R31 ;  /* 0x0008d81f01007387 */ /* 0x000fe20000100800 */
[----:B-1----:R-:W-:Y:S02]  /*27510*/  IMAD.MOV.U32 R2, RZ, RZ, R11 ;  /* 0x000000ffff027224 */ /* 0x002fe400078e000b */
[----:B------:R-:W-:Y:S01]  /*27520*/  IMAD.MOV.U32 R3, RZ, RZ, R30 ;  /* 0x000000ffff037224 */ /* 0x000fe200078e001e */
[----:B--2---:R-:W-:Y:S01]  /*27530*/  LOP3.LUT R9, R196, 0x60, RZ, 0xfc, !PT ;  /* 0x00000060c4097812 */ /* 0x004fe200078efcff */
[----:B------:R1:W-:Y:S04]  /*27540*/  STL [R1+0x8ec], R11 ;  /* 0x0008ec0b01007387 */ /* 0x0003e80000100800 */
[----:B------:R2:W-:Y:S01]  /*27550*/  LDGSTS.E [R0+0x45c00], [R2.64], P1 ;  /* 0x45c0000002007fae */ /* 0x0005e2000892184c */
[----:B------:R-:W-:-:S03]  /*27560*/  ISETP.GE.AND P1, PT, R9, UR6, PT ;  /* 0x0000000609007c0c */ /* 0x000fc6000bf26270 */
[----:B------:R-:W-:Y:S01]  /*27570*/  STL [R1+0x8e8], R30 ;  /* 0x0008e81e01007387 */ /* 0x000fe20000100800 */
[----:B-1----:R-:W-:-:S03]  /*27580*/  LOP3.LUT R11, R196, 0x64, RZ, 0xfc, !PT ;  /* 0x00000064c40b7812 */ /* 0x002fc600078efcff */
[----:B------:R-:W4:Y:S01]  /*27590*/  LDL.LU R9, [R1+0x91c] ;  /* 0x00091c0001097983 */ /* 0x000f220000300800 */
[----:B--2---:R-:W-:-:S03]  /*275a0*/  SEL R2, RZ, 0x4, P1 ;  /* 0x00000004ff027807 */ /* 0x004fc60000800000 */
[----:B------:R-:W4:Y:S01]  /*275b0*/  LDL.LU R56, [R1+0x83c] ;  /* 0x00083c0001387983 */ /* 0x000f220000300800 */
[----:B------:R-:W-:-:S03]  /*275c0*/  ISETP.GE.AND P1, PT, R11, UR6, PT ;  /* 0x000000060b007c0c */ /* 0x000fc6000bf26270 */
[----:B------:R-:W4:Y:S04]  /*275d0*/  LDL.LU R11, [R1+0x918] ;  /* 0x00091800010b7983 */ /* 0x000f280000300800 */
[----:B------:R-:W4:Y:S01]  /*275e0*/  LDL.LU R58, [R1+0x838] ;  /* 0x00083800013a7983 */ /* 0x000f220000300800 */
[----:B------:R-:W-:-:S04]  /*275f0*/  SEL R2, R2, RZ, !P0 ;  /* 0x000000ff02027207 */ /* 0x000fc80004000000 */
[----:B------:R-:W-:Y:S02]  /*27600*/  ISETP.NE.U32.AND P2, PT, R2, RZ, PT ;  /* 0x000000ff0200720c */ /* 0x000fe40003f45070 */
[----:B------:R-:W-:-:S04]  /*27610*/  SEL R2, RZ, 0x4, P1 ;  /* 0x00000004ff027807 */ /* 0x000fc80000800000 */
[----:B------:R-:W-:-:S04]  /*27620*/  SEL R2, R2, RZ, !P0 ;  /* 0x000000ff02027207 */ /* 0x000fc80004000000 */
[----:B------:R-:W-:Y:S02]  /*27630*/  ISETP.NE.U32.AND P1, PT, R2, RZ, PT ;  /* 0x000000ff0200720c */ /* 0x000fe40003f25070 */
[----:B---3--:R-:W-:Y:S02]  /*27640*/  IADD3 R28, P3, R28, UR14, RZ ;  /* 0x0000000e1c1c7c10 */ /* 0x008fe4000ff7e0ff */
[----:B------:R-:W-:-:S03]  /*27650*/  IADD3 R8, P4, R8, UR14, RZ ;  /* 0x0000000e08087c10 */ /* 0x000fc6000ff9e0ff */
[----:B------:R-:W-:Y:S01]  /*27660*/  STL [R1+0x8fc], R28 ;  /* 0x0008fc1c01007387 */ /* 0x000fe20000100800 */
[----:B------:R-:W-:Y:S02]  /*27670*/  IADD3.X R29, R29, UR9, RZ, P3, !PT ;  /* 0x000000091d1d7c10 */ /* 0x000fe40009ffe4ff */
[----:B------:R-:W-:-:S03]  /*27680*/  IADD3.X R10, R10, UR9, RZ, P4, !PT ;  /* 0x000000090a0a7c10 */ /* 0x000fc6000a7fe4ff */
[----:B------:R1:W-:Y:S01]  /*27690*/  STL [R1+0x8f8], R29 ;  /* 0x0008f81d01007387 */ /* 0x0003e20000100800 */
[----:B------:R-:W-:-:S03]  /*276a0*/  IMAD.MOV.U32 R3, RZ, RZ, R29 ;  /* 0x000000ffff037224 */ /* 0x000fc600078e001d */
[----:B------:R3:W-:Y:S01]  /*276b0*/  STL [R1+0x90c], R8 ;  /* 0x00090c0801007387 */ /* 0x0007e20000100800 */
[----:B------:R-:W-:-:S03]  /*276c0*/  IMAD.MOV.U32 R2, RZ, RZ, R28 ;  /* 0x000000ffff027224 */ /* 0x000fc600078e001c */
[----:B------:R3:W-:Y:S04]  /*276d0*/  STL [R1+0x908], R10 ;  /* 0x0009080a01007387 */ /* 0x0007e80000100800 */
[----:B-1----:R-:W2:Y:S04]  /*276e0*/  LDL.LU R29, [R1+0x830] ;  /* 0x00083000011d7983 */ /* 0x002ea80000300800 */
[----:B------:R-:W2:Y:S04]  /*276f0*/  LDL.LU R28, [R1+0x824] ;  /* 0x00082400011c7983 */ /* 0x000ea80000300800 */
[----:B------:R-:W2:Y:S04]  /*27700*/  LDL.LU R31, [R1+0x82c] ;  /* 0x00082c00011f7983 */ /* 0x000ea80000300800 */
[----:B------:R1:W-:Y:S04]  /*27710*/  LDGSTS.E [R0+0x46000], [R2.64], P2 ;  /* 0x4600000002007fae */ /* 0x0003e8000912184c */
[----:B------:R-:W2:Y:S01]  /*27720*/  LDL.LU R30, [R1+0x820] ;  /* 0x00082000011e7983 */ /* 0x000ea20000300800 */
[----:B-1----:R-:W-:-:S02]  /*27730*/  IMAD.MOV.U32 R2, RZ, RZ, R8 ;  /* 0x000000ffff027224 */ /* 0x002fc400078e0008 */
[----:B------:R-:W-:Y:S01]  /*27740*/  IMAD.MOV.U32 R3, RZ, RZ, R10 ;  /* 0x000000ffff037224 */ /* 0x000fe200078e000a */
[----:B---3--:R-:W-:-:S04]  /*27750*/  LOP3.LUT R8, R196, 0x68, RZ, 0xfc, !PT ;  /* 0x00000068c4087812 */ /* 0x008fc800078efcff */
[----:B------:R1:W-:Y:S01]  /*27760*/  LDGSTS.E [R0+0x46400], [R2.64], P1 ;  /* 0x4640000002007fae */ /* 0x0003e2000892184c */
[----:B------:R-:W-:Y:S02]  /*27770*/  ISETP.GE.AND P1, PT, R8, UR6, PT ;  /* 0x0000000608007c0c */ /* 0x000fe4000bf26270 */
[----:B------:R-:W-:Y:S02]  /*27780*/  LOP3.LUT R8, R196, 0x6c, RZ, 0xfc, !PT ;  /* 0x0000006cc4087812 */ /* 0x000fe400078efcff */
[----:B-1----:R-:W-:Y:S02]  /*27790*/  SEL R2, RZ, 0x4, P1 ;  /* 0x00000004ff027807 */ /* 0x002fe40000800000 */
[----:B------:R-:W-:Y:S02]  /*277a0*/  ISETP.GE.AND P1, PT, R8, UR6, PT ;  /* 0x0000000608007c0c */ /* 0x000fe4000bf26270 */
[----:B------:R-:W-:Y:S01]  /*277b0*/  SEL R2, R2, RZ, !P0 ;  /* 0x000000ff02027207 */ /* 0x000fe20004000000 */
[----:B------:R-:W2:Y:S03]  /*277c0*/  LDL.LU R8, [R1+0x818] ;  /* 0x0008180001087983 */ /* 0x000ea60000300800 */
[----:B------:R-:W-:Y:S01]  /*277d0*/  ISETP.NE.U32.AND P2, PT, R2, RZ, PT ;  /* 0x000000ff0200720c */ /* 0x000fe20003f45070 */
[----:B------:R-:W2:Y:S01]  /*277e0*/  LDL.LU R10, [R1+0x80c] ;  /* 0x00080c00010a7983 */ /* 0x000ea20000300800 */
        /* <DEDUP_REMOVED lines=9> */
[----:B------:R4:W-:Y:S01]  /*27880*/  STL [R1+0x918], R11 ;  /* 0x0009180b01007387 */ /* 0x0009e20000100800 */
[----:B------:R-:W-:-:S03]  /*27890*/  IMAD.MOV.U32 R3, RZ, RZ, R11 ;  /* 0x000000ffff037224 */ /* 0x000fc600078e000b */
[----:B------:R4:W-:Y:S04]  /*278a0*/  STL [R1+0x83c], R56 ;  /* 0x00083c3801007387 */ /* 0x0009e80000100800 */
[----:B-1----:R-:W3:Y:S04]  /*278b0*/  LDL.LU R9, [R1+0x814] ;  /* 0x0008140001097983 */ /* 0x002ee80000300800 */
[----:B------:R-:W-:Y:S04]  /*278c0*/  STL [R1+0x838], R58 ;  /* 0x0008383a01007387 */ /* 0x000fe80000100800 */
[----:B----4-:R-:W4:Y:S01]  /*278d0*/  LDL.LU R11, [R1+0x4] ;  /* 0x00000400010b7983 */ /* 0x010f220000300800 */
[----:B------:R-:W-:-:S03]  /*278e0*/  LOP3.LUT R57, R196, 0x70, RZ, 0xfc, !PT ;  /* 0x00000070c4397812 */ /* 0x000fc600078efcff */
[----:B------:R1:W-:Y:S02]  /*278f0*/  LDGSTS.E [R0+0x46800], [R2.64], P2 ;  /* 0x4680000002007fae */ /* 0x0003e4000912184c */
[----:B-1----:R-:W-:Y:S02]  /*27900*/  IMAD.MOV.U32 R2, RZ, RZ, R56 ;  /* 0x000000ffff027224 */ /* 0x002fe400078e0038 */
[----:B------:R-:W-:-:S05]  /*27910*/  IMAD.MOV.U32 R3, RZ, RZ, R58 ;  /* 0x000000ffff037224 */ /* 0x000fca00078e003a */
[----:B------:R1:W-:Y:S01]  /*27920*/  LDGSTS.E [R0+0x46c00], [R2.64], P1 ;  /* 0x46c0000002007fae */ /* 0x0003e2000892184c */
[----:B------:R-:W-:Y:S02]  /*27930*/  ISETP.GE.AND P1, PT, R57, UR6, PT ;  /* 0x0000000639007c0c */ /* 0x000fe4000bf26270 */
        /* <DEDUP_REMOVED lines=8> */
[----:B--2---:R-:W-:Y:S02]  /*279c0*/  IADD3 R29, P3, R29, UR14, RZ ;  /* 0x0000000e1d1d7c10 */ /* 0x004fe4000ff7e0ff */
[----:B------:R-:W-:Y:S02]  /*279d0*/  IADD3 R28, P4, R28, UR14, RZ ;  /* 0x0000000e1c1c7c10 */ /* 0x000fe4000ff9e0ff */
[----:B------:R-:W-:Y:S01]  /*279e0*/  IADD3.X R31, R31, UR9, RZ, P3, !PT ;  /* 0x000000091f1f7c10 */ /* 0x000fe20009ffe4ff */
[----:B------:R-:W-:-:S04]  /*279f0*/  IMAD.MOV.U32 R2, RZ, RZ, R29 ;  /* 0x000000ffff027224 */ /* 0x000fc800078e001d */
[----:B------:R-:W-:Y:S01]  /*27a00*/  IMAD.MOV.U32 R3, RZ, RZ, R31 ;  /* 0x000000ffff037224 */ /* 0x000fe200078e001f */
[----:B------:R-:W-:-:S04]  /*27a10*/  IADD3.X R30, R30, UR9, RZ, P4, !PT ;  /* 0x000000091e1e7c10 */ /* 0x000fc8000a7fe4ff */
[----:B------:R1:W-:Y:S04]  /*27a20*/  LDGSTS.E [R0+0x47000], [R2.64], P2 ;  /* 0x4700000002007fae */ /* 0x0003e8000912184c */
[----:B------:R2:W-:Y:S01]  /*27a30*/  STL [R1+0x830], R29 ;  /* 0x0008301d01007387 */ /* 0x0005e20000100800 */
[----:B-1----:R-:W-:Y:S02]  /*27a40*/  IMAD.MOV.U32 R2, RZ, RZ, R28 ;  /* 0x000000ffff027224 */ /* 0x002fe400078e001c */
[----:B------:R-:W-:Y:S01]  /*27a50*/  IMAD.MOV.U32 R3, RZ, RZ, R30 ;  /* 0x000000ffff037224 */ /* 0x000fe200078e001e */
[----:B--2---:R-:W-:-:S04]  /*27a60*/  LOP3.LUT R29, R196, 0x78, RZ, 0xfc, !PT ;  /* 0x00000078c41d7812 */ /* 0x004fc800078efcff */
[----:B------:R1:W-:Y:S01]  /*27a70*/  LDGSTS.E [R0+0x47400], [R2.64], P1 ;  /* 0x4740000002007fae */ /* 0x0003e2000892184c */
[----:B------:R-:W-:-:S03]  /*27a80*/  ISETP.GE.AND P1, PT, R29, UR6, PT ;  /* 0x000000061d007c0c */ /* 0x000fc6000bf26270 */
[----:B------:R-:W-:Y:S04]  /*27a90*/  STL [R1+0x82c], R31 ;  /* 0x00082c1f01007387 */ /* 0x000fe80000100800 */
[----:B------:R2:W-:Y:S01]  /*27aa0*/  STL [R1+0x824], R28 ;  /* 0x0008241c01007387 */ /* 0x0005e20000100800 */
[----:B-1----:R-:W-:Y:S02]  /*27ab0*/  SEL R2, RZ, 0x4, P1 ;  /* 0x00000004ff027807 */ /* 0x002fe40000800000 */
[----:B--2---:R-:W-:Y:S02]  /*27ac0*/  LOP3.LUT R28, R196, 0x7c, RZ, 0xfc, !PT ;  /* 0x0000007cc41c7812 */ /* 0x004fe400078efcff */
[----:B------:R-:W-:Y:S02]  /*27ad0*/  SEL R2, R2, RZ, !P0 ;  /* 0x000000ff02027207 */ /* 0x000fe40004000000 */
[----:B------:R-:W-:-:S02]  /*27ae0*/  ISETP.GE.AND P1, PT, R28, UR6, PT ;  /* 0x000000061c007c0c */ /* 0x000fc4000bf26270 */
[----:B------:R-:W-:Y:S02]  /*27af0*/  ISETP.NE.U32.AND P2, PT, R2, RZ, PT ;  /* 0x000000ff0200720c */ /* 0x000fe40003f45070 */
[----:B------:R-:W-:Y:S02]  /*27b00*/  SEL R2, RZ, 0x4, P1 ;  /* 0x00000004ff027807 */ /* 0x000fe40000800000 */
[----:B------:R-:W-:Y:S02]  /*27b10*/  IADD3 R8, P3, R8, UR14, RZ ;  /* 0x0000000e08087c10 */ /* 0x000fe4000ff7e0ff */
[----:B------:R-:W-:Y:S02]  /*27b20*/  IADD3 R10, P4, R10, UR14, RZ ;  /* 0x0000000e0a0a7c10 */ /* 0x000fe4000ff9e0ff */
[----:B------:R-:W-:Y:S01]  /*27b30*/  SEL R2, R2, RZ, !P0 ;  /* 0x000000ff02027207 */ /* 0x000fe20004000000 */
[----:B------:R-:W-:Y:S03]  /*27b40*/  STL [R1+0x820], R30 ;  /* 0x0008201e01007387 */ /* 0x000fe60000100800 */
[----:B------:R-:W-:Y:S01]  /*27b50*/  ISETP.NE.U32.AND P1, PT, R2, RZ, PT ;  /* 0x000000ff0200720c */ /* 0x000fe20003f25070 */
[----:B------:R1:W-:Y:S01]  /*27b60*/  STL [R1+0x818], R8 ;  /* 0x0008180801007387 */ /* 0x0003e20000100800 */
[----:B------:R-:W-:Y:S01]  /*27b70*/  IMAD.MOV.U32 R2, RZ, RZ, R8 ;  /* 0x000000ffff027224 */ /* 0x000fe200078e0008 */
[----:B-1----:R-:W-:-:S02]  /*27b80*/  LOP3.LUT R8, R196, 0x6, RZ, 0xfc, !PT ;  /* 0x00000006c4087812 */ /* 0x002fc400078efcff */
[----:B---3--:R-:W-:-:S05]  /*27b90*/  IADD3.X R9, R9, UR9, RZ, P3, !PT ;  /* 0x0000000909097c10 */ /* 0x008fca0009ffe4ff */
[----:B------:R-:W-:Y:S01]  /*27ba0*/  IMAD.MOV.U32 R3, RZ, RZ, R9 ;  /* 0x000000ffff037224 */ /* 0x000fe200078e0009 */
[----:B----4-:R-:W-:Y:S01]  /*27bb0*/  IADD3.X R11, R11, UR9, RZ, P4, !PT ;  /* 0x000000090b0b7c10 */ /* 0x010fe2000a7fe4ff */
[----:B------:R-:W-:Y:S04]  /*27bc0*/  STL [R1+0x814], R9 ;  /* 0x0008140901007387 */ /* 0x000fe80000100800 */
[----:B------:R1:W-:Y:S04]  /*27bd0*/  STL [R1+0x80c], R10 ;  /* 0x00080c0a01007387 */ /* 0x0003e80000100800 */
[----:B------:R2:W-:Y:S04]  /*27be0*/  STL [R1+0x4], R11 ;  /* 0x0000040b01007387 */ /* 0x0005e80000100800 */
[----:B------:R-:W3:Y:S04]  /*27bf0*/  LDL.LU R28, [R1+0x844] ;  /* 0x00084400011c7983 */ /* 0x000ee80000300800 */
[----:B------:R4:W-:Y:S02]  /*27c00*/  LDGSTS.E [R0+0x47800], [R2.64], P2 ;  /* 0x4780000002007fae */ /* 0x0009e4000912184c */
[----:B----4-:R-:W-:-:S02]  /*27c10*/  IMAD.MOV.U32 R2, RZ, RZ, R10 ;  /* 0x000000ffff027224 */ /* 0x010fc400078e000a */
[----:B-1----:R-:W4:Y:S01]  /*27c20*/  LDL.LU R10, [R1+0x854] ;  /* 0x00085400010a7983 */ /* 0x002f220000300800 */
[----:B------:R-:W-:-:S03]  /*27c30*/  IMAD.MOV.U32 R3, RZ, RZ, R11 ;  /* 0x000000ffff037224 */ /* 0x000fc600078e000b */
[----:B--2---:R-:W3:Y:S01]  /*27c40*/  LDL.LU R11, [R1+0x850] ;  /* 0x00085000010b7983 */ /* 0x004ee20000300800 */
[----:B------:R-:W-:-:S03]  /*27c50*/  LOP3.LUT R9, R196, 0x2, RZ, 0xfc, !PT ;  /* 0x00000002c4097812 */ /* 0x000fc600078efcff */
[----:B------:R1:W-:Y:S01]  /*27c60*/  LDGSTS.E [R0+0x47c00], [R2.64], P1 ;  /* 0x47c0000002007fae */ /* 0x0003e2000892184c */
[----:B------:R-:W-:Y:S02]  /*27c70*/  ISETP.GE.AND P1, PT, R9, UR6, PT ;  /* 0x0000000609007c0c */ /* 0x000fe4000bf26270 */
[----:B------:R-:W-:Y:S01]  /*27c80*/  ISETP.GE.AND P2, PT, R8, UR6, PT ;  /* 0x0000000608007c0c */ /* 0x000fe2000bf46270 */
[----:B------:R-:W3:Y:S01]  /*27c90*/  LDL.LU R30, [R1+0x864] ;  /* 0x00086400011e7983 */ /* 0x000ee20000300800 */
[----:B------:R-:W-:Y:S02]  /*27ca0*/  IADD3 R201, P3, R201, UR14, RZ ;  /* 0x0000000ec9c97c10 */ /* 0x000fe4000ff7e0ff */
[----:B-1----:R-:W-:Y:S02]  /*27cb0*/  SEL R2, RZ, 0x4, P1 ;  /* 0x00000004ff027807 */ /* 0x002fe40000800000 */
[----:B------:R-:W-:Y:S02]  /*27cc0*/  SEL R0, RZ, 0x4, P2 ;  /* 0x00000004ff007807 */ /* 0x000fe40001000000 */
[----:B------:R-:W-:-:S02]  /*27cd0*/  SEL R2, R2, RZ, !P0 ;  /* 0x000000ff02027207 */ /* 0x000fc40004000000 */
[----:B------:R-:W-:Y:S02]  /*27ce0*/  SEL R0, R0, RZ, !P0 ;  /* 0x000000ff00007207 */ /* 0x000fe40004000000 */
[----:B------:R-:W-:Y:S02]  /*27cf0*/  ISETP.NE.U32.AND P1, PT, R2, RZ, PT ;  /* 0x000000ff0200720c */ /* 0x000fe40003f25070 */
[----:B------:R-:W-:Y:S01]  /*27d00*/  ISETP.NE.U32.AND P2, PT, R0, RZ, PT ;  /* 0x000000ff0000720c */ /* 0x000fe20003f45070 */
[----:B------:R-:W-:Y:S01]  /*27d10*/  IMAD.U32 R0, RZ, RZ, UR8 ;  /* 0x00000008ff007e24 */ /* 0x000fe2000f8e00ff */
[----:B------:R-:W-:Y:S02]  /*27d20*/  LOP3.LUT R8, R197, 0x40, RZ, 0x3c, !PT ;  /* 0x00000040c5087812 */ /* 0x000fe400078e3cff */
[----:B------:R-:W-:Y:S02]  /*27d30*/  IADD3.X R200, R200, UR9, RZ, P3, !PT ;  /* 0x00000009c8c87c10 */ /* 0x000fe40009ffe4ff */
[----:B------:R-:W-:Y:S01]  /*27d40*/  IADD3 R205, P4, R205, UR14, RZ ;  /* 0x0000000ecdcd7c10 */ /* 0x000fe2000ff9e0ff */
[----:B------:R-:W-:-:S02]  /*27d50*/  IMAD R0, R0, 0x8000, R8 ;  /* 0x0000800000007824 */ /* 0x000fc400078e0208 */
[----:B------:R-:W-:Y:S01]  /*27d60*/  IMAD.MOV.U32 R2, RZ, RZ, R201 ;  /* 0x000000ffff027224 */ /* 0x000fe200078e00c9 */
[----:B------:R-:W-:Y:S01]  /*27d70*/  IADD3.X R204, R204, UR9, RZ, P4, !PT ;  /* 0x00000009cccc7c10 */ /* 0x000fe2000a7fe4ff */
[----:B------:R-:W-:Y:S01]  /*27d80*/  IMAD.MOV.U32 R3, RZ, RZ, R200 ;  /* 0x000000ffff037224 */ /* 0x000fe200078e00c8 */
[----:B------:R-:W-:-:S04]  /*27d90*/  LOP3.LUT R9, R196, 0xa, RZ, 0xfc, !PT ;  /* 0x0000000ac4097812 */ /* 0x000fc800078efcff */
[----:B------:R1:W-:Y:S01]  /*27da0*/  LDGSTS.E [R0+0x40200], [R2.64], P1 ;  /* 0x4020000002007fae */ /* 0x0003e2000892184c */
[----:B------:R-:W-:Y:S02]  /*27db0*/  ISETP.GE.AND P1, PT, R9, UR6, PT ;  /* 0x0000000609007c0c */ /* 0x000fe4000bf26270 */
[----:B------:R-:W-:Y:S01]  /*27dc0*/  LOP3.LUT R8, R196, 0xe, RZ, 0xfc, !PT ;  /* 0x0000000ec4087812 */ /* 0x000fe200078efcff */
[----:B-1----:R-:W-:Y:S02]  /*27dd0*/  IMAD.MOV.U32 R2, RZ, RZ, R205 ;  /* 0x000000ffff027224 */ /* 0x002fe400078e00cd */
[----:B------:R-:W-:-:S05]  /*27de0*/  IMAD.MOV.U32 R3, RZ, RZ, R204 ;  /* 0x000000ffff037224 */ /* 0x000fca00078e00cc */
[----:B------:R1:W-:Y:S01]  /*27df0*/  LDGSTS.E [R0+0x40600], [R2.64], P2 ;  /* 0x4060000002007fae */ /* 0x0003e2000912184c */
[----:B------:R-:W-:Y:S02]  /*27e00*/  IADD3 R209, P3, R209, UR14, RZ ;  /* 0x0000000ed1d17c10 */ /* 0x000fe4000ff7e0ff */
[----:B-1----:R-:W-:Y:S02]  /*27e10*/  SEL R2, RZ, 0x4, P1 ;  /* 0x00000004ff027807 */ /* 0x002fe40000800000 */
[----:B------:R-:W-:Y:S02]  /*27e20*/  ISETP.GE.AND P1, PT, R8, UR6, PT ;  /* 0x0000000608007c0c */ /* 0x000fe4000bf26270 */
[----:B------:R-:W-:-:S04]  /*27e30*/  SEL R2, R2, RZ, !P0 ;  /* 0x000000ff02027207 */ /* 0x000fc80004000000 */
        /* <DEDUP_REMOVED lines=78> */
[----:B------:R-:W-:Y:S01]  /*28320*/  SEL R2, R2, RZ, !P0 ;  /* 0x000000ff02027207 */ /* 0x000fe20004000000 */
[----:B------:R-:W2:Y:S01]  /*28330*/  LDL.LU R8, [R1+0x874] ;  /* 0x0008740001087983 */ /* 0x000ea20000300800 */
[----:B------:R-:W-:-:S02]  /*28340*/  IADD3 R241, P3, R241, UR14, RZ ;  /* 0x0000000ef1f17c10 */ /* 0x000fc4000ff7e0ff */
[----:B------:R-:W-:Y:S01]  /*28350*/  ISETP.NE.U32.AND P2, PT, R2, RZ, PT ;  /* 0x000000ff0200720c */ /* 0x000fe20003f45070 */
[----:B------:R-:W2:Y:S01]  /*28360*/  LDL.LU R31, [R1+0x860] ;  /* 0x00086000011f7983 */ /* 0x000ea20000300800 */
        /* <DEDUP_REMOVED lines=13> */
[----:B------:R-:W-:-:S03]  /*28440*/  ISETP.GE.AND P1, PT, R9, UR6, PT ;  /* 0x0000000609007c0c */ /* 0x000fc6000bf26270 */
[----:B------:R-:W2:Y:S01]  /*28450*/  LDL.LU R9, [R1+0x870] ;  /* 0x0008700001097983 */ /* 0x000ea20000300800 */
[----:B------:R-:W-:Y:S02]  /*28460*/  LOP3.LUT R29, R196, 0x36, RZ, 0xfc, !PT ;  /* 0x00000036c41d7812 */ /* 0x000fe400078efcff */
[----:B-1----:R-:W-:Y:S02]  /*28470*/  SEL R2, RZ, 0x4, P1 ;  /* 0x00000004ff027807 */ /* 0x002fe40000800000 */
[----:B------:R-:W-:Y:S02]  /*28480*/  ISETP.GE.AND P1, PT, R29, UR6, PT ;  /* 0x000000061d007c0c */ /* 0x000fe4000bf26270 */
[----:B------:R-:W-:Y:S02]  /*28490*/  SEL R2, R2, RZ, !P0 ;  /* 0x000000ff02027207 */ /* 0x000fe40004000000 */
[----:B---3--:R-:W-:Y:S02]  /*284a0*/  IADD3 R28, P3, R28, UR14, RZ ;  /* 0x0000000e1c1c7c10 */ /* 0x008fe4000ff7e0ff */
[----:B------:R-:W-:-:S02]  /*284b0*/  ISETP.NE.U32.AND P2, PT, R2, RZ, PT ;  /* 0x000000ff0200720c */ /* 0x000fc40003f45070 */
[----:B------:R-:W-:Y:S02]  /*284c0*/  SEL R2, RZ, 0x4, P1 ;  /* 0x00000004ff027807 */ /* 0x000fe40000800000 */
[----:B----4-:R-:W-:Y:S02]  /*284d0*/  IADD3 R10, P4, R10, UR14, RZ ;  /* 0x0000000e0a0a7c10 */ /* 0x010fe4000ff9e0ff */
[----:B------:R-:W-:Y:S02]  /*284e0*/  SEL R2, R2, RZ, !P0 ;  /* 0x000000ff02027207 */ /* 0x000fe40004000000 */
[----:B------:R-:W-:Y:S02]  /*284f0*/  IADD3.X R248, R248, UR9, RZ, P3, !PT ;  /* 0x00000009f8f87c10 */ /* 0x000fe40009ffe4ff */
[----:B------:R-:W-:Y:S02]  /*28500*/  IADD3.X R11, R11, UR9, RZ, P4, !PT ;  /* 0x000000090b0b7c10 */ /* 0x000fe4000a7fe4ff */
[----:B------:R-:W-:Y:S01]  /*28510*/  ISETP.NE.U32.AND P1, PT, R2, RZ, PT ;  /* 0x000000ff0200720c */ /* 0x000fe20003f25070 */
[----:B------:R-:W-:Y:S01]  /*28520*/  IMAD.MOV.U32 R2, RZ, RZ, R28 ;  /* 0x000000ffff027224 */ /* 0x000fe200078e001c */
[----:B------:R1:W-:Y:S01]  /*28530*/  STL [R1+0x844], R28 ;  /* 0x0008441c01007387 */ /* 0x0003e20000100800 */
[----:B------:R-:W-:-:S03]  /*28540*/  IMAD.MOV.U32 R3, RZ, RZ, R248 ;  /* 0x000000ffff037224 */ /* 0x000fc600078e00f8 */
[----:B------:R3:W-:Y:S04]  /*28550*/  STL [R1+0x854], R10 ;  /* 0x0008540a01007387 */ /* 0x0007e80000100800 */
[----:B------:R4:W-:Y:S04]  /*28560*/  STL [R1+0x850], R11 ;  /* 0x0008500b01007387 */ /* 0x0009e80000100800 */
[----:B-1----:R-:W2:Y:S04]  /*28570*/  LDL.LU R28, [R1+0x884] ;  /* 0x00088400011c7983 */ /* 0x002ea80000300800 */
[----:B------:R1:W-:Y:S02]  /*28580*/  LDGSTS.E [R0+0x43200], [R2.64], P2 ;  /* 0x4320000002007fae */ /* 0x0003e4000912184c */
[----:B-1----:R-:W-:-:S02]  /*28590*/  IMAD.MOV.U32 R2, RZ, RZ, R10 ;  /* 0x000000ffff027224 */ /* 0x002fc400078e000a */
[----:B------:R-:W-:Y:S01]  /*285a0*/  IMAD.MOV.U32 R3, RZ, RZ, R11 ;  /* 0x000000ffff037224 */ /* 0x000fe200078e000b */
[----:B---3--:R-:W3:Y:S01]  /*285b0*/  LDL.LU R10, [R1+0x894] ;  /* 0x00089400010a7983 */ /* 0x008ee20000300800 */
[----:B----4-:R-:W-:-:S03]  /*285c0*/  LOP3.LUT R11, R196, 0x3a, RZ, 0xfc, !PT ;  /* 0x0000003ac40b7812 */ /* 0x010fc600078efcff */
[----:B------:R-:W3:Y:S04]  /*285d0*/  LDL.LU R29, [R1+0x880] ;  /* 0x00088000011d7983 */ /* 0x000ee80000300800 */
[----:B------:R1:W-:Y:S01]  /*285e0*/  LDGSTS.E [R0+0x43600], [R2.64], P1 ;  /* 0x4360000002007fae */ /* 0x0003e2000892184c */
[----:B------:R-:W-:-:S03]  /*285f0*/  ISETP.GE.AND P1, PT, R11, UR6, PT ;  /* 0x000000060b007c0c */ /* 0x000fc6000bf26270 */
[----:B------:R-:W3:Y:S01]  /*28600*/  LDL.LU R11, [R1+0x890] ;  /* 0x00089000010b7983 */ /* 0x000ee20000300800 */
[----:B------:R-:W-:Y:S02]  /*28610*/  LOP3.LUT R56, R196, 0x3e, RZ, 0xfc, !PT ;  /* 0x0000003ec4387812 */ /* 0x000fe400078efcff */
[----:B-1----:R-:W-:Y:S02]  /*28620*/  SEL R2, RZ, 0x4, P1 ;  /* 0x00000004ff027807 */ /* 0x002fe40000800000 */
[----:B------:R-:W-:Y:S02]  /*28630*/  ISETP.GE.AND P1, PT, R56, UR6, PT ;  /* 0x0000000638007c0c */ /* 0x000fe4000bf26270 */
[----:B------:R-:W-:Y:S02]  /*28640*/  SEL R2, R2, RZ, !P0 ;  /* 0x000000ff02027207 */ /* 0x000fe40004000000 */
[----:B------:R-:W-:Y:S02]  /*28650*/  IADD3 R30, P3, R30, UR14, RZ ;  /* 0x0000000e1e1e7c10 */ /* 0x000fe4000ff7e0ff */
[----:B------:R-:W-:-:S02]  /*28660*/  ISETP.NE.U32.AND P2, PT, R2, RZ, PT ;  /* 0x000000ff0200720c */ /* 0x000fc40003f45070 */
[----:B------:R-:W-:-:S04]  /*28670*/  SEL R2, RZ, 0x4, P1 ;  /* 0x00000004ff027807 */ /* 0x000fc80000800000 */
[----:B------:R-:W-:Y:S01]  /*28680*/  SEL R2, R2, RZ, !P0 ;  /* 0x000000ff02027207 */ /* 0x000fe20004000000 */
[----:B------:R1:W-:Y:S03]  /*28690*/  STL [R1+0x864], R30 ;  /* 0x0008641e01007387 */ /* 0x0003e60000100800 */
[----:B------:R-:W-:Y:S01]  /*286a0*/  ISETP.NE.U32.AND P1, PT, R2, RZ, PT ;  /* 0x000000ff0200720c */ /* 0x000fe20003f25070 */
[----:B------:R-:W-:Y:S01]  /*286b0*/  IMAD.MOV.U32 R2, RZ, RZ, R30 ;  /* 0x000000ffff027224 */ /* 0x000fe200078e001e */
[----:B------:R-:W-:Y:S02]  /*286c0*/  LOP3.LUT R56, R196, 0x46, RZ, 0xfc, !PT ;  /* 0x00000046c4387812 */ /* 0x000fe400078efcff */
[----:B--2---:R-:W-:Y:S02]  /*286d0*/  IADD3 R8, P4, R8, UR14, RZ ;  /* 0x0000000e08087c10 */ /* 0x004fe4000ff9e0ff */
[----:B------:R-:W-:-:S05]  /*286e0*/  IADD3.X R31, R31, UR9, RZ, P3, !PT ;  /* 0x000000091f1f7c10 */ /* 0x000fca0009ffe4ff */
[----:B------:R-:W-:Y:S01]  /*286f0*/  IMAD.MOV.U32 R3, RZ, RZ, R31 ;  /* 0x000000ffff037224 */ /* 0x000fe200078e001f */
[----:B------:R-:W-:Y:S04]  /*28700*/  STL [R1+0x860], R31 ;  /* 0x0008601f01007387 */ /* 0x000fe80000100800 */
[----:B------:R2:W-:Y:S04]  /*28710*/  STL [R1+0x874], R8 ;  /* 0x0008740801007387 */ /* 0x0005e80000100800 */
[----:B------:R1:W-:Y:S02]  /*28720*/  LDGSTS.E [R0+0x43a00], [R2.64], P2 ;  /* 0x43a0000002007fae */ /* 0x0003e4000912184c */
[----:B-1----:R-:W-:Y:S01]  /*28730*/  IMAD.MOV.U32 R2, RZ, RZ, R8 ;  /* 0x000000ffff027224 */ /* 0x002fe200078e0008 */
[----:B------:R-:W-:-:S05]  /*28740*/  IADD3.X R9, R9, UR9, RZ, P4, !PT ;  /* 0x0000000909097c10 */ /* 0x000fca000a7fe4ff */
[----:B------:R1:W-:Y:S01]  /*28750*/  STL [R1+0x870], R9 ;  /* 0x0008700901007387 */ /* 0x0003e20000100800 */
[----:B------:R-:W-:-:S03]  /*28760*/  IMAD.MOV.U32 R3, RZ, RZ, R9 ;  /* 0x000000ffff037224 */ /* 0x000fc600078e0009 */
[----:B------:R-:W4:Y:S04]  /*28770*/  LDL.LU R30, [R1+0x8a4] ;  /* 0x0008a400011e7983 */ /* 0x000f280000300800 */
[----:B--2---:R-:W2:Y:S01]  /*28780*/  LDL.LU R8, [R1+0x8b4] ;  /* 0x0008b40001087983 */ /* 0x004ea20000300800 */
[----:B-1----:R-:W-:-:S03]  /*28790*/  LOP3.LUT R9, R196, 0x42, RZ, 0xfc, !PT ;  /* 0x00000042c4097812 */ /* 0x002fc600078efcff */
[----:B------:R-:W2:Y:S04]  /*287a0*/  LDL.LU R31, [R1+0x8a0] ;  /* 0x0008a000011f7983 */ /* 0x000ea80000300800 */
[----:B------:R1:W-:Y:S01]  /*287b0*/  LDGSTS.E [R0+0x43e00], [R2.64], P1 ;  /* 0x43e0000002007fae */ /* 0x0003e2000892184c */
[----:B------:R-:W-:-:S03]  /*287c0*/  ISETP.GE.AND P1, PT, R9, UR6, PT ;  /* 0x0000000609007c0c */ /* 0x000fc6000bf26270 */
[----:B------:R-:W2:Y:S01]  /*287d0*/  LDL.LU R9, [R1+0x8b0] ;  /* 0x0008b00001097983 */ /* 0x000ea20000300800 */
[----:B-1----:R-:W-:Y:S02]  /*287e0*/  SEL R2, RZ, 0x4, P1 ;  /* 0x00000004ff027807 */ /* 0x002fe40000800000 */
[----:B------:R-:W-:Y:S02]  /*287f0*/  ISETP.GE.AND P1, PT, R56, UR6, PT ;  /* 0x0000000638007c0c */ /* 0x000fe4000bf26270 */
[----:B------:R-:W-:-:S04]  /*28800*/  SEL R2, R2, RZ, !P0 ;  /* 0x000000ff02027207 */ /* 0x000fc80004000000 */
[----:B------:R-:W-:Y:S02]  /*28810*/  ISETP.NE.U32.AND P2, PT, R2, RZ, PT ;  /* 0x000000ff0200720c */ /* 0x000fe40003f45070 */
[----:B------:R-:W-:Y:S02]  /*28820*/  SEL R2, RZ, 0x4, P1 ;  /* 0x00000004ff027807 */ /* 0x000fe40000800000 */
[----:B------:R-:W-:Y:S02]  /*28830*/  IADD3 R28, P3, R28, UR14, RZ ;  /* 0x0000000e1c1c7c10 */ /* 0x000fe4000ff7e0ff */
[----:B------:R-:W-:-:S04]  /*28840*/  SEL R2, R2, RZ, !P0 ;  /* 0x000000ff02027207 */ /* 0x000fc80004000000 */
[----:B------:R-:W-:Y:S01]  /*28850*/  ISETP.NE.U32.AND P1, PT, R2, RZ, PT ;  /* 0x000000ff0200720c */ /* 0x000fe20003f25070 */
[----:B------:R-:W-:Y:S01]  /*28860*/  IMAD.MOV.U32 R2, RZ, RZ, R28 ;  /* 0x000000ffff027224 */ /* 0x000fe200078e001c */
[----:B------:R1:W-:Y:S01]  /*28870*/  STL [R1+0x884], R28 ;  /* 0x0008841c01007387 */ /* 0x0003e20000100800 */
[----:B---3--:R-:W-:Y:S02]  /*28880*/  IADD3 R10, P4, R10, UR14, RZ ;  /* 0x0000000e0a0a7c10 */ /* 0x008fe4000ff9e0ff */
[----:B------:R-:W-:-:S05]  /*28890*/  IADD3.X R29, R29, UR9, RZ, P3, !PT ;  /* 0x000000091d1d7c10 */ /* 0x000fca0009ffe4ff */
[----:B------:R-:W-:Y:S01]  /*288a0*/  IMAD.MOV.U32 R3, RZ, RZ, R29 ;  /* 0x000000ffff037224 */ /* 0x000fe200078e001d */
[----:B------:R-:W-:Y:S01]  /*288b0*/  IADD3.X R11, R11, UR9, RZ, P4, !PT ;  /* 0x000000090b0b7c10 */ /* 0x000fe2000a7fe4ff */
[----:B------:R-:W-:Y:S01]  /*288c0*/  STL [R1+0x880], R29 ;  /* 0x0008801d01007387 */ /* 0x000fe20000100800 */
[----:B-1----:R-:W-:-:S03]  /*288d0*/  LOP3.LUT R28, R196, 0x4a, RZ, 0xfc, !PT ;  /* 0x0000004ac41c7812 */ /* 0x002fc600078efcff */
[----:B------:R1:W-:Y:S04]  /*288e0*/  LDGSTS.E [R0+0x44200], [R2.64], P2 ;  /* 0x4420000002007fae */ /* 0x0003e8000912184c */
[----:B------:R3:W-:Y:S04]  /*288f0*/  STL [R1+0x894], R10 ;  /* 0x0008940a01007387 */ /* 0x0007e80000100800 */
[----:B------:R3:W-:Y:S01]  /*28900*/  STL [R1+0x890], R11 ;  /* 0x0008900b01007387 */ /* 0x0007e20000100800 */
[----:B-1----:R-:W-:Y:S02]  /*28910*/  IMAD.MOV.U32 R2, RZ, RZ, R10 ;  /* 0x000000ffff027224 */ /* 0x002fe400078e000a */
[----:B------:R-:W-:Y:S01]  /*28920*/  IMAD.MOV.U32 R3, RZ, RZ, R11 ;  /* 0x000000ffff037224 */ /* 0x000fe200078e000b */
[----:B---3--:R-:W3:Y:S04]  /*28930*/  LDL.LU R10, [R1+0x8c4] ;  /* 0x0008c400010a7983 */ /* 0x008ee80000300800 */
[----:B------:R1:W-:Y:S01]  /*28940*/  LDGSTS.E [R0+0x44600], [R2.64], P1 ;  /* 0x4460000002007fae */ /* 0x0003e2000892184c */
[----:B------:R-:W-:-:S03]  /*28950*/  ISETP.GE.AND P1, PT, R28, UR6, PT ;  /* 0x000000061c007c0c */ /* 0x000fc6000bf26270 */
[----:B------:R-:W3:Y:S04]  /*28960*/  LDL.LU R11, [R1+0x8d4] ;  /* 0x0008d400010b7983 */ /* 0x000ee80000300800 */
[----:B------:R-:W3:Y:S04]  /*28970*/  LDL.LU R28, [R1+0x8c0] ;  /* 0x0008c000011c7983 */ /* 0x000ee80000300800 */
[----:B------:R-:W3:Y:S01]  /*28980*/  LDL.LU R29, [R1+0x8d0] ;  /* 0x0008d000011d7983 */ /* 0x000ee20000300800 */
[----:B-1----:R-:W-:Y:S02]  /*28990*/  SEL R2, RZ, 0x4, P1 ;  /* 0x00000004ff027807 */ /* 0x002fe40000800000 */
[----:B------:R-:W-:-:S02]  /*289a0*/  LOP3.LUT R56, R196, 0x4e, RZ, 0xfc, !PT ;  /* 0x0000004ec4387812 */ /* 0x000fc400078efcff */
[----:B------:R-:W-:Y:S02]  /*289b0*/  SEL R2, R2, RZ, !P0 ;  /* 0x000000ff02027207 */ /* 0x000fe40004000000 */
[----:B------:R-:W-:Y:S02]  /*289c0*/  ISETP.GE.AND P1, PT, R56, UR6, PT ;  /* 0x0000000638007c0c */ /* 0x000fe4000bf26270 */
[----:B------:R-:W-:Y:S02]  /*289d0*/  ISETP.NE.U32.AND P2, PT, R2, RZ, PT ;  /* 0x000000ff0200720c */ /* 0x000fe40003f45070 */
[----:B------:R-:W-:-:S04]  /*289e0*/  SEL R2, RZ, 0x4, P1 ;  /* 0x00000004ff027807 */ /* 0x000fc80000800000 */
[----:B------:R-:W-:-:S04]  /*289f0*/  SEL R2, R2, RZ, !P0 ;  /* 0x000000ff02027207 */ /* 0x000fc80004000000 */
[----:B------:R-:W-:Y:S02]  /*28a00*/  ISETP.NE.U32.AND P1, PT, R2, RZ, PT ;  /* 0x000000ff0200720c */ /* 0x000fe40003f25070 */
[----:B----4-:R-:W-:Y:S02]  /*28a10*/  IADD3 R30, P3, R30, UR14, RZ ;  /* 0x0000000e1e1e7c10 */ /* 0x010fe4000ff7e0ff */
[----:B--2---:R-:W-:Y:S02]  /*28a20*/  IADD3 R8, P4, R8, UR14, RZ ;  /* 0x0000000e08087c10 */ /* 0x004fe4000ff9e0ff */
[----:B------:R-:W-:Y:S01]  /*28a30*/  IADD3.X R31, R31, UR9, RZ, P3, !PT ;  /* 0x000000091f1f7c10 */ /* 0x000fe20009ffe4ff */
[----:B------:R-:W-:Y:S01]  /*28a40*/  IMAD.MOV.U32 R2, RZ, RZ, R30 ;  /* 0x000000ffff027224 */ /* 0x000fe200078e001e */
[----:B------:R-:W-:Y:S03]  /*28a50*/  STL [R1+0x8a4], R30 ;  /* 0x0008a41e01007387 */ /* 0x000fe60000100800 */
[----:B------:R-:W-:Y:S01]  /*28a60*/  IMAD.MOV.U32 R3, RZ, RZ, R31 ;  /* 0x000000ffff037224 */ /* 0x000fe200078e001f */
[----:B------:R-:W-:Y:S01]  /*28a70*/  IADD3.X R9, R9, UR9, RZ, P4, !PT ;  /* 0x0000000909097c10 */ /* 0x000fe2000a7fe4ff */
[----:B------:R-:W-:Y:S04]  /*28a80*/  STL [R1+0x8a0], R31 ;  /* 0x0008a01f01007387 */ /* 0x000fe80000100800 */
[----:B------:R-:W-:Y:S04]  /*28a90*/  STL [R1+0x8b4], R8 ;  /* 0x0008b40801007387 */ /* 0x000fe80000100800 */
[----:B------:R1:W-:Y:S04]  /*28aa0*/  LDGSTS.E [R0+0x44a00], [R2.64], P2 ;  /* 0x44a0000002007fae */ /* 0x0003e8000912184c */
[----:B------:R2:W-:Y:S01]  /*28ab0*/  STL [R1+0x8b0], R9 ;  /* 0x0008b00901007387 */ /* 0x0005e20000100800 */
[----:B-1----:R-:W-:-:S02]  /*28ac0*/  IMAD.MOV.U32 R2, RZ, RZ, R8 ;  /* 0x000000ffff027224 */ /* 0x002fc400078e0008 */
[----:B------:R-:W-:Y:S01]  /*28ad0*/  IMAD.MOV.U32 R3, RZ, RZ, R9 ;  /* 0x000000ffff037224 */ /* 0x000fe200078e0009 */
[----:B--2---:R-:W-:Y:S01]  /*28ae0*/  LOP3.LUT R9, R196, 0x52, RZ, 0xfc, !PT ;  /* 0x00000052c4097812 */ /* 0x004fe200078efcff */
[----:B------:R-:W2:Y:S04]  /*28af0*/  LDL.LU R8, [R1+0x8e4] ;  /* 0x0008e40001087983 */ /* 0x000ea80000300800 */
[----:B------:R1:W-:Y:S01]  /*28b00*/  LDGSTS.E [R0+0x44e00], [R2.64], P1 ;  /* 0x44e0000002007fae */ /* 0x0003e2000892184c */
[----:B------:R-:W-:-:S03]  /*28b10*/  ISETP.GE.AND P1, PT, R9, UR6, PT ;  /* 0x0000000609007c0c */ /* 0x000fc6000bf26270 */
[----:B------:R-:W4:Y:S04]  /*28b20*/  LDL.LU R30, [R1+0x8f4] ;  /* 0x0008f400011e7983 */ /* 0x000f280000300800 */
[----:B------:R-:W4:Y:S01]  /*28b30*/  LDL.LU R9, [R1+0x8e0] ;  /* 0x0008e00001097983 */ /* 0x000f220000300800 */
[----:B------:R-:W-:-:S03]  /*28b40*/  LOP3.LUT R31, R196, 0x56, RZ, 0xfc, !PT ;  /* 0x00000056c41f7812 */ /* 0x000fc600078efcff */
[----:B------:R-:W4:Y:S01]  /*28b50*/  LDL.LU R56, [R1+0x8f0] ;  /* 0x0008f00001387983 */ /* 0x000f220000300800 */
[----:B-1----:R-:W-:Y:S02]  /*28b60*/  SEL R2, RZ, 0x4, P1 ;  /* 0x00000004ff027807 */ /* 0x002fe40000800000 */
[----:B------:R-:W-:Y:S02]  /*28b70*/  ISETP.GE.AND P1, PT, R31, UR6, PT ;  /* 0x000000061f007c0c */ /* 0x000fe4000bf26270 */
[----:B------:R-:W-:-:S04]  /*28b80*/  SEL R2, R2, RZ, !P0 ;  /* 0x000000ff02027207 */ /* 0x000fc80004000000 */
[----:B------:R-:W-:Y:S02]  /*28b90*/  ISETP.NE.U32.AND P2, PT, R2, RZ, PT ;  /* 0x000000ff0200720c */ /* 0x000fe40003f45070 */
[----:B------:R-:W-:-:S04]  /*28ba0*/  SEL R2, RZ, 0x4, P1 ;  /* 0x00000004ff027807 */ /* 0x000fc80000800000 */
[----:B------:R-:W-:-:S04]  /*28bb0*/  SEL R2, R2, RZ, !P0 ;  /* 0x000000ff02027207 */ /* 0x000fc80004000000 */
[----:B------:R-:W-:Y:S02]  /*28bc0*/  ISETP.NE.U32.AND P1, PT, R2, RZ, PT ;  /* 0x000000ff0200720c */ /* 0x000fe40003f25070 */
[----:B---3--:R-:W-:Y:S02]  /*28bd0*/  IADD3 R10, P3, R10, UR14, RZ ;  /* 0x0000000e0a0a7c10 */ /* 0x008fe4000ff7e0ff */
[----:B------:R-:W-:Y:S02]  /*28be0*/  IADD3 R11, P4, R11, UR14, RZ ;  /* 0x0000000e0b0b7c10 */ /* 0x000fe4000ff9e0ff */
[----:B------:R-:W-:Y:S01]  /*28bf0*/  IADD3.X R28, R28, UR9, RZ, P3, !PT ;  /* 0x000000091c1c7c10 */ /* 0x000fe20009ffe4ff */
[----:B------:R-:W-:Y:S01]  /*28c00*/  STL [R1+0x8c4], R10 ;  /* 0x0008c40a01007387 */ /* 0x000fe20000100800 */
[----:B------:R-:W-:Y:S01]  /*28c10*/  IMAD.MOV.U32 R2, RZ, RZ, R10 ;  /* 0x000000ffff027224 */ /* 0x000fe200078e000a */
[----:B------:R-:W-:Y:S02]  /*28c20*/  IADD3.X R29, R29, UR9, RZ, P4, !PT ;  /* 0x000000091d1d7c10 */ /* 0x000fe4000a7fe4ff */
[----:B------:R-:W-:Y:S01]  /*28c30*/  IMAD.MOV.U32 R3, RZ, RZ, R28 ;  /* 0x000000ffff037224 */ /* 0x000fe200078e001c */
[----:B------:R1:W-:Y:S04]  /*28c40*/  STL [R1+0x8c0], R28 ;  /* 0x0008c01c01007387 */ /* 0x0003e80000100800 */
[----:B------:R-:W-:Y:S04]  /*28c50*/  STL [R1+0x8d4], R11 ;  /* 0x0008d40b01007387 */ /* 0x000fe80000100800 */
[----:B------:R3:W-:Y:S04]  /*28c60*/  LDGSTS.E [R0+0x45200], [R2.64], P2 ;  /* 0x4520000002007fae */ /* 0x0007e8000912184c */
[----:B-1----:R-:W4:Y:S04]  /*28c70*/  LDL.LU R28, [R1+0x904] ;  /* 0x00090400011c7983 */ /* 0x002f280000300800 */
[----:B------:R1:W-:Y:S04]  /*28c80*/  STL [R1+0x8d0], R29 ;  /* 0x0008d01d01007387 */ /* 0x0003e80000100800 */
[----:B------:R-:W4:Y:S01]  /*28c90*/  LDL.LU R10, [R1+0x914] ;  /* 0x00091400010a7983 */ /* 0x000f220000300800 */
[----:B---3--:R-:W-:-:S02]  /*28ca0*/  IMAD.MOV.U32 R3, RZ, RZ, R29 ;  /* 0x000000ffff037224 */ /* 0x008fc400078e001d */
[----:B------:R-:W-:Y:S01]  /*28cb0*/  IMAD.MOV.U32 R2, RZ, RZ, R11 ;  /* 0x000000ffff027224 */ /* 0x000fe200078e000b */
[----:B-1----:R-:W4:Y:S04]  /*28cc0*/  LDL.LU R29, [R1+0x900] ;  /* 0x00090000011d7983 */ /* 0x002f280000300800 */
[----:B------:R-:W4:Y:S01]  /*28cd0*/  LDL.LU R11, [R1+0x910] ;  /* 0x00091000010b7983 */ /* 0x000f220000300800 */
[----:B------:R-:W-:-:S03]  /*28ce0*/  LOP3.LUT R57, R196, 0x5a, RZ, 0xfc, !PT ;  /* 0x0000005ac4397812 */ /* 0x000fc600078efcff */
        /* <DEDUP_REMOVED lines=11> */
[----:B--2---:R-:W-:-:S05]  /*28da0*/  IADD3 R8, P3, R8, UR14, RZ ;  /* 0x0000000e08087c10 */ /* 0x004fca000ff7e0ff */
[----:B------:R-:W-:Y:S01]  /*28db0*/  STL [R1+0x8e4], R8 ;  /* 0x0008e40801007387 */ /* 0x000fe20000100800 */
[----:B----4-:R-:W-:Y:S02]  /*28dc0*/  IADD3 R30, P4, R30, UR14, RZ ;  /* 0x0000000e1e1e7c10 */ /* 0x010fe4000ff9e0ff */
[----:B------:R-:W-:Y:S01]  /*28dd0*/  IADD3.X R9, R9, UR9, RZ, P3, !PT ;  /* 0x0000000909097c10 */ /* 0x000fe20009ffe4ff */
[----:B------:R-:W-:-:S04]  /*28de0*/  IMAD.MOV.U32 R2, RZ, RZ, R8 ;  /* 0x000000ffff027224 */ /* 0x000fc800078e0008 */
[----:B------:R1:W-:Y:S01]  /*28df0*/  STL [R1+0x8e0], R9 ;  /* 0x0008e00901007387 */ /* 0x0003e20000100800 */
[----:B------:R-:W-:Y:S01]  /*28e00*/  IMAD.MOV.U32 R3, RZ, RZ, R9 ;  /* 0x000000ffff037224 */ /* 0x000fe200078e0009 */
[----:B------:R-:W-:Y:S02]  /*28e10*/  IADD3.X R56, R56, UR9, RZ, P4, !PT ;  /* 0x0000000938387c10 */ /* 0x000fe4000a7fe4ff */
[----:B------:R2:W-:Y:S04]  /*28e20*/  STL [R1+0x8f4], R30 ;  /* 0x0008f41e01007387 */ /* 0x0005e80000100800 */
[----:B------:R4:W-:Y:S04]  /*28e30*/  LDGSTS.E [R0+0x45a00], [R2.64], P2 ;  /* 0x45a0000002007fae */ /* 0x0009e8000912184c */
[----:B-1----:R-:W3:Y:S04]  /*28e40*/  LDL.LU R9, [R1+0x920] ;  /* 0x0009200001097983 */ /* 0x002ee80000300800 */
[----:B------:R-:W-:Y:S04]  /*28e50*/  STL [R1+0x8f0], R56 ;  /* 0x0008f03801007387 */ /* 0x000fe80000100800 */
[----:B------:R-:W3:Y:S01]  /*28e60*/  LDL.LU R8, [R1+0x840] ;  /* 0x0008400001087983 */ /* 0x000ee20000300800 */
[----:B----4-:R-:W-:-:S02]  /*28e70*/  IMAD.MOV.U32 R2, RZ, RZ, R30 ;  /* 0x000000ffff027224 */ /* 0x010fc400078e001e */
[----:B------:R-:W-:-:S05]  /*28e80*/  IMAD.MOV.U32 R3, RZ, RZ, R56 ;  /* 0x000000ffff037224 */ /* 0x000fca00078e0038 */
[----:B------:R1:W-:Y:S01]  /*28e90*/  LDGSTS.E [R0+0x45e00], [R2.64], P1 ;  /* 0x45e0000002007fae */ /* 0x0003e2000892184c */
[----:B------:R-:W-:Y:S02]  /*28ea0*/  ISETP.GE.AND P1, PT, R31, UR6, PT ;  /* 0x000000061f007c0c */ /* 0x000fe4000bf26270 */
[----:B--2---:R-:W-:Y:S02]  /*28eb0*/  LOP3.LUT R30, R196, 0x66, RZ, 0xfc, !PT ;  /* 0x00000066c41e7812 */ /* 0x004fe400078efcff */
[----:B-1----:R-:W-:Y:S02]  /*28ec0*/  SEL R2, RZ, 0x4, P1 ;  /* 0x00000004ff027807 */ /* 0x002fe40000800000 */
[----:B------:R-:W-:Y:S02]  /*28ed0*/  ISETP.GE.AND P1, PT, R30, UR6, PT ;  /* 0x000000061e007c0c */ /* 0x000fe4000bf26270 */
[----:B------:R-:W-:-:S04]  /*28ee0*/  SEL R2, R2, RZ, !P0 ;  /* 0x000000ff02027207 */ /* 0x000fc80004000000 */
[----:B------:R-:W-:Y:S02]  /*28ef0*/  ISETP.NE.U32.AND P2, PT, R2, RZ, PT ;  /* 0x000000ff0200720c */ /* 0x000fe40003f45070 */
[----:B------:R-:W-:Y:S02]  /*28f00*/  SEL R2, RZ, 0x4, P1 ;  /* 0x00000004ff027807 */ /* 0x000fe40000800000 */
[----:B------:R-:W-:Y:S02]  /*28f10*/  IADD3 R28, P3, R28, UR14, RZ ;  /* 0x0000000e1c1c7c10 */ /* 0x000fe4000ff7e0ff */
[----:B------:R-:W-:Y:S02]  /*28f20*/  SEL R2, R2, RZ, !P0 ;  /* 0x000000ff02027207 */ /* 0x000fe40004000000 */
[----:B------:R-:W-:Y:S01]  /*28f30*/  IADD3 R10, P4, R10, UR14, RZ ;  /* 0x0000000e0a0a7c10 */ /* 0x000fe2000ff9e0ff */
[----:B------:R-:W-:Y:S01]  /*28f40*/  STL [R1+0x904], R28 ;  /* 0x0009041c01007387 */ /* 0x000fe20000100800 */
[----:B------:R-:W-:-:S02]  /*28f50*/  IADD3.X R29, R29, UR9, RZ, P3, !PT ;  /* 0x000000091d1d7c10 */ /* 0x000fc40009ffe4ff */
[----:B------:R-:W-:-:S03]  /*28f60*/  IADD3.X R11, R11, UR9, RZ, P4, !PT ;  /* 0x000000090b0b7c10 */ /* 0x000fc6000a7fe4ff */
[----:B------:R1:W-:Y:S01]  /*28f70*/  STL [R1+0x900], R29 ;  /* 0x0009001d01007387 */ /* 0x0003e20000100800 */
[----:B------:R-:W-:Y:S01]  /*28f80*/  ISETP.NE.U32.AND P1, PT, R2, RZ, PT ;  /* 0x000000ff0200720c */ /* 0x000fe20003f25070 */
[----:B------:R-:W-:Y:S02]  /*28f90*/  IMAD.MOV.U32 R2, RZ, RZ, R28 ;  /* 0x000000ffff027224 */ /* 0x000fe400078e001c */
[----:B------:R-:W-:Y:S01]  /*28fa0*/  STL [R1+0x914], R10 ;  /* 0x0009140a01007387 */ /* 0x000fe20000100800 */
[----:B------:R-:W-:-:S03]  /*28fb0*/  IMAD.MOV.U32 R3, RZ, RZ, R29 ;  /* 0x000000ffff037224 */ /* 0x000fc600078e001d */
[----:B------:R2:W-:Y:S04]  /*28fc0*/  STL [R1+0x910], R11 ;  /* 0x0009100b01007387 */ /* 0x0005e80000100800 */
[----:B-1----:R-:W4:Y:S04]  /*28fd0*/  LDL.LU R29, [R1+0x834] ;  /* 0x00083400011d7983 */ /* 0x002f280000300800 */
[----:B------:R1:W-:Y:S02]  /*28fe0*/  LDGSTS.E [R0+0x46200], [R2.64], P2 ;  /* 0x4620000002007fae */ /* 0x0003e4000912184c */
[----:B-1----:R-:W-:-:S02]  /*28ff0*/  IMAD.MOV.U32 R3, RZ, RZ, R11 ;  /* 0x000000ffff037224 */ /* 0x002fc400078e000b */
[----:B--2---:R-:W2:Y:S01]  /*29000*/  LDL.LU R11, [R1+0x828] ;  /* 0x00082800010b7983 */ /* 0x004ea20000300800 */
[----:B------:R-:W-:Y:S01]  /*29010*/  IMAD.MOV.U32 R2, RZ, RZ, R10 ;  /* 0x000000ffff027224 */ /* 0x000fe200078e000a */
[----:B------:R-:W-:-:S04]  /*29020*/  LOP3.LUT R28, R196, 0x6a, RZ, 0xfc, !PT ;  /* 0x0000006ac41c7812 */ /* 0x000fc800078efcff */
        /* <DEDUP_REMOVED lines=10> */
[C---:B------:R-:W-:Y:S02]  /*290d0*/  LOP3.LUT R10, R196.reuse, 0x72, RZ, 0xfc, !PT ;  /* 0x00000072c40a7812 */ /* 0x040fe400078efcff */
[----:B------:R-:W-:Y:S02]  /*290e0*/  LOP3.LUT R30, R196, 0x76, RZ, 0xfc, !PT ;  /* 0x00000076c41e7812 */ /* 0x000fe400078efcff */
[----:B---3--:R-:W-:-:S04]  /*290f0*/  IADD3 R9, P3, R9, UR14, RZ ;  /* 0x0000000e09097c10 */ /* 0x008fc8000ff7e0ff */
[----:B------:R-:W-:Y:S01]  /*29100*/  IADD3.X R249, R249, UR9, RZ, P3, !PT ;  /* 0x00000009f9f97c10 */ /* 0x000fe20009ffe4ff */
[----:B------:R-:W-:Y:S01]  /*29110*/  IMAD.MOV.U32 R2, RZ, RZ, R9 ;  /* 0x000000ffff027224 */ /* 0x000fe200078e0009 */
[----:B------:R-:W-:-:S03]  /*29120*/  IADD3 R8, P4, R8, UR14, RZ ;  /* 0x0000000e08087c10 */ /* 0x000fc6000ff9e0ff */
[----:B------:R-:W-:Y:S01]  /*29130*/  IMAD.MOV.U32 R3, RZ, RZ, R249 ;  /* 0x000000ffff037224 */ /* 0x000fe200078e00f9 */
[----:B------:R-:W-:-:S04]  /*29140*/  IADD3.X R250, R250, UR9, RZ, P4, !PT ;  /* 0x00000009fafa7c10 */ /* 0x000fc8000a7fe4ff */
[----:B------:R1:W-:Y:S04]  /*29150*/  LDGSTS.E [R0+0x46a00], [R2.64], P2 ;  /* 0x46a0000002007fae */ /* 0x0003e8000912184c */
[----:B------:R3:W-:Y:S01]  /*29160*/  STL [R1+0x920], R9 ;  /* 0x0009200901007387 */ /* 0x0007e20000100800 */
[----:B-1----:R-:W-:Y:S02]  /*29170*/  IMAD.MOV.U32 R2, RZ, RZ, R8 ;  /* 0x000000ffff027224 */ /* 0x002fe400078e0008 */
[----:B------:R-:W-:Y:S01]  /*29180*/  IMAD.MOV.U32 R3, RZ, RZ, R250 ;  /* 0x000000ffff037224 */ /* 0x000fe200078e00fa */
[----:B------:R1:W-:Y:S04]  /*29190*/  STL [R1+0x840], R8 ;  /* 0x0008400801007387 */ /* 0x0003e80000100800 */
[----:B------:R1:W-:Y:S01]  /*291a0*/  LDGSTS.E [R0+0x46e00], [R2.64], P1 ;  /* 0x46e0000002007fae */ /* 0x0003e2000892184c */
[----:B------:R-:W-:-:S03]  /*291b0*/  ISETP.GE.AND P1, PT, R10, UR6, PT ;  /* 0x000000060a007c0c */ /* 0x000fc6000bf26270 */
[----:B---3--:R-:W3:Y:S04]  /*291c0*/  LDL.LU R9, [R1+0x81c] ;  /* 0x00081c0001097983 */ /* 0x008ee80000300800 */
[----:B-1----:R-:W3:Y:S01]  /*291d0*/  LDL.LU R8, [R1+0x810] ;  /* 0x0008100001087983 */ /* 0x002ee20000300800 */
[----:B------:R-:W-:-:S03]  /*291e0*/  SEL R2, RZ, 0x4, P1 ;  /* 0x00000004ff027807 */ /* 0x000fc60000800000 */
[----:B------:R-:W3:Y:S01]  /*291f0*/  LDL.LU R28, [R1] ;  /* 0x00000000011c7983 */ /* 0x000ee20000300800 */
[----:B------:R-:W-:Y:S02]  /*29200*/  ISETP.GE.AND P1, PT, R30, UR6, PT ;  /* 0x000000061e007c0c */ /* 0x000fe4000bf26270 */
[----:B------:R-:W-:Y:S01]  /*29210*/  SEL R2, R2, RZ, !P0 ;  /* 0x000000ff02027207 */ /* 0x000fe20004000000 */
[----:B------:R-:W3:Y:S03]  /*29220*/  LDL.LU R10, [R1+0x8] ;  /* 0x00000800010a7983 */ /* 0x000ee60000300800 */
[----:B------:R-:W-:Y:S02]  /*29230*/  ISETP.NE.U32.AND P2, PT, R2, RZ, PT ;  /* 0x000000ff0200720c */ /* 0x000fe40003f45070 */
[----:B------:R-:W-:-:S04]  /*29240*/  SEL R2, RZ, 0x4, P1 ;  /* 0x00000004ff027807 */ /* 0x000fc80000800000 */
[----:B------:R-:W-:-:S04]  /*29250*/  SEL R2, R2, RZ, !P0 ;  /* 0x000000ff02027207 */ /* 0x000fc80004000000 */
[----:B------:R-:W-:Y:S02]  /*29260*/  ISETP.NE.U32.AND P1, PT, R2, RZ, PT ;  /* 0x000000ff0200720c */ /* 0x000fe40003f25070 */
[----:B----4-:R-:W-:-:S04]  /*29270*/  IADD3 R29, P3, R29, UR14, RZ ;  /* 0x0000000e1d1d7c10 */ /* 0x010fc8000ff7e0ff */
[----:B------:R-:W-:Y:S01]  /*29280*/  IADD3.X R251, R251, UR9, RZ, P3, !PT ;  /* 0x00000009fbfb7c10 */ /* 0x000fe20009ffe4ff */
[----:B------:R-:W-:-:S04]  /*29290*/  IMAD.MOV.U32 R2, RZ, RZ, R29 ;  /* 0x000000ffff027224 */ /* 0x000fc800078e001d */
[----:B------:R-:W-:Y:S01]  /*292a0*/  IMAD.MOV.U32 R3, RZ, RZ, R251 ;  /* 0x000000ffff037224 */ /* 0x000fe200078e00fb */
[----:B--2---:R-:W-:-:S04]  /*292b0*/  IADD3 R11, P4, R11, UR14, RZ ;  /* 0x0000000e0b0b7c10 */ /* 0x004fc8000ff9e0ff */
[----:B------:R1:W-:Y:S01]  /*292c0*/  LDGSTS.E [R0+0x47200], [R2.64], P2 ;  /* 0x4720000002007fae */ /* 0x0003e2000912184c */
[----:B------:R-:W-:-:S03]  /*292d0*/  IADD3.X R252, R252, UR9, RZ, P4, !PT ;  /* 0x00000009fcfc7c10 */ /* 0x000fc6000a7fe4ff */
[----:B------:R2:W-:Y:S01]  /*292e0*/  STL [R1+0x834], R29 ;  /* 0x0008341d01007387 */ /* 0x0005e20000100800 */
[----:B-1----:R-:W-:Y:S02]  /*292f0*/  IMAD.MOV.U32 R2, RZ, RZ, R11 ;  /* 0x000000ffff027224 */ /* 0x002fe400078e000b */
[----:B------:R-:W-:Y:S01]  /*29300*/  IMAD.MOV.U32 R3, RZ, RZ, R252 ;  /* 0x000000ffff037224 */ /* 0x000fe200078e00fc */
[----:B--2---:R-:W-:Y:S01]  /*29310*/  LOP3.LUT R29, R196, 0x7a, RZ, 0xfc, !PT ;  /* 0x0000007ac41d7812 */ /* 0x004fe200078efcff */
[----:B------:R1:W-:Y:S04]  /*29320*/  STL [R1+0x828], R11 ;  /* 0x0008280b01007387 */ /* 0x0003e80000100800 */
[----:B------:R2:W-:Y:S01]  /*29330*/  LDGSTS.E [R0+0x47600], [R2.64], P1 ;  /* 0x4760000002007fae */ /* 0x0005e2000892184c */
[----:B------:R-:W-:-:S03]  /*29340*/  ISETP.GE.AND P1, PT, R29, UR6, PT ;  /* 0x000000061d007c0c */ /* 0x000fc6000bf26270 */
[----:B------:R-:W4:Y:S01]  /*29350*/  LDL.LU R57, [R1+0xc] ;  /* 0x00000c0001397983 */ /* 0x000f220000300800 */
[----:B-1----:R-:W-:-:S03]  /*29360*/  LOP3.LUT R11, R196, 0x7e, RZ, 0xfc, !PT ;  /* 0x0000007ec40b7812 */ /* 0x002fc600078efcff */
[----:B------:R-:W4:Y:S01]  /*29370*/  LDL.LU R30, [R1+0x10] ;  /* 0x00001000011e7983 */ /* 0x000f220000300800 */
[----:B--2---:R-:W-:-:S03]  /*29380*/  SEL R2, RZ, 0x4, P1 ;  /* 0x00000004ff027807 */ /* 0x004fc60000800000 */
[----:B------:R-:W2:Y:S01]  /*29390*/  LDL.LU R59, [R1+0x4c] ;  /* 0x00004c00013b7983 */ /* 0x000ea20000300800 */
[----:B------:R-:W-:-:S03]  /*293a0*/  ISETP.GE.AND P1, PT, R11, UR6, PT ;  /* 0x000000060b007c0c */ /* 0x000fc6000bf26270 */
[----:B------:R-:W2:Y:S01]  /*293b0*/  LDL.LU R11, [R1+0x50] ;  /* 0x00005000010b7983 */ /* 0x000ea20000300800 */
[----:B------:R-:W-:-:S03]  /*293c0*/  SEL R2, R2, RZ, !P0 ;  /* 0x000000ff02027207 */ /* 0x000fc60004000000 */
[----:B------:R-:W1:Y:S01]  /*293d0*/  S2R R193, SR_TID.X ;  /* 0x0000000000c17919 */ /* 0x000e620000002100 */
[----:B------:R-:W-:Y:S02]  /*293e0*/  ISETP.NE.U32.AND P2, PT, R2, RZ, PT ;  /* 0x000000ff0200720c */ /* 0x000fe40003f45070 */
[----:B------:R-:W-:Y:S01]  /*293f0*/  SEL R2, RZ, 0x4, P1 ;  /* 0x00000004ff027807 */ /* 0x000fe20000800000 */
[----:B------:R-:W-:Y:S03]  /*29400*/  HMMA.1688.F32.TF32 R16, R160, R74, R16 ;  /* 0x0000004aa010723c */ /* 0x000fe60000081010 */
[----:B------:R-:W-:-:S05]  /*29410*/  SEL R2, R2, RZ, !P0 ;  /* 0x000000ff02027207 */ /* 0x000fca0004000000 */
[----:B------:R-:W-:Y:S01]  /*29420*/  HMMA.1688.F32.TF32 R32, R148, R74, R32 ;  /* 0x0000004a9420723c */ /* 0x000fe20000081020 */
[----:B------:R-:W-:-:S07]  /*29430*/  ISETP.NE.U32.AND P1, PT, R2, RZ, PT ;  /* 0x000000ff0200720c */ /* 0x000fce0003f25070 */
[----:B------:R-:W-:Y:S01]  /*29440*/  HMMA.1688.F32.TF32 R136, R124, R74, R136 ;  /* 0x0000004a7c88723c */ /* 0x000fe20000081088 */
[----:B---3--:R-:W-:Y:S02]  /*29450*/  IADD3 R9, P3, R9, UR14, RZ ;  /* 0x0000000e09097c10 */ /* 0x008fe4000ff7e0ff */
[----:B------:R-:W-:-:S03]  /*29460*/  IADD3 R8, P4, R8, UR14, RZ ;  /* 0x0000000e08087c10 */ /* 0x000fc6000ff9e0ff */
[----:B------:R-:W-:Y:S01]  /*29470*/  STL [R1+0x81c], R9 ;  /* 0x00081c0901007387 */ /* 0x000fe20000100800 */
[----:B------:R-:W-:-:S03]  /*29480*/  IADD3.X R28, R28, UR9, RZ, P3, !PT ;  /* 0x000000091c1c7c10 */ /* 0x000fc60009ffe4ff */
[----:B------:R-:W-:Y:S01]  /*29490*/  STL [R1+0x810], R8 ;  /* 0x0008100801007387 */ /* 0x000fe20000100800 */
[----:B------:R-:W-:-:S03]  /*294a0*/  IADD3.X R10, R10, UR9, RZ, P4, !PT ;  /* 0x000000090a0a7c10 */ /* 0x000fc6000a7fe4ff */
[----:B------:R3:W-:Y:S01]  /*294b0*/  STL [R1], R28 ;  /* 0x0000001c01007387 */ /* 0x0007e20000100800 */
[----:B------:R-:W-:Y:S02]  /*294c0*/  IMAD.MOV.U32 R3, RZ, RZ, R28 ;  /* 0x000000ffff037224 */ /* 0x000fe400078e001c */
[----:B------:R-:W-:-:S05]  /*294d0*/  IMAD.MOV.U32 R2, RZ, RZ, R9 ;  /* 0x000000ffff027224 */ /* 0x000fca00078e0009 */
[----:B------:R1:W-:Y:S04]  /*294e0*/  LDGSTS.E [R0+0x47a00], [R2.64], P2 ;  /* 0x47a0000002007fae */ /* 0x0003e8000912184c */
[----:B---3--:R-:W3:Y:S04]  /*294f0*/  LDL.LU R28, [R1+0x90] ;  /* 0x00009000011c7983 */ /* 0x008ee80000300800 */
[----:B------:R1:W-:Y:S04]  /*29500*/  STL [R1+0x8], R10 ;  /* 0x0000080a01007387 */ /* 0x0003e80000100800 */
[----:B------:R-:W3:Y:S04]  /*29510*/  LDL.LU R74, [R1+0xd0] ;  /* 0x0000d000014a7983 */ /* 0x000ee80000300800 */
[----:B------:R-:W3:Y:S01]  /*29520*/  LDL.LU R72, [R1+0x8c] ;  /* 0x00008c0001487983 */ /* 0x000ee20000300800 */
[----:B-1----:R-:W-:-:S03]  /*29530*/  IMAD.MOV.U32 R3, RZ, RZ, R10 ;  /* 0x000000ffff037224 */ /* 0x002fc600078e000a */
[----:B------:R-:W3:Y:S04]  /*29540*/  LDL.LU R75, [R1+0xcc] ;  /* 0x0000cc00014b7983 */ /* 0x000ee80000300800 */
[----:B------:R-:W3:Y:S01]  /*29550*/  LDL.LU R58, [R1+0x10c] ;  /* 0x00010c00013a7983 */ /* 0x000ee20000300800 */
[----:B------:R-:W-:-:S03]  /*29560*/  IMAD.MOV.U32 R2, RZ, RZ, R8 ;  /* 0x000000ffff027224 */ /* 0x000fc600078e0008 */
[----:B------:R-:W3:Y:S01]  /*29570*/  LDL.LU R10, [R1+0x110] ;  /* 0x00011000010a7983 */ /* 0x000ee20000300800 */
[----:B------:R-:W-:-:S03]  /*29580*/  LOP3.LUT R9, R193, 0x7f, RZ, 0xc0, !PT ;  /* 0x0000007fc1097812 */ /* 0x000fc600078ec0ff */
[----:B------:R-:W3:Y:S04]  /*29590*/  LDL.LU R73, [R1+0x14c] ;  /* 0x00014c0001497983 */ /* 0x000ee80000300800 */
[----:B------:R-:W3:Y:S04]  /*295a0*/  LDL.LU R31, [R1+0x150] ;  /* 0x00015000011f7983 */ /* 0x000ee80000300800 */
[----:B------:R1:W-:Y:S01]  /*295b0*/  LDGSTS.E [R0+0x47e00], [R2.64], P1 ;  /* 0x47e0000002007fae */ /* 0x0003e2000892184c */
[----:B------:R-:W-:-:S03]  /*295c0*/  ISETP.GE.AND P1, PT, R9, UR6, PT ;  /* 0x0000000609007c0c */ /* 0x000fc6000bf26270 */
[----:B------:R-:W3:Y:S04]  /*295d0*/  LDL.LU R29, [R1+0x190] ;  /* 0x00019000011d7983 */ /* 0x000ee80000300800 */
[----:B------:R-:W3:Y:S01]  /*295e0*/  LDL.LU R56, [R1+0x1d0] ;  /* 0x0001d00001387983 */ /* 0x000ee20000300800 */
[----:B-1----:R-:W-:Y:S02]  /*295f0*/  SEL R0, RZ, 0x4, P1 ;  /* 0x00000004ff007807 */ /* 0x002fe40000800000 */
[----:B--2---:R-:W-:Y:S01]  /*29600*/  IADD3 R11, P2, R11, UR11, RZ ;  /* 0x0000000b0b0b7c10 */ /* 0x004fe2000ff5e0ff */
[----:B------:R-:W-:Y:S01]  /*29610*/  IMAD.SHL.U32 R8, R9, 0x4, RZ ;  /* 0x0000000409087824 */ /* 0x000fe200078e00ff */
[----:B----4-:R-:W-:Y:S01]  /*29620*/  IADD3 R30, P1, R30, UR11, RZ ;  /* 0x0000000b1e1e7c10 */ /* 0x010fe2000ff3e0ff */
[----:B------:R-:W0:Y:S03]  /*29630*/  LDGDEPBAR ;  /* 0x00000000000079af */ /* 0x000e260000000000 */
[----:B------:R-:W-:Y:S01]  /*29640*/  IADD3.X R57, R57, UR10, RZ, P1, !PT ;  /* 0x0000000a39397c10 */ /* 0x000fe20008ffe4ff */
[----:B------:R1:W-:Y:S01]  /*29650*/  STL [R1+0x10], R30 ;  /* 0x0000101e01007387 */ /* 0x0003e20000100800 */
[----:B------:R-:W-:Y:S01]  /*29660*/  IADD3.X R59, R59, UR10, RZ, P2, !PT ;  /* 0x0000000a3b3b7c10 */ /* 0x000fe200097fe4ff */
[----:B------:R-:W-:-:S02]  /*29670*/  IMAD.MOV.U32 R2, RZ, RZ, R30 ;  /* 0x000000ffff027224 */ /* 0x000fc400078e001e */
[----:B------:R-:W-:Y:S04]  /*29680*/  STL [R1+0x50], R11 ;  /* 0x0000500b01007387 */ /* 0x000fe80000100800 */
[----:B------:R2:W-:Y:S04]  /*29690*/  STL [R1+0xc], R57 ;  /* 0x00000c3901007387 */ /* 0x0005e80000100800 */
[----:B-1----:R-:W4:Y:S01]  /*296a0*/  LDL.LU R30, [R1+0x18c] ;  /* 0x00018c00011e7983 */ /* 0x002f220000300800 */
[----:B------:R-:W-:-:S03]  /*296b0*/  IMAD.MOV.U32 R3, RZ, RZ, R57 ;  /* 0x000000ffff037224 */ /* 0x000fc600078e0039 */
[----:B------:R1:W-:Y:S04]  /*296c0*/  STL [R1+0x4c], R59 ;  /* 0x00004c3b01007387 */ /* 0x0003e80000100800 */
[----:B--2---:R-:W4:Y:S01]  /*296d0*/  LDL.LU R57, [R1+0x1cc] ;  /* 0x0001cc0001397983 */ /* 0x004f220000300800 */
[----:B------:R-:W-:-:S04]  /*296e0*/  SEL R0, R0, RZ, !P0 ;  /* 0x000000ff00007207 */ /* 0x000fc80004000000 */
[----:B------:R-:W-:Y:S01]  /*296f0*/  ISETP.NE.U32.AND P0, PT, R0, RZ, PT ;  /* 0x000000ff0000720c */ /* 0x000fe20003f05070 */
[----:B------:R-:W-:-:S04]  /*29700*/  IMAD.U32 R0, RZ, RZ, UR8 ;  /* 0x00000008ff007e24 */ /* 0x000fc8000f8e00ff */
[----:B------:R-:W-:-:S08]  /*29710*/  IMAD R0, R0, 0x20000, R8 ;  /* 0x0002000000007824 */ /* 0x000fd000078e0208 */
[----:B------:R1:W-:Y:S02]  /*29720*/  LDGSTS.E [R0], [R2.64], P0 ;  /* 0x0000000002007fae */ /* 0x0003e4000812184c */
[----:B-1----:R-:W-:Y:S02]  /*29730*/  IMAD.MOV.U32 R2, RZ, RZ, R11 ;  /* 0x000000ffff027224 */ /* 0x002fe400078e000b */
[----:B------:R-:W-:Y:S02]  /*29740*/  IMAD.MOV.U32 R3, RZ, RZ, R59 ;  /* 0x000000ffff037224 */ /* 0x000fe400078e003b */
[----:B------:R-:W4:Y:S04]  /*29750*/  LDL.LU R59, [R1+0x210] ;  /* 0x00021000013b7983 */ /* 0x000f280000300800 */
[----:B------:R-:W4:Y:S04]  /*29760*/  LDL.LU R11, [R1+0x250] ;  /* 0x00025000010b7983 */ /* 0x000f280000300800 */
[----:B------:R1:W-:Y:S01]  /*29770*/  LDGSTS.E [R0+0x1000], [R2.64], P0 ;  /* 0x0100000002007fae */ /* 0x0003e2000812184c */
[----:B---3--:R-:W-:-:S05]  /*29780*/  IADD3 R28, P1, R28, UR11, RZ ;  /* 0x0000000b1c1c7c10 */ /* 0x008fca000ff3e0ff */
[----:B------:R-:W-:Y:S01]  /*29790*/  STL [R1+0x90], R28 ;  /* 0x0000901c01007387 */ /* 0x000fe20000100800 */
[----:B------:R-:W-:Y:S02]  /*297a0*/  IADD3 R74, P2, R74, UR11, RZ ;  /* 0x0000000b4a4a7c10 */ /* 0x000fe4000ff5e0ff */
[----:B------:R-:W-:Y:S01]  /*297b0*/  IADD3.X R72, R72, UR10, RZ, P1, !PT ;  /* 0x0000000a48487c10 */ /* 0x000fe20008ffe4ff */
[----:B-1----:R-:W-:Y:S01]  /*297c0*/  IMAD.MOV.U32 R2, RZ, RZ, R28 ;  /* 0x000000ffff027224 */ /* 0x002fe200078e001c */
[----:B------:R-:W-:-:S03]  /*297d0*/  IADD3.X R75, R75, UR10, RZ, P2, !PT ;  /* 0x0000000a4b4b7c10 */ /* 0x000fc600097fe4ff */
[----:B------:R1:W-:Y:S01]  /*297e0*/  STL [R1+0x8c], R72 ;  /* 0x00008c4801007387 */ /* 0x0003e20000100800 */
[----:B------:R-:W-:-:S03]  /*297f0*/  IMAD.MOV.U32 R3, RZ, RZ, R72 ;  /* 0x000000ffff037224 */ /* 0x000fc600078e0048 */
[----:B------:R-:W-:Y:S01]  /*29800*/  STL [R1+0xd0], R74 ;  /* 0x0000d04a01007387 */ /* 0x000fe20000100800 */
[----:B------:R-:W-:-:S03]  /*29810*/  IADD3 R10, P1, R10, UR11, RZ ;  /* 0x0000000b0a0a7c10 */ /* 0x000fc6000ff3e0ff */
[----:B------:R3:W-:Y:S04]  /*29820*/  LDGSTS.E [R0+0x2000], [R2.64], P0 ;  /* 0x0200000002007fae */ /* 0x0007e8000812184c */
[----:B-1----:R-:W2:Y:S01]  /*29830*/  LDL.LU R72, [R1+0x20c] ;  /* 0x00020c0001487983 */ /* 0x002ea20000300800 */
[----:B------:R-:W-:-:S03]  /*29840*/  IADD3.X R58, R58, UR10, RZ, P1, !PT ;  /* 0x0000000a3a3a7c10 */ /* 0x000fc60008ffe4ff */
[----:B------:R-:W-:Y:S01]  /*29850*/  STL [R1+0xcc], R75 ;  /* 0x0000cc4b01007387 */ /* 0x000fe20000100800 */
[----:B------:R-:W-:-:S03]  /*29860*/  IADD3 R31, P2, R31, UR11, RZ ;  /* 0x0000000b1f1f7c10 */ /* 0x000fc6000ff5e0ff */
[----:B------:R-:W2:Y:S01]  /*29870*/  LDL.LU R28, [R1+0x24c] ;  /* 0x00024c00011c7983 */ /* 0x000ea20000300800 */
[----:B---3--:R-:W-:Y:S02]  /*29880*/  IMAD.MOV.U32 R2, RZ, RZ, R74 ;  /* 0x000000ffff027224 */ /* 0x008fe400078e004a */
[----:B------:R-:W-:Y:S01]  /*29890*/  IMAD.MOV.U32 R3, RZ, RZ, R75 ;  /* 0x000000ffff037224 */ /* 0x000fe200078e004b */
[----:B------:R-:W-:Y:S01]  /*298a0*/  IADD3.X R73, R73, UR10, RZ, P2, !PT ;  /* 0x0000000a49497c10 */ /* 0x000fe200097fe4ff */
[----:B------:R-:W-:Y:S04]  /*298b0*/  STL [R1+0x110], R10 ;  /* 0x0001100a01007387 */ /* 0x000fe80000100800 */
[----:B------:R1:W-:Y:S04]  /*298c0*/  LDGSTS.E [R0+0x3000], [R2.64], P0 ;  /* 0x0300000002007fae */ /* 0x0003e8000812184c */
[----:B------:R3:W-:Y:S04]  /*298d0*/  STL [R1+0x10c], R58 ;  /* 0x00010c3a01007387 */ /* 0x0007e80000100800 */
[----:B------:R-:W-:Y:S01]  /*298e0*/  STL [R1+0x150], R31 ;  /* 0x0001501f01007387 */ /* 0x000fe20000100800 */
[----:B-1----:R-:W-:-:S02]  /*298f0*/  IMAD.MOV.U32 R2, RZ, RZ, R10 ;  /* 0x000000ffff027224 */ /* 0x002fc400078e000a */
[----:B------:R-:W-:Y:S02]  /*29900*/  IMAD.MOV.U32 R3, RZ, RZ, R58 ;  /* 0x000000ffff037224 */ /* 0x000fe400078e003a */
[----:B---3--:R-:W3:Y:S04]  /*29910*/  LDL.LU R58, [R1+0x290] ;  /* 0x00029000013a7983 */ /* 0x008ee80000300800 */
[----:B------:R1:W-:Y:S04]  /*29920*/  STL [R1+0x14c], R73 ;  /* 0x00014c4901007387 */ /* 0x0003e80000100800 */
[----:B------:R1:W-:Y:S04]  /*29930*/  LDGSTS.E [R0+0x4000], [R2.64], P0 ;  /* 0x0400000002007fae */ /* 0x0003e8000812184c */
[----:B------:R-:W3:Y:S01]  /*29940*/  LDL.LU R10, [R1+0x2d0] ;  /* 0x0002d000010a7983 */ /* 0x000ee20000300800 */
[----:B------:R-:W-:Y:S01]  /*29950*/  IADD3 R29, P1, R29, UR11, RZ ;  /* 0x0000000b1d1d7c10 */ /* 0x000fe2000ff3e0ff */
[----:B-1----:R-:W-:-:S02]  /*29960*/  IMAD.MOV.U32 R3, RZ, RZ, R73 ;  /* 0x000000ffff037224 */ /* 0x002fc400078e0049 */
[----:B------:R-:W3:Y:S01]  /*29970*/  LDL.LU R73, [R1+0x28c] ;  /* 0x00028c0001497983 */ /* 0x000ee20000300800 */
[----:B------:R-:W-:-:S03]  /*29980*/  IMAD.MOV.U32 R2, RZ, RZ, R31 ;  /* 0x000000ffff027224 */ /* 0x000fc600078e001f */
[----:B------:R-:W3:Y:S01]  /*29990*/  LDL.LU R31, [R1+0x2cc] ;  /* 0x0002cc00011f7983 */ /* 0x000ee20000300800 */
[----:B----4-:R-:W-:Y:S02]  /*299a0*/  IADD3.X R30, R30, UR10, RZ, P1, !PT ;  /* 0x0000000a1e1e7c10 */ /* 0x010fe40008ffe4ff */
[----:B------:R-:W-:Y:S01]  /*299b0*/  IADD3 R56, P2, R56, UR11, RZ ;  /* 0x0000000b38387c10 */ /* 0x000fe2000ff5e0ff */
[----:B------:R1:W-:Y:S03]  /*299c0*/  LDGSTS.E [R0+0x5000], [R2.64], P0 ;  /* 0x0500000002007fae */ /* 0x0003e6000812184c */
[----:B------:R-:W-:Y:S01]  /*299d0*/  IADD3.X R57, R57, UR10, RZ, P2, !PT ;  /* 0x0000000a39397c10 */ /* 0x000fe200097fe4ff */
[----:B------:R-:W-:Y:S04]  /*299e0*/  STL [R1+0x190], R29 ;  /* 0x0001901d01007387 */ /* 0x000fe80000100800 */
[----:B------:R4:W-:Y:S01]  /*299f0*/  STL [R1+0x18c], R30 ;  /* 0x00018c1e01007387 */ /* 0x0009e20000100800 */
[----:B-1----:R-:W-:-:S02]  /*29a00*/  IMAD.MOV.U32 R2, RZ, RZ, R29 ;  /* 0x000000ffff027224 */ /* 0x002fc400078e001d */
[----:B------:R-:W-:Y:S01]  /*29a10*/  IMAD.MOV.U32 R3, RZ, RZ, R30 ;  /* 0x000000ffff037224 */ /* 0x000fe200078e001e */
[----:B------:R1:W-:Y:S04]  /*29a20*/  STL [R1+0x1d0], R56 ;  /* 0x0001d03801007387 */ /* 0x0003e80000100800 */
[----:B----4-:R-:W3:Y:S04]  /*29a30*/  LDL.LU R30, [R1+0x310] ;  /* 0x00031000011e7983 */ /* 0x010ee80000300800 */
[----:B------:R1:W-:Y:S04]  /*29a40*/  STL [R1+0x1cc], R57 ;  /* 0x0001cc3901007387 */ /* 0x0003e80000100800 */
[----:B------:R1:W-:Y:S04]  /*29a50*/  LDGSTS.E [R0+0x6000], [R2.64], P0 ;  /* 0x0600000002007fae */ /* 0x0003e8000812184c */
[----:B------:R-:W3:Y:S01]  /*29a60*/  LDL.LU R29, [R1+0x350] ;  /* 0x00035000011d7983 */ /* 0x000ee20000300800 */
[----:B-1----:R-:W-:-:S03]  /*29a70*/  IMAD.MOV.U32 R2, RZ, RZ, R56 ;  /* 0x000000ffff027224 */ /* 0x002fc600078e0038 */
[----:B------:R-:W3:Y:S01]  /*29a80*/  LDL.LU R56, [R1+0x30c] ;  /* 0x00030c0001387983 */ /* 0x000ee20000300800 */
[----:B------:R-:W-:-:S03]  /*29a90*/  IMAD.MOV.U32 R3, RZ, RZ, R57 ;  /* 0x000000ffff037224 */ /* 0x000fc600078e0039 */
[----:B------:R-:W3:Y:S01]  /*29aa0*/  LDL.LU R57, [R1+0x34c] ;  /* 0x00034c0001397983 */ /* 0x000ee20000300800 */
[----:B------:R-:W-:Y:S02]  /*29ab0*/  IADD3 R59, P1, R59, UR11, RZ ;  /* 0x0000000b3b3b7c10 */ /* 0x000fe4000ff3e0ff */
[----:B------:R-:W-:Y:S01]  /*29ac0*/  IADD3 R11, P2, R11, UR11, RZ ;  /* 0x0000000b0b0b7c10 */ /* 0x000fe2000ff5e0ff */
[----:B------:R1:W-:Y:S04]  /*29ad0*/  LDGSTS.E [R0+0x7000], [R2.64], P0 ;  /* 0x0700000002007fae */ /* 0x0003e8000812184c */
[----:B------:R2:W-:Y:S01]  /*29ae0*/  STL [R1+0x210], R59 ;  /* 0x0002103b01007387 */ /* 0x0005e20000100800 */
[----:B-1----:R-:W-:Y:S01]  /*29af0*/  IMAD.MOV.U32 R2, RZ, RZ, R59 ;  /* 0x000000ffff027224 */ /* 0x002fe200078e003b */
[----:B--2---:R-:W-:-:S05]  /*29b00*/  IADD3.X R72, R72, UR10, RZ, P1, !PT ;  /* 0x0000000a48487c10 */ /* 0x004fca0008ffe4ff */
[----:B------:R1:W-:Y:S01]  /*29b10*/  STL [R1+0x20c], R72 ;  /* 0x00020c4801007387 */ /* 0x0003e20000100800 */
[----:B------:R-:W-:-:S03]  /*29b20*/  IADD3.X R28, R28, UR10, RZ, P2, !PT ;  /* 0x0000000a1c1c7c10 */ /* 0x000fc600097fe4ff */
[----:B------:R2:W-:Y:S01]  /*29b30*/  STL [R1+0x250], R11 ;  /* 0x0002500b01007387 */ /* 0x0005e20000100800 */
[----:B------:R-:W-:-:S03]  /*29b40*/  IMAD.MOV.U32 R3, RZ, RZ, R72 ;  /* 0x000000ffff037224 */ /* 0x000fc600078e0048 */
[----:B------:R-:W4:Y:S04]  /*29b50*/  LDL.LU R59, [R1+0x390] ;  /* 0x00039000013b7983 */ /* 0x000f280000300800 */
[----:B------:R2:W-:Y:S04]  /*29b60*/  STL [R1+0x24c], R28 ;  /* 0x00024c1c01007387 */ /* 0x0005e80000100800 */
[----:B------:R-:W4:Y:S04]  /*29b70*/  LDL.LU R74, [R1+0x3d0] ;  /* 0x0003d000014a7983 */ /* 0x000f280000300800 */
[----:B-1----:R-:W4:Y:S04]  /*29b80*/  LDL.LU R72, [R1+0x38c] ;  /* 0x00038c0001487983 */ /* 0x002f280000300800 */
[----:B------:R1:W-:Y:S01]  /*29b90*/  LDGSTS.E [R0+0x8000], [R2.64], P0 ;  /* 0x0800000002007fae */ /* 0x0003e2000812184c */
[----:B---3--:R-:W-:-:S03]  /*29ba0*/  IADD3 R58, P1, R58, UR11, RZ ;  /* 0x0000000b3a3a7c10 */ /* 0x008fc6000ff3e0ff */
[----:B------:R-:W3:Y:S01]  /*29bb0*/  LDL.LU R75, [R1+0x3cc] ;  /* 0x0003cc00014b7983 */ /* 0x000ee20000300800 */
[----:B-1----:R-:W-:Y:S02]  /*29bc0*/  IMAD.MOV.U32 R2, RZ, RZ, R11 ;  /* 0x000000ffff027224 */ /* 0x002fe400078e000b */
[----:B------:R-:W-:Y:S01]  /*29bd0*/  IMAD.MOV.U32 R3, RZ, RZ, R28 ;  /* 0x000000ffff037224 */ /* 0x000fe200078e001c */
[----:B--2---:R-:W2:Y:S01]  /*29be0*/  LDL.LU R11, [R1+0x410] ;  /* 0x00041000010b7983 */ /* 0x004ea20000300800 */
[----:B------:R-:W-:-:S03]  /*29bf0*/  IADD3 R10, P2, R10, UR11, RZ ;  /* 0x0000000b0a0a7c10 */ /* 0x000fc6000ff5e0ff */
[----:B------:R-:W2:Y:S01]  /*29c00*/  LDL.LU R28, [R1+0x450] ;  /* 0x00045000011c7983 */ /* 0x000ea20000300800 */
[----:B------:R-:W-:-:S03]  /*29c10*/  IADD3.X R73, R73, UR10, RZ, P1, !PT ;  /* 0x0000000a49497c10 */ /* 0x000fc60008ffe4ff */
[----:B------:R1:W-:Y:S01]  /*29c20*/  STL [R1+0x290], R58 ;  /* 0x0002903a01007387 */ /* 0x0003e20000100800 */
[----:B------:R-:W-:-:S03]  /*29c30*/  IADD3.X R31, R31, UR10, RZ, P2, !PT ;  /* 0x0000000a1f1f7c10 */ /* 0x000fc600097fe4ff */
[----:B------:R1:W-:Y:S04]  /*29c40*/  LDGSTS.E [R0+0x9000], [R2.64], P0 ;  /* 0x0900000002007fae */ /* 0x0003e8000812184c */
[----:B------:R1:W-:Y:S04]  /*29c50*/  STL [R1+0x28c], R73 ;  /* 0x00028c4901007387 */ /* 0x0003e80000100800 */
[----:B------:R1:W-:Y:S02]  /*29c60*/  STL [R1+0x2d0], R10 ;  /* 0x0002d00a01007387 */ /* 0x0003e40000100800 */
[----:B-1----:R-:W-:-:S02]  /*29c70*/  IMAD.MOV.U32 R2, RZ, RZ, R58 ;  /* 0x000000ffff027224 */ /* 0x002fc400078e003a */
[----:B------:R-:W2:Y:S01]  /*29c80*/  LDL.LU R58, [R1+0x40c] ;  /* 0x00040c00013a7983 */ /* 0x000ea20000300800 */
[----:B------:R-:W-:-:S03]  /*29c90*/  IMAD.MOV.U32 R3, RZ, RZ, R73 ;  /* 0x000000ffff037224 */ /* 0x000fc600078e0049 */
[----:B------:R1:W-:Y:S04]  /*29ca0*/  STL [R1+0x2cc], R31 ;  /* 0x0002cc1f01007387 */ /* 0x0003e80000100800 */
[----:B------:R-:W2:Y:S01]  /*29cb0*/  LDL.LU R73, [R1+0x44c] ;  /* 0x00044c0001497983 */ /* 0x000ea20000300800 */
[----:B------:R-:W-:-:S03]  /*29cc0*/  IADD3 R30, P1, R30, UR11, RZ ;  /* 0x0000000b1e1e7c10 */ /* 0x000fc6000ff3e0ff */
[----:B------:R1:W-:Y:S01]  /*29cd0*/  LDGSTS.E [R0+0xa000], [R2.64], P0 ;  /* 0x0a00000002007fae */ /* 0x0003e2000812184c */
[----:B------:R-:W-:Y:S01]  /*29ce0*/  IADD3 R29, P2, R29, UR11, RZ ;  /* 0x0000000b1d1d7c10 */ /* 0x000fe2000ff5e0ff */
[----:B-1----:R-:W-:Y:S02]  /*29cf0*/  IMAD.MOV.U32 R2, RZ, RZ, R10 ;  /* 0x000000ffff027224 */ /* 0x002fe400078e000a */
[----:B------:R-:W-:Y:S01]  /*29d00*/  IMAD.MOV.U32 R3, RZ, RZ, R31 ;  /* 0x000000ffff037224 */ /* 0x000fe200078e001f */
[----:B------:R-:W2:Y:S01]  /*29d10*/  LDL.LU R10, [R1+0x490] ;  /* 0x00049000010a7983 */ /* 0x000ea20000300800 */
[----:B------:R-:W-:-:S03]  /*29d20*/  IADD3.X R56, R56, UR10, RZ, P1, !PT ;  /* 0x0000000a38387c10 */ /* 0x000fc60008ffe4ff */
[----:B------:R-:W2:Y:S04]  /*29d30*/  LDL.LU R31, [R1+0x4d0] ;  /* 0x0004d000011f7983 */ /* 0x000ea80000300800 */
[----:B------:R1:W-:Y:S01]  /*29d40*/  STL [R1+0x310], R30 ;  /* 0x0003101e01007387 */ /* 0x0003e20000100800 */
[----:B------:R-:W-:-:S03]  /*29d50*/  IADD3.X R57, R57, UR10, RZ, P2, !PT ;  /* 0x0000000a39397c10 */ /* 0x000fc600097fe4ff */
[----:B------:R1:W-:Y:S04]  /*29d60*/  LDGSTS.E [R0+0xb000], [R2.64], P0 ;  /* 0x0b00000002007fae */ /* 0x0003e8000812184c */
[----:B------:R1:W-:Y:S04]  /*29d70*/  STL [R1+0x30c], R56 ;  /* 0x00030c3801007387 */ /* 0x0003e80000100800 */
[----:B------:R-:W-:Y:S01]  /*29d80*/  STL [R1+0x350], R29 ;  /* 0x0003501d01007387 */ /* 0x000fe20000100800 */
[----:B-1----:R-:W-:-:S03]  /*29d90*/  IMAD.MOV.U32 R2, RZ, RZ, R30 ;  /* 0x000000ffff027224 */ /* 0x002fc600078e001e */
[----:B------:R-:W2:Y:S01]  /*29da0*/  LDL.LU R30, [R1+0x48c] ;  /* 0x00048c00011e7983 */ /* 0x000ea20000300800 */
[----:B------:R-:W-:-:S03]  /*29db0*/  IMAD.MOV.U32 R3, RZ, RZ, R56 ;  /* 0x000000ffff037224 */ /* 0x000fc600078e0038 */
[----:B------:R1:W-:Y:S04]  /*29dc0*/  STL [R1+0x34c], R57 ;  /* 0x00034c3901007387 */ /* 0x0003e80000100800 */
[----:B------:R-:W2:Y:S04]  /*29dd0*/  LDL.LU R56, [R1+0x4cc] ;  /* 0x0004cc0001387983 */ /* 0x000ea80000300800 */
[----:B------:R1:W-:Y:S02]  /*29de0*/  LDGSTS.E [R0+0xc000], [R2.64], P0 ;  /* 0x0c00000002007fae */ /* 0x0003e4000812184c */
[----:B-1----:R-:W-:-:S02]  /*29df0*/  IMAD.MOV.U32 R2, RZ, RZ, R29 ;  /* 0x000000ffff027224 */ /* 0x002fc400078e001d */
[----:B------:R-:W-:Y:S02]  /*29e00*/  IMAD.MOV.U32 R3, RZ, RZ, R57 ;  /* 0x000000ffff037224 */ /* 0x000fe400078e0039 */
[----:B------:R-:W2:Y:S04]  /*29e10*/  LDL.LU R57, [R1+0x510] ;  /* 0x0005100001397983 */ /* 0x000ea80000300800 */
[----:B------:R-:W2:Y:S04]  /*29e20*/  LDL.LU R29, [R1+0x550] ;  /* 0x00055000011d7983 */ /* 0x000ea80000300800 */
[----:B------:R1:W-:Y:S01]  /*29e30*/  LDGSTS.E [R0+0xd000], [R2.64], P0 ;  /* 0x0d00000002007fae */ /* 0x0003e2000812184c */
[----:B----4-:R-:W-:-:S05]  /*29e40*/  IADD3 R59, P1, R59, UR11, RZ ;  /* 0x0000000b3b3b7c10 */ /* 0x010fca000ff3e0ff */
[----:B------:R-:W-:Y:S01]  /*29e50*/  STL [R1+0x390], R59 ;  /* 0x0003903b01007387 */ /* 0x000fe20000100800 */
[----:B------:R-:W-:Y:S02]  /*29e60*/  IADD3 R74, P2, R74, UR11, RZ ;  /* 0x0000000b4a4a7c10 */ /* 0x000fe4000ff5e0ff */
[----:B------:R-:W-:Y:S01]  /*29e70*/  IADD3.X R72, R72, UR10, RZ, P1, !PT ;  /* 0x0000000a48487c10 */ /* 0x000fe20008ffe4ff */
[----:B-1----:R-:W-:-:S04]  /*29e80*/  IMAD.MOV.U32 R2, RZ, RZ, R59 ;  /* 0x000000ffff027224 */ /* 0x002fc800078e003b */
[----:B------:R1:W-:Y:S01]  /*29e90*/  STL [R1+0x38c], R72 ;  /* 0x00038c4801007387 */ /* 0x0003e20000100800 */
[----:B------:R-:W-:Y:S01]  /*29ea0*/  IMAD.MOV.U32 R3, RZ, RZ, R72 ;  /* 0x000000ffff037224 */ /* 0x000fe200078e0048 */
[----:B---3--:R-:W-:Y:S02]  /*29eb0*/  IADD3.X R75, R75, UR10, RZ, P2, !PT ;  /* 0x0000000a4b4b7c10 */ /* 0x008fe400097fe4ff */
[----:B------:R-:W-:Y:S04]  /*29ec0*/  STL [R1+0x3d0], R74 ;  /* 0x0003d04a01007387 */ /* 0x000fe80000100800 */
[----:B------:R3:W-:Y:S04]  /*29ed0*/  LDGSTS.E [R0+0xe000], [R2.64], P0 ;  /* 0x0e00000002007fae */ /* 0x0007e8000812184c */
[----:B-1----:R-:W4:Y:S01]  /*29ee0*/  LDL.LU R72, [R1+0x50c] ;  /* 0x00050c0001487983 */ /* 0x002f220000300800 */
[----:B--2---:R-:W-:-:S03]  /*29ef0*/  IADD3 R11, P1, R11, UR11, RZ ;  /* 0x0000000b0b0b7c10 */ /* 0x004fc6000ff3e0ff */
[----:B------:R-:W-:Y:S01]  /*29f00*/  STL [R1+0x3cc], R75 ;  /* 0x0003cc4b01007387 */ /* 0x000fe20000100800 */
[----:B------:R-:W-:-:S03]  /*29f10*/  IADD3 R28, P2, R28, UR11, RZ ;  /* 0x0000000b1c1c7c10 */ /* 0x000fc6000ff5e0ff */
[----:B------:R-:W2:Y:S01]  /*29f20*/  LDL.LU R59, [R1+0x54c] ;  /* 0x00054c00013b7983 */ /* 0x000ea20000300800 */
[----:B---3--:R-:W-:Y:S02]  /*29f30*/  IMAD.MOV.U32 R2, RZ, RZ, R74 ;  /* 0x000000ffff027224 */ /* 0x008fe400078e004a */
[----:B------:R-:W-:Y:S01]  /*29f40*/  IMAD.MOV.U32 R3, RZ, RZ, R75 ;  /* 0x000000ffff037224 */ /* 0x000fe200078e004b */
[----:B------:R-:W-:Y:S04]  /*29f50*/  STL [R1+0x410], R11 ;  /* 0x0004100b01007387 */ /* 0x000fe80000100800 */
[----:B------:R1:W-:Y:S01]  /*29f60*/  LDGSTS.E [R0+0xf000], [R2.64], P0 ;  /* 0x0f00000002007fae */ /* 0x0003e2000812184c */
[----:B------:R-:W-:Y:S01]  /*29f70*/  IADD3.X R58, R58, UR10, RZ, P1, !PT ;  /* 0x0000000a3a3a7c10 */ /* 0x000fe20008ffe4ff */
[----:B-1----:R-:W-:-:S04]  /*29f80*/  IMAD.MOV.U32 R2, RZ, RZ, R11 ;  /* 0x000000ffff027224 */ /* 0x002fc800078e000b */
[----:B------:R-:W-:Y:S01]  /*29f90*/  IMAD.MOV.U32 R3, RZ, RZ, R58 ;  /* 0x000000ffff037224 */ /* 0x000fe200078e003a */
[----:B------:R1:W-:Y:S01]  /*29fa0*/  STL [R1+0x40c], R58 ;  /* 0x00040c3a01007387 */ /* 0x0003e20000100800 */
[----:B------:R-:W-:-:S03]  /*29fb0*/  IADD3.X R73, R73, UR10, RZ, P2, !PT ;  /* 0x0000000a49497c10 */ /* 0x000fc600097fe4ff */
[----:B------:R-:W-:Y:S04]  /*29fc0*/  STL [R1+0x450], R28 ;  /* 0x0004501c01007387 */ /* 0x000fe80000100800 */
[----:B------:R3:W-:Y:S04]  /*29fd0*/  LDGSTS.E [R0+0x10000], [R2.64], P0 ;  /* 0x1000000002007fae */ /* 0x0007e8000812184c */
[----:B-1----:R-:W2:Y:S04]  /*29fe0*/  LDL.LU R58, [R1+0x590] ;  /* 0x00059000013a7983 */ /* 0x002ea80000300800 */
[----:B------:R1:W-:Y:S04]  /*29ff0*/  STL [R1+0x44c], R73 ;  /* 0x00044c4901007387 */ /* 0x0003e80000100800 */
[----:B------:R-:W2:Y:S01]  /*2a000*/  LDL.LU R11, [R1+0x5d0] ;  /* 0x0005d000010b7983 */ /* 0x000ea20000300800 */
[----:B---3--:R-:W-:Y:S01]  /*2a010*/  IMAD.MOV.U32 R3, RZ, RZ, R73 ;  /* 0x000000ffff037224 */ /* 0x008fe200078e0049 */
[----:B------:R-:W-:-:S02]  /*2a020*/  IADD3 R10, P1, R10, UR11, RZ ;  /* 0x0000000b0a0a7c10 */ /* 0x000fc4000ff3e0ff */
[----:B-1----:R-:W3:Y:S01]  /*2a030*/  LDL.LU R73, [R1+0x58c] ;  /* 0x00058c0001497983 */ /* 0x002ee20000300800 */
[----:B------:R-:W-:-:S03]  /*2a040*/  IMAD.MOV.U32 R2, RZ, RZ, R28 ;  /* 0x000000ffff027224 */ /* 0x000fc600078e001c */
[----:B------:R-:W3:Y:S01]  /*2a050*/  LDL.LU R28, [R1+0x5cc] ;  /* 0x0005cc00011c7983 */ /* 0x000ee20000300800 */
[----:B------:R-:W-:-:S03]  /*2a060*/  IADD3 R31, P2, R31, UR11, RZ ;  /* 0x0000000b1f1f7c10 */ /* 0x000fc6000ff5e0ff */
[----:B------:R1:W-:Y:S04]  /*2a070*/  LDGSTS.E [R0+0x11000], [R2.64], P0 ;  /* 0x1100000002007fae */ /* 0x0003e8000812184c */
[----:B------:R-:W-:Y:S01]  /*2a080*/  STL [R1+0x490], R10 ;  /* 0x0004900a01007387 */ /* 0x000fe20000100800 */
[----:B------:R-:W-:Y:S01]  /*2a090*/  IADD3.X R30, R30, UR10, RZ, P1, !PT ;  /* 0x0000000a1e1e7c10 */ /* 0x000fe20008ffe4ff */
[----:B-1----:R-:W-:-:S04]  /*2a0a0*/  IMAD.MOV.U32 R2, RZ, RZ, R10 ;  /* 0x000000ffff027224 */ /* 0x002fc800078e000a */
[----:B------:R-:W-:Y:S01]  /*2a0b0*/  IMAD.MOV.U32 R3, RZ, RZ, R30 ;  /* 0x000000ffff037224 */ /* 0x000fe200078e001e */
[----:B------:R1:W-:Y:S01]  /*2a0c0*/  STL [R1+0x48c], R30 ;  /* 0x00048c1e01007387 */ /* 0x0003e20000100800 */
[----:B------:R-:W-:-:S03]  /*2a0d0*/  IADD3.X R56, R56, UR10, RZ, P2, !PT ;  /* 0x0000000a38387c10 */ /* 0x000fc600097fe4ff */
[----:B------:R-:W-:Y:S04]  /*2a0e0*/  STL [R1+0x4d0], R31 ;  /* 0x0004d01f01007387 */ /* 0x000fe80000100800 */
[----:B------:R1:W-:Y:S04]  /*2a0f0*/  LDGSTS.E [R0+0x12000], [R2.64], P0 ;  /* 0x1200000002007fae */ /* 0x0003e8000812184c */
[----:B-1----:R-:W3:Y:S04]  /*2a100*/  LDL.LU R30, [R1+0x610] ;  /* 0x00061000011e7983 */ /* 0x002ee80000300800 */
[----:B------:R1:W-:Y:S04]  /*2a110*/  STL [R1+0x4cc], R56 ;  /* 0x0004cc3801007387 */ /* 0x0003e80000100800 */
[----:B------:R-:W3:Y:S01]  /*2a120*/  LDL.LU R10, [R1+0x650] ;  /* 0x00065000010a7983 */ /* 0x000ee20000300800 */
[----:B------:R-:W-:-:S03]  /*2a130*/  IMAD.MOV.U32 R3, RZ, RZ, R56 ;  /* 0x000000ffff037224 */ /* 0x000fc600078e0038 */
[----:B-1----:R-:W3:Y:S01]  /*2a140*/  LDL.LU R56, [R1+0x60c] ;  /* 0x00060c0001387983 */ /* 0x002ee20000300800 */
[----:B------:R-:W-:-:S03]  /*2a150*/  IMAD.MOV.U32 R2, RZ, RZ, R31 ;  /* 0x000000ffff027224 */ /* 0x000fc600078e001f */
[----:B------:R-:W3:Y:S01]  /*2a160*/  LDL.LU R31, [R1+0x64c] ;  /* 0x00064c00011f7983 */ /* 0x000ee20000300800 */
[----:B------:R-:W-:Y:S02]  /*2a170*/  IADD3 R57, P1, R57, UR11, RZ ;  /* 0x0000000b39397c10 */ /* 0x000fe4000ff3e0ff */
[----:B------:R-:W-:Y:S01]  /*2a180*/  IADD3 R29, P2, R29, UR11, RZ ;  /* 0x0000000b1d1d7c10 */ /* 0x000fe2000ff5e0ff */
[----:B------:R1:W-:Y:S04]  /*2a190*/  LDGSTS.E [R0+0x13000], [R2.64], P0 ;  /* 0x1300000002007fae */ /* 0x0003e8000812184c */
[----:B------:R2:W-:Y:S01]  /*2a1a0*/  STL [R1+0x510], R57 ;  /* 0x0005103901007387 */ /* 0x0005e20000100800 */
[----:B-1----:R-:W-:Y:S01]  /*2a1b0*/  IMAD.MOV.U32 R2, RZ, RZ, R57 ;  /* 0x000000ffff027224 */ /* 0x002fe200078e0039 */
[----:B----4-:R-:W-:-:S05]  /*2a1c0*/  IADD3.X R72, R72, UR10, RZ, P1, !PT ;  /* 0x0000000a48487c10 */ /* 0x010fca0008ffe4ff */
[----:B------:R-:W-:Y:S01]  /*2a1d0*/  STL [R1+0x50c], R72 ;  /* 0x00050c4801007387 */ /* 0x000fe20000100800 */
[----:B--2---:R-:W-:-:S03]  /*2a1e0*/  IADD3.X R59, R59, UR10, RZ, P2, !PT ;  /* 0x0000000a3b3b7c10 */ /* 0x004fc600097fe4ff */
[----:B------:R-:W-:Y:S01]  /*2a1f0*/  STL [R1+0x550], R29 ;  /* 0x0005501d01007387 */ /* 0x000fe20000100800 */
[----:B------:R-:W-:-:S03]  /*2a200*/  IMAD.MOV.U32 R3, RZ, RZ, R72 ;  /* 0x000000ffff037224 */ /* 0x000fc600078e0048 */
[----:B------:R-:W2:Y:S04]  /*2a210*/  LDL.LU R74, [R1+0x690] ;  /* 0x00069000014a7983 */ /* 0x000ea80000300800 */
[----:B------:R1:W-:Y:S04]  /*2a220*/  STL [R1+0x54c], R59 ;  /* 0x00054c3b01007387 */ /* 0x0003e80000100800 */
[----:B------:R-:W4:Y:S04]  /*2a230*/  LDL.LU R57, [R1+0x6d0] ;  /* 0x0006d00001397983 */ /* 0x000f280000300800 */
[----:B------:R-:W4:Y:S04]  /*2a240*/  LDL.LU R75, [R1+0x68c] ;  /* 0x00068c00014b7983 */ /* 0x000f280000300800 */
[----:B------:R1:W-:Y:S02]  /*2a250*/  LDGSTS.E [R0+0x14000], [R2.64], P0 ;  /* 0x1400000002007fae */ /* 0x0003e4000812184c */
[----:B-1----:R-:W-:-:S02]  /*2a260*/  IMAD.MOV.U32 R3, RZ, RZ, R59 ;  /* 0x000000ffff037224 */ /* 0x002fc400078e003b */
[----:B------:R-:W4:Y:S01]  /*2a270*/  LDL.LU R59, [R1+0x6cc] ;  /* 0x0006cc00013b7983 */ /* 0x000f220000300800 */
[----:B------:R-:W-:-:S03]  /*2a280*/  IMAD.MOV.U32 R2, RZ, RZ, R29 ;  /* 0x000000ffff027224 */ /* 0x000fc600078e001d */
[----:B------:R-:W4:Y:S01]  /*2a290*/  LDL.LU R72, [R1+0x710] ;  /* 0x0007100001487983 */ /* 0x000f220000300800 */
[----:B------:R-:W-:-:S03]  /*2a2a0*/  IADD3 R58, P1, R58, UR11, RZ ;  /* 0x0000000b3a3a7c10 */ /* 0x000fc6000ff3e0ff */
[----:B------:R-:W4:Y:S01]  /*2a2b0*/  LDL.LU R29, [R1+0x750] ;  /* 0x00075000011d7983 */ /* 0x000f220000300800 */
[----:B------:R-:W-:-:S03]  /*2a2c0*/  IADD3 R11, P2, R11, UR11, RZ ;  /* 0x0000000b0b0b7c10 */ /* 0x000fc6000ff5e0ff */
[----:B------:R-:W-:Y:S04]  /*2a2d0*/  STL [R1+0x590], R58 ;  /* 0x0005903a01007387 */ /* 0x000fe80000100800 */
[----:B------:R1:W-:Y:S01]  /*2a2e0*/  LDGSTS.E [R0+0x15000], [R2.64], P0 ;  /* 0x1500000002007fae */ /* 0x0003e2000812184c */
[----:B---3--:R-:W-:Y:S02]  /*2a2f0*/  IADD3.X R73, R73, UR10, RZ, P1, !PT ;  /* 0x0000000a49497c10 */ /* 0x008fe40008ffe4ff */
[----:B------:R-:W-:-:S03]  /*2a300*/  IADD3.X R28, R28, UR10, RZ, P2, !PT ;  /* 0x0000000a1c1c7c10 */ /* 0x000fc600097fe4ff */
[----:B------:R3:W-:Y:S04]  /*2a310*/  STL [R1+0x58c], R73 ;  /* 0x00058c4901007387 */ /* 0x0007e80000100800 */
[----:B------:R3:W-:Y:S01]  /*2a320*/  STL [R1+0x5d0], R11 ;  /* 0x0005d00b01007387 */ /* 0x0007e20000100800 */
[----:B-1----:R-:W-:-:S03]  /*2a330*/  IMAD.MOV.U32 R3, RZ, RZ, R73 ;  /* 0x000000ffff037224 */ /* 0x002fc600078e0049 */
[----:B---3--:R-:W3:Y:S01]  /*2a340*/  LDL.LU R73, [R1+0x70c] ;  /* 0x00070c0001497983 */ /* 0x008ee20000300800 */
[----:B------:R-:W-:-:S03]  /*2a350*/  IMAD.MOV.U32 R2, RZ, RZ, R58 ;  /* 0x000000ffff027224 */ /* 0x000fc600078e003a */
[----:B------:R1:W-:Y:S04]  /*2a360*/  STL [R1+0x5cc], R28 ;  /* 0x0005cc1c01007387 */ /* 0x0003e80000100800 */
[----:B------:R-:W3:Y:S04]  /*2a370*/  LDL.LU R58, [R1+0x74c] ;  /* 0x00074c00013a7983 */ /* 0x000ee80000300800 */
[----:B------:R1:W-:Y:S01]  /*2a380*/  LDGSTS.E [R0+0x16000], [R2.64], P0 ;  /* 0x1600000002007fae */ /* 0x0003e2000812184c */
[----:B------:R-:W-:Y:S01]  /*2a390*/  IADD3 R30, P1, R30, UR11, RZ ;  /* 0x0000000b1e1e7c10 */ /* 0x000fe2000ff3e0ff */
[----:B-1----:R-:W-:-:S02]  /*2a3a0*/  IMAD.MOV.U32 R2, RZ, RZ, R11 ;  /* 0x000000ffff027224 */ /* 0x002fc400078e000b */
[----:B------:R-:W-:Y:S01]  /*2a3b0*/  IMAD.MOV.U32 R3, RZ, RZ, R28 ;  /* 0x000000ffff037224 */ /* 0x000fe200078e001c */
[----:B------:R-:W3:Y:S01]  /*2a3c0*/  LDL.LU R11, [R1+0x790] ;  /* 0x00079000010b7983 */ /* 0x000ee20000300800 */
[----:B------:R-:W-:-:S03]  /*2a3d0*/  IADD3 R10, P2, R10, UR11, RZ ;  /* 0x0000000b0a0a7c10 */ /* 0x000fc6000ff5e0ff */
[----:B------:R-:W3:Y:S01]  /*2a3e0*/  LDL.LU R28, [R1+0x7d0] ;  /* 0x0007d000011c7983 */ /* 0x000ee20000300800 */
[----:B------:R-:W-:-:S03]  /*2a3f0*/  IADD3.X R56, R56, UR10, RZ, P1, !PT ;  /* 0x0000000a38387c10 */ /* 0x000fc60008ffe4ff */
[----:B------:R1:W-:Y:S01]  /*2a400*/  STL [R1+0x610], R30 ;  /* 0x0006101e01007387 */ /* 0x0003e20000100800 */
[----:B------:R-:W-:-:S03]  /*2a410*/  IADD3.X R31, R31, UR10, RZ, P2, !PT ;  /* 0x0000000a1f1f7c10 */ /* 0x000fc600097fe4ff */
[----:B------:R1:W-:Y:S04]  /*2a420*/  LDGSTS.E [R0+0x17000], [R2.64], P0 ;  /* 0x1700000002007fae */ /* 0x0003e8000812184c */
[----:B------:R1:W-:Y:S04]  /*2a430*/  STL [R1+0x60c], R56 ;  /* 0x00060c3801007387 */ /* 0x0003e80000100800 */
[----:B------:R-:W-:Y:S01]  /*2a440*/  STL [R1+0x650], R10 ;  /* 0x0006500a01007387 */ /* 0x000fe20000100800 */
[----:B-1----:R-:W-:-:S03]  /*2a450*/  IMAD.MOV.U32 R2, RZ, RZ, R30 ;  /* 0x000000ffff027224 */ /* 0x002fc600078e001e */
[----:B------:R-:W3:Y:S01]  /*2a460*/  LDL.LU R30, [R1+0x78c] ;  /* 0x00078c00011e7983 */ /* 0x000ee20000300800 */
[----:B------:R-:W-:-:S03]  /*2a470*/  IMAD.MOV.U32 R3, RZ, RZ, R56 ;  /* 0x000000ffff037224 */ /* 0x000fc600078e0038 */
[----:B------:R1:W-:Y:S04]  /*2a480*/  STL [R1+0x64c], R31 ;  /* 0x00064c1f01007387 */ /* 0x0003e80000100800 */
[----:B------:R-:W3:Y:S04]  /*2a490*/  LDL.LU R56, [R1+0x7cc] ;  /* 0x0007cc0001387983 */ /* 0x000ee80000300800 */
[----:B------:R1:W-:Y:S02]  /*2a4a0*/  LDGSTS.E [R0+0x18000], [R2.64], P0 ;  /* 0x1800000002007fae */ /* 0x0003e4000812184c */
[----:B-1----:R-:W-:-:S02]  /*2a4b0*/  IMAD.MOV.U32 R2, RZ, RZ, R10 ;  /* 0x000000ffff027224 */ /* 0x002fc400078e000a */
[----:B------:R-:W-:Y:S02]  /*2a4c0*/  IMAD.MOV.U32 R3, RZ, RZ, R31 ;  /* 0x000000ffff037224 */ /* 0x000fe400078e001f */
[----:B------:R-:W3:Y:S04]  /*2a4d0*/  LDL.LU R31, [R1+0x18] ;  /* 0x00001800011f7983 */ /* 0x000ee80000300800 */
[----:B------:R1:W-:Y:S04]  /*2a4e0*/  LDGSTS.E [R0+0x19000], [R2.64], P0 ;  /* 0x1900000002007fae */ /* 0x0003e8000812184c */
[----:B------:R-:W3:Y:S01]  /*2a4f0*/  LDL.LU R10, [R1+0x58] ;  /* 0x00005800010a7983 */ /* 0x000ee20000300800 */
[----:B--2---:R-:W-:-:S05]  /*2a500*/  IADD3 R74, P1, R74, UR11, RZ ;  /* 0x0000000b4a4a7c10 */ /* 0x004fca000ff3e0ff */
[----:B-1----:R-:W-:Y:S01]  /*2a510*/  IMAD.MOV.U32 R2, RZ, RZ, R74 ;  /* 0x000000ffff027224 */ /* 0x002fe200078e004a */
[----:B----4-:R-:W-:Y:S02]  /*2a520*/  IADD3 R57, P2, R57, UR11, RZ ;  /* 0x0000000b39397c10 */ /* 0x010fe4000ff5e0ff */
[----:B------:R-:W-:Y:S01]  /*2a530*/  IADD3.X R75, R75, UR10, RZ, P1, !PT ;  /* 0x0000000a4b4b7c10 */ /* 0x000fe20008ffe4ff */
[----:B------:R-:W-:Y:S04]  /*2a540*/  STL [R1+0x690], R74 ;  /* 0x0006904a01007387 */ /* 0x000fe80000100800 */
[----:B------:R-:W-:Y:S01]  /*2a550*/  IMAD.MOV.U32 R3, RZ, RZ, R75 ;  /* 0x000000ffff037224 */ /* 0x000fe200078e004b */
[----:B------:R-:W-:Y:S04]  /*2a560*/  STL [R1+0x68c], R75 ;  /* 0x00068c4b01007387 */ /* 0x000fe80000100800 */
[----:B------:R1:W-:Y:S04]  /*2a570*/  STL [R1+0x6d0], R57 ;  /* 0x0006d03901007387 */ /* 0x0003e80000100800 */
[----:B------:R2:W-:Y:S01]  /*2a580*/  LDGSTS.E [R0+0x1a000], [R2.64], P0 ;  /* 0x1a00000002007fae */ /* 0x0005e2000812184c */
[----:B------:R-:W-:-:S02]  /*2a590*/  IADD3.X R59, R59, UR10, RZ, P2, !PT ;  /* 0x0000000a3b3b7c10 */ /* 0x000fc400097fe4ff */
[----:B------:R-:W-:-:S03]  /*2a5a0*/  IADD3 R72, P1, R72, UR11, RZ ;  /* 0x0000000b48487c10 */ /* 0x000fc6000ff3e0ff */
[----:B------:R4:W-:Y:S01]  /*2a5b0*/  STL [R1+0x6cc], R59 ;  /* 0x0006cc3b01007387 */ /* 0x0009e20000100800 */
[----:B--2---:R-:W-:-:S03]  /*2a5c0*/  IMAD.MOV.U32 R2, RZ, RZ, R57 ;  /* 0x000000ffff027224 */ /* 0x004fc600078e0039 */
[----:B-1----:R-:W2:Y:S01]  /*2a5d0*/  LDL.LU R57, [R1+0x14] ;  /* 0x0000140001397983 */ /* 0x002ea20000300800 */
[----:B------:R-:W-:Y:S01]  /*2a5e0*/  IMAD.MOV.U32 R3, RZ, RZ, R59 ;  /* 0x000000ffff037224 */ /* 0x000fe200078e003b */
[----:B------:R-:W-:Y:S02]  /*2a5f0*/  IADD3 R29, P2, R29, UR11, RZ ;  /* 0x0000000b1d1d7c10 */ /* 0x000fe4000ff5e0ff */
[----:B----4-:R-:W4:Y:S04]  /*2a600*/  LDL.LU R59, [R1+0x54] ;  /* 0x00005400013b7983 */ /* 0x010f280000300800 */
[----:B------:R1:W-:Y:S04]  /*2a610*/  LDGSTS.E [R0+0x1b000], [R2.64], P0 ;  /* 0x1b00000002007fae */ /* 0x0003e8000812184c */
[----:B------:R1:W-:Y:S01]  /*2a620*/  STL [R1+0x710], R72 ;  /* 0x0007104801007387 */ /* 0x0003e20000100800 */
[----:B---3--:R-:W-:Y:S01]  /*2a630*/  IADD3.X R73, R73, UR10, RZ, P1, !PT ;  /* 0x0000000a49497c10 */ /* 0x008fe20008ffe4ff */
[----:B-1----:R-:W-:-:S04]  /*2a640*/  IMAD.MOV.U32 R2, RZ, RZ, R72 ;  /* 0x000000ffff027224 */ /* 0x002fc800078e0048 */
[----:B------:R-:W-:Y:S01]  /*2a650*/  IMAD.MOV.U32 R3, RZ, RZ, R73 ;  /* 0x000000ffff037224 */ /* 0x000fe200078e0049 */
[----:B------:R-:W-:Y:S01]  /*2a660*/  IADD3.X R58, R58, UR10, RZ, P2, !PT ;  /* 0x0000000a3a3a7c10 */ /* 0x000fe200097fe4ff */
[----:B------:R-:W-:Y:S04]  /*2a670*/  STL [R1+0x70c], R73 ;  /* 0x00070c4901007387 */ /* 0x000fe80000100800 */
[----:B------:R1:W-:Y:S04]  /*2a680*/  STL [R1+0x750], R29 ;  /* 0x0007501d01007387 */ /* 0x0003e80000100800 */
[----:B------:R3:W-:Y:S04]  /*2a690*/  LDGSTS.E [R0+0x1c000], [R2.64], P0 ;  /* 0x1c00000002007fae */ /* 0x0007e8000812184c */
[----:B------:R-:W-:Y:S04]  /*2a6a0*/  STL [R1+0x74c], R58 ;  /* 0x00074c3a01007387 */ /* 0x000fe80000100800 */
[----:B------:R-:W4:Y:S01]  /*2a6b0*/  LDL.LU R72, [R1+0x94] ;  /* 0x0000940001487983 */ /* 0x000f220000300800 */
[----:B---3--:R-:W-:-:S03]  /*2a6c0*/  IMAD.MOV.U32 R2, RZ, RZ, R29 ;  /* 0x000000ffff027224 */ /* 0x008fc600078e001d */
[----:B-1----:R-:W3:Y:S01]  /*2a6d0*/  LDL.LU R29, [R1+0x98] ;  /* 0x00009800011d7983 */ /* 0x002ee20000300800 */
[----:B------:R-:W-:-:S03]  /*2a6e0*/  IADD3 R11, P1, R11, UR11, RZ ;  /* 0x0000000b0b0b7c10 */ /* 0x000fc6000ff3e0ff */
[----:B------:R-:W3:Y:S01]  /*2a6f0*/  LDL.LU R75, [R1+0xd4] ;  /* 0x0000d400014b7983 */ /* 0x000ee20000300800 */
[----:B------:R-:W-:-:S03]  /*2a700*/  IMAD.MOV.U32 R3, RZ, RZ, R58 ;  /* 0x000000ffff037224 */ /* 0x000fc600078e003a */
[----:B------:R-:W3:Y:S01]  /*2a710*/  LDL.LU R74, [R1+0xd8] ;  /* 0x0000d800014a7983 */ /* 0x000ee20000300800 */
[----:B------:R-:W-:-:S03]  /*2a720*/  IADD3 R28, P2, R28, UR11, RZ ;  /* 0x0000000b1c1c7c10 */ /* 0x000fc6000ff5e0ff */
[----:B------:R1:W-:Y:S04]  /*2a730*/  STL [R1+0x790], R11 ;  /* 0x0007900b01007387 */ /* 0x0003e80000100800 */
[----:B------:R1:W-:Y:S01]  /*2a740*/  LDGSTS.E [R0+0x1d000], [R2.64], P0 ;  /* 0x1d00000002007fae */ /* 0x0003e2000812184c */
[----:B------:R-:W-:Y:S01]  /*2a750*/  IADD3.X R30, R30, UR10, RZ, P1, !PT ;  /* 0x0000000a1e1e7c10 */ /* 0x000fe20008ffe4ff */
[----:B-1----:R-:W-:-:S04]  /*2a760*/  IMAD.MOV.U32 R2, RZ, RZ, R11 ;  /* 0x000000ffff027224 */ /* 0x002fc800078e000b */
[----:B------:R1:W-:Y:S01]  /*2a770*/  STL [R1+0x78c], R30 ;  /* 0x00078c1e01007387 */ /* 0x0003e20000100800 */
[----:B------:R-:W-:-:S03]  /*2a780*/  IADD3.X R56, R56, UR10, RZ, P2, !PT ;  /* 0x0000000a38387c10 */ /* 0x000fc600097fe4ff */
[----:B------:R1:W-:Y:S01]  /*2a790*/  STL [R1+0x7d0], R28 ;  /* 0x0007d01c01007387 */ /* 0x0003e20000100800 */
[----:B------:R-:W-:-:S03]  /*2a7a0*/  IMAD.MOV.U32 R3, RZ, RZ, R30 ;  /* 0x000000ffff037224 */ /* 0x000fc600078e001e */
[----:B------:R-:W3:Y:S04]  /*2a7b0*/  LDL.LU R11, [R1+0x118] ;  /* 0x00011800010b7983 */ /* 0x000ee80000300800 */
[----:B------:R2:W-:Y:S04]  /*2a7c0*/  STL [R1+0x7cc], R56 ;  /* 0x0007cc3801007387 */ /* 0x0005e80000100800 */
[----:B-1----:R-:W3:Y:S04]  /*2a7d0*/  LDL.LU R30, [R1+0x158] ;  /* 0x00015800011e7983 */ /* 0x002ee80000300800 */
[----:B------:R-:W3:Y:S04]  /*2a7e0*/  LDL.LU R58, [R1+0x114] ;  /* 0x00011400013a7983 */ /* 0x000ee80000300800 */
[----:B------:R-:W3:Y:S04]  /*2a7f0*/  LDL.LU R73, [R1+0x154] ;  /* 0x0001540001497983 */ /* 0x000ee80000300800 */
[----:B------:R-:W1:Y:S01]  /*2a800*/  S2R R187, SR_TID.X ;  /* 0x0000000000bb7919 */ /* 0x000e620000002100 */
[----:B------:R-:W-:-:S03]  /*2a810*/  IADD3 R31, P1, R31, UR11, RZ ;  /* 0x0000000b1f1f7c10 */ /* 0x000fc6000ff3e0ff */
[----:B------:R1:W-:Y:S01]  /*2a820*/  LDGSTS.E [R0+0x1e000], [R2.64], P0 ;  /* 0x1e00000002007fae */ /* 0x0003e2000812184c */
[----:B------:R-:W-:-:S03]  /*2a830*/  IADD3 R10, P2, R10, UR11, RZ ;  /* 0x0000000b0a0a7c10 */ /* 0x000fc6000ff5e0ff */
[----:B------:R1:W-:Y:S02]  /*2a840*/  STL [R1+0x18], R31 ;  /* 0x0000181f01007387 */ /* 0x0003e40000100800 */
[----:B-1----:R-:W-:Y:S02]  /*2a850*/  IMAD.MOV.U32 R2, RZ, RZ, R28 ;  /* 0x000000ffff027224 */ /* 0x002fe400078e001c */
[----:B------:R-:W-:Y:S01]  /*2a860*/  IMAD.MOV.U32 R3, RZ, RZ, R56 ;  /* 0x000000ffff037224 */ /* 0x000fe200078e0038 */
[----:B------:R-:W-:-:S04]  /*2a870*/  LOP3.LUT R187, R187, 0x7f, RZ, 0xc0, !PT ;  /* 0x0000007fbbbb7812 */ /* 0x000fc800078ec0ff */
[----:B------:R1:W-:Y:S01]  /*2a880*/  LDGSTS.E [R0+0x1f000], [R2.64], P0 ;  /* 0x1f00000002007fae */ /* 0x0003e2000812184c */
[----:B------:R-:W-:-:S03]  /*2a890*/  IMAD.SHL.U32 R187, R187, 0x4, RZ ;  /* 0x00000004bbbb7824 */ /* 0x000fc600078e00ff */
[----:B------:R-:W-:Y:S02]  /*2a8a0*/  STL [R1+0x58], R10 ;  /* 0x0000580a01007387 */ /* 0x000fe40000100800 */
[----:B------:R-:W-:Y:S01]  /*2a8b0*/  LOP3.LUT R28, R187, 0x10, RZ, 0x3c, !PT ;  /* 0x00000010bb1c7812 */ /* 0x000fe200078e3cff */
[----:B-1----:R-:W-:-:S04]  /*2a8c0*/  IMAD.U32 R0, RZ, RZ, UR8 ;  /* 0x00000008ff007e24 */ /* 0x002fc8000f8e00ff */
[----:B------:R-:W-:Y:S02]  /*2a8d0*/  IMAD R0, R0, 0x20000, R28 ;  /* 0x0002000000007824 */ /* 0x000fe400078e021c */
[----:B------:R-:W-:Y:S01]  /*2a8e0*/  IMAD.MOV.U32 R2, RZ, RZ, R31 ;  /* 0x000000ffff027224 */ /* 0x000fe200078e001f */
[----:B--2---:R-:W-:-:S05]  /*2a8f0*/  IADD3.X R57, R57, UR10, RZ, P1, !PT ;  /* 0x0000000a39397c10 */ /* 0x004fca0008ffe4ff */
[----:B------:R1:W-:Y:S04]  /*2a900*/  STL [R1+0x14], R57 ;  /* 0x0000143901007387 */ /* 0x0003e80000100800 */
[----:B------:R-:W2:Y:S01]  /*2a910*/  LDL.LU R28, [R1+0x198] ;  /* 0x00019800011c7983 */ /* 0x000ea20000300800 */
[----:B------:R-:W-:-:S03]  /*2a920*/  IMAD.MOV.U32 R3, RZ, RZ, R57 ;  /* 0x000000ffff037224 */ /* 0x000fc600078e0039 */
[----:B------:R-:W2:Y:S01]  /*2a930*/  LDL.LU R56, [R1+0x1d8] ;  /* 0x0001d80001387983 */ /* 0x000ea20000300800 */
[----:B----4-:R-:W-:-:S03]  /*2a940*/  IADD3.X R59, R59, UR10, RZ, P2, !PT ;  /* 0x0000000a3b3b7c10 */ /* 0x010fc600097fe4ff */
[----:B------:R-:W4:Y:S04]  /*2a950*/  LDL.LU R31, [R1+0x194] ;  /* 0x00019400011f7983 */ /* 0x000f280000300800 */
[----:B-1----:R-:W4:Y:S04]  /*2a960*/  LDL.LU R57, [R1+0x1d4] ;  /* 0x0001d40001397983 */ /* 0x002f280000300800 */
[----:B------:R1:W-:Y:S04]  /*2a970*/  LDGSTS.E [R0+0x200], [R2.64], P0 ;  /* 0x0020000002007fae */ /* 0x0003e8000812184c */
[----:B------:R1:W-:Y:S02]  /*2a980*/  STL [R1+0x54], R59 ;  /* 0x0000543b01007387 */ /* 0x0003e40000100800 */
[----:B-1----:R-:W-:-:S02]  /*2a990*/  IMAD.MOV.U32 R2, RZ, RZ, R10 ;  /* 0x000000ffff027224 */ /* 0x002fc400078e000a */
[----:B------:R-:W-:Y:S02]  /*2a9a0*/  IMAD.MOV.U32 R3, RZ, RZ, R59 ;  /* 0x000000ffff037224 */ /* 0x000fe400078e003b */
[----:B------:R-:W4:Y:S04]  /*2a9b0*/  LDL.LU R59, [R1+0x218] ;  /* 0x00021800013b7983 */ /* 0x000f280000300800 */
[----:B------:R-:W4:Y:S04]  /*2a9c0*/  LDL.LU R10, [R1+0x258] ;  /* 0x00025800010a7983 */ /* 0x000f280000300800 */
[----:B------:R1:W-:Y:S01]  /*2a9d0*/  LDGSTS.E [R0+0x1200], [R2.64], P0 ;  /* 0x0120000002007fae */ /* 0x0003e2000812184c */
[----:B---3--:R-:W-:-:S04]  /*2a9e0*/  IADD3 R29, P1, R29, UR11, RZ ;  /* 0x0000000b1d1d7c10 */ /* 0x008fc8000ff3e0ff */
[----:B------:R-:W-:Y:S01]  /*2a9f0*/  IADD3.X R72, R72, UR10, RZ, P1, !PT ;  /* 0x0000000a48487c10 */ /* 0x000fe20008ffe4ff */
[----:B------:R-:W-:Y:S01]  /*2aa00*/  STL [R1+0x98], R29 ;  /* 0x0000981d01007387 */ /* 0x000fe20000100800 */
[----:B------:R-:W-:-:S03]  /*2aa10*/  IADD3 R74, P2, R74, UR11, RZ ;  /* 0x0000000b4a4a7c10 */ /* 0x000fc6000ff5e0ff */
[----:B------:R3:W-:Y:S01]  /*2aa20*/  STL [R1+0x94], R72 ;  /* 0x0000944801007387 */ /* 0x0007e20000100800 */
[----:B-1----:R-:W-:Y:S01]  /*2aa30*/  IMAD.MOV.U32 R3, RZ, RZ, R72 ;  /* 0x000000ffff037224 */ /* 0x002fe200078e0048 */
[----:B------:R-:W-:Y:S02]  /*2aa40*/  IADD3.X R75, R75, UR10, RZ, P2, !PT ;  /* 0x0000000a4b4b7c10 */ /* 0x000fe400097fe4ff */
[----:B------:R-:W-:Y:S01]  /*2aa50*/  STL [R1+0xd8], R74 ;  /* 0x0000d84a01007387 */ /* 0x000fe20000100800 */
[----:B------:R-:W-:-:S03]  /*2aa60*/  IMAD.MOV.U32 R2, RZ, RZ, R29 ;  /* 0x000000ffff027224 */ /* 0x000fc600078e001d */
[----:B---3--:R-:W2:Y:S04]  /*2aa70*/  LDL.LU R72, [R1+0x214] ;  /* 0x0002140001487983 */ /* 0x008ea80000300800 */
[----:B------:R-:W-:Y:S04]  /*2aa80*/  STL [R1+0xd4], R75 ;  /* 0x0000d44b01007387 */ /* 0x000fe80000100800 */
[----:B------:R-:W2:Y:S04]  /*2aa90*/  LDL.LU R29, [R1+0x254] ;  /* 0x00025400011d7983 */ /* 0x000ea80000300800 */
[----:B------:R1:W-:Y:S01]  /*2aaa0*/  LDGSTS.E [R0+0x2200], [R2.64], P0 ;  /* 0x0220000002007fae */ /* 0x0003e2000812184c */
[----:B------:R-:W-:Y:S01]  /*2aab0*/  IADD3 R11, P1, R11, UR11, RZ ;  /* 0x0000000b0b0b7c10 */ /* 0x000fe2000ff3e0ff */
[----:B-1----:R-:W-:-:S02]  /*2aac0*/  IMAD.MOV.U32 R2, RZ, RZ, R74 ;  /* 0x000000ffff027224 */ /* 0x002fc400078e004a */
[----:B------:R-:W-:Y:S01]  /*2aad0*/  IMAD.MOV.U32 R3, RZ, RZ, R75 ;  /* 0x000000ffff037224 */ /* 0x000fe200078e004b */
[----:B------:R-:W-:Y:S01]  /*2aae0*/  IADD3 R30, P2, R30, UR11, RZ ;  /* 0x0000000b1e1e7c10 */ /* 0x000fe2000ff5e0ff */
[----:B------:R-:W-:Y:S01]  /*2aaf0*/  STL [R1+0x118], R11 ;  /* 0x0001180b01007387 */ /* 0x000fe20000100800 */
[----:B------:R-:W-:-:S03]  /*2ab00*/  IADD3.X R58, R58, UR10, RZ, P1, !PT ;  /* 0x0000000a3a3a7c10 */ /* 0x000fc60008ffe4ff */
[----:B------:R1:W-:Y:S01]  /*2ab10*/  LDGSTS.E [R0+0x3200], [R2.64], P0 ;  /* 0x0320000002007fae */ /* 0x0003e2000812184c */
[----:B------:R-:W-:-:S03]  /*2ab20*/  IADD3.X R73, R73, UR10, RZ, P2, !PT ;  /* 0x0000000a49497c10 */ /* 0x000fc600097fe4ff */
[----:B------:R1:W-:Y:S04]  /*2ab30*/  STL [R1+0x114], R58 ;  /* 0x0001143a01007387 */ /* 0x0003e80000100800 */
[----:B------:R-:W-:Y:S01]  /*2ab40*/  STL [R1+0x158], R30 ;  /* 0x0001581e01007387 */ /* 0x000fe20000100800 */
[----:B-1----:R-:W-:Y:S02]  /*2ab50*/  IMAD.MOV.U32 R2, RZ, RZ, R11 ;  /* 0x000000ffff027224 */ /* 0x002fe400078e000b */
[----:B------:R-:W-:Y:S02]  /*2ab60*/  IMAD.MOV.U32 R3, RZ, RZ, R58 ;  /* 0x000000ffff037224 */ /* 0x000fe400078e003a */
[----:B------:R-:W2:Y:S04]  /*2ab70*/  LDL.LU R58, [R1+0x298] ;  /* 0x00029800013a7983 */ /* 0x000ea80000300800 */
[----:B------:R1:W-:Y:S04]  /*2ab80*/  STL [R1+0x154], R73 ;  /* 0x0001544901007387 */ /* 0x0003e80000100800 */
[----:B------:R1:W-:Y:S04]  /*2ab90*/  LDGSTS.E [R0+0x4200], [R2.64], P0 ;  /* 0x0420000002007fae */ /* 0x0003e8000812184c */
[----:B------:R-:W2:Y:S01]  /*2aba0*/  LDL.LU R11, [R1+0x2d8] ;  /* 0x0002d800010b7983 */ /* 0x000ea20000300800 */
[----:B-1----:R-:W-:-:S03]  /*2abb0*/  IMAD.MOV.U32 R3, RZ, RZ, R73 ;  /* 0x000000ffff037224 */ /* 0x002fc600078e0049 */
[----:B------:R-:W2:Y:S01]  /*2abc0*/  LDL.LU R73, [R1+0x294] ;  /* 0x0002940001497983 */ /* 0x000ea20000300800 */
[----:B------:R-:W-:-:S03]  /*2abd0*/  IMAD.MOV.U32 R2, RZ, RZ, R30 ;  /* 0x000000ffff027224 */ /* 0x000fc600078e001e */
[----:B------:R-:W2:Y:S04]  /*2abe0*/  LDL.LU R30, [R1+0x2d4] ;  /* 0x0002d400011e7983 */ /* 0x000ea80000300800 */
[----:B------:R1:W-:Y:S01]  /*2abf0*/  LDGSTS.E [R0+0x5200], [R2.64], P0 ;  /* 0x0520000002007fae */ /* 0x0003e2000812184c */
[----:B--2---:R-:W-:Y:S02]  /*2ac00*/  IADD3 R28, P1, R28, UR11, RZ ;  /* 0x0000000b1c1c7c10 */ /* 0x004fe4000ff3e0ff */
[----:B------:R-:W-:Y:S02]  /*2ac10*/  IADD3 R56, P2, R56, UR11, RZ ;  /* 0x0000000b38387c10 */ /* 0x000fe4000ff5e0ff */
[----:B----4-:R-:W-:Y:S01]  /*2ac20*/  IADD3.X R31, R31, UR10, RZ, P1, !PT ;  /* 0x0000000a1f1f7c10 */ /* 0x010fe20008ffe4ff */
[----:B------:R-:W-:Y:S01]  /*2ac30*/  STL [R1+0x198], R28 ;  /* 0x0001981c01007387 */ /* 0x000fe20000100800 */
[----:B-1----:R-:W-:Y:S01]  /*2ac40*/  IMAD.MOV.U32 R2, RZ, RZ, R28 ;  /* 0x000000ffff027224 */ /* 0x002fe200078e001c */
[----:B------:R-:W-:-:S02]  /*2ac50*/  IADD3.X R57, R57, UR10, RZ, P2, !PT ;  /* 0x0000000a39397c10 */ /* 0x000fc400097fe4ff */
[----:B------:R-:W-:Y:S01]  /*2ac60*/  IMAD.MOV.U32 R3, RZ, RZ, R31 ;  /* 0x000000ffff037224 */ /* 0x000fe200078e001f */
[----:B------:R1:W-:Y:S04]  /*2ac70*/  STL [R1+0x194], R31 ;  /* 0x0001941f01007387 */ /* 0x0003e80000100800 */
[----:B------:R2:W-:Y:S04]  /*2ac80*/  STL [R1+0x1d8], R56 ;  /* 0x0001d83801007387 */ /* 0x0005e80000100800 */
[----:B------:R4:W-:Y:S04]  /*2ac90*/  LDGSTS.E [R0+0x6200], [R2.64], P0 ;  /* 0x0620000002007fae */ /* 0x0009e8000812184c */
[----:B-1----:R-:W3:Y:S04]  /*2aca0*/  LDL.LU R31, [R1+0x318] ;  /* 0x00031800011f7983 */ /* 0x002ee80000300800 */
[----:B------:R1:W-:Y:S01]  /*2acb0*/  STL [R1+0x1d4], R57 ;  /* 0x0001d43901007387 */ /* 0x0003e20000100800 */
[----:B------:R-:W-:-:S03]  /*2acc0*/  IADD3 R59, P1, R59, UR11, RZ ;  /* 0x0000000b3b3b7c10 */ /* 0x000fc6000ff3e0ff */
[----:B------:R-:W3:Y:S01]  /*2acd0*/  LDL.LU R28, [R1+0x358] ;  /* 0x00035800011c7983 */ /* 0x000ee20000300800 */
[----:B----4-:R-:W-:-:S03]  /*2ace0*/  IMAD.MOV.U32 R2, RZ, RZ, R56 ;  /* 0x000000ffff027224 */ /* 0x010fc600078e0038 */
[----:B--2---:R-:W2:Y:S01]  /*2acf0*/  LDL.LU R56, [R1+0x314] ;  /* 0x0003140001387983 */ /* 0x004ea20000300800 */
[----:B------:R-:W-:Y:S01]  /*2ad00*/  IMAD.MOV.U32 R3, RZ, RZ, R57 ;  /* 0x000000ffff037224 */ /* 0x000fe200078e0039 */
[----:B------:R-:W-:Y:S02]  /*2ad10*/  IADD3 R10, P2, R10, UR11, RZ ;  /* 0x0000000b0a0a7c10 */ /* 0x000fe4000ff5e0ff */
[----:B-1----:R-:W4:Y:S04]  /*2ad20*/  LDL.LU R57, [R1+0x354] ;  /* 0x0003540001397983 */ /* 0x002f280000300800 */
        /* <DEDUP_REMOVED lines=12> */
[----:B------:R-:W4:Y:S04]  /*2adf0*/  LDL.LU R75, [R1+0x3d4] ;  /* 0x0003d400014b7983 */ /* 0x000f280000300800 */
[----:B------:R1:W-:Y:S02]  /*2ae00*/  LDGSTS.E [R0+0x8200], [R2.64], P0 ;  /* 0x0820000002007fae */ /* 0x0003e4000812184c */
[----:B-1----:R-:W-:Y:S01]  /*2ae10*/  IMAD.MOV.U32 R2, RZ, RZ, R10 ;  /* 0x000000ffff027224 */ /* 0x002fe200078e000a */
[----:B------:R-:W-:Y:S01]  /*2ae20*/  IADD3 R58, P1, R58, UR11, RZ ;  /* 0x0000000b3a3a7c10 */ /* 0x000fe2000ff3e0ff */
[----:B------:R-:W-:Y:S01]  /*2ae30*/  IMAD.MOV.U32 R3, RZ, RZ, R29 ;  /* 0x000000ffff037224 */ /* 0x000fe200078e001d */
[----:B------:R-:W4:Y:S04]  /*2ae40*/  LDL.LU R10, [R1+0x418] ;  /* 0x00041800010a7983 */ /* 0x000f280000300800 */
[----:B------:R-:W4:Y:S01]  /*2ae50*/  LDL.LU R29, [R1+0x458] ;  /* 0x00045800011d7983 */ /* 0x000f220000300800 */
[----:B------:R-:W-:-:S03]  /*2ae60*/  IADD3 R11, P2, R11, UR11, RZ ;  /* 0x0000000b0b0b7c10 */ /* 0x000fc6000ff5e0ff */
[----:B------:R1:W-:Y:S04]  /*2ae70*/  STL [R1+0x298], R58 ;  /* 0x0002983a01007387 */ /* 0x0003e80000100800 */
[----:B------:R1:W-:Y:S01]  /*2ae80*/  LDGSTS.E [R0+0x9200], [R2.64], P0 ;  /* 0x0920000002007fae */ /* 0x0003e2000812184c */
[----:B------:R-:W-:Y:S02]  /*2ae90*/  IADD3.X R73, R73, UR10, RZ, P1, !PT ;  /* 0x0000000a49497c10 */ /* 0x000fe40008ffe4ff */
[----:B------:R-:W-:-:S03]  /*2aea0*/  IADD3.X R30, R30, UR10, RZ, P2, !PT ;  /* 0x0000000a1e1e7c10 */ /* 0x000fc600097fe4ff */
[----:B------:R1:W-:Y:S02]  /*2aeb0*/  STL [R1+0x294], R73 ;  /* 0x0002944901007387 */ /* 0x0003e40000100800 */
[----:B-1----:R-:W-:Y:S02]  /*2aec0*/  IMAD.MOV.U32 R2, RZ, RZ, R58 ;  /* 0x000000ffff027224 */ /* 0x002fe400078e003a */
[----:B------:R1:W-:Y:S04]  /*2aed0*/  STL [R1+0x2d8], R11 ;  /* 0x0002d80b01007387 */ /* 0x0003e80000100800 */
[----:B------:R-:W4:Y:S01]  /*2aee0*/  LDL.LU R58, [R1+0x414] ;  /* 0x00041400013a7983 */ /* 0x000f220000300800 */
[----:B------:R-:W-:-:S03]  /*2aef0*/  IMAD.MOV.U32 R3, RZ, RZ, R73 ;  /* 0x000000ffff037224 */ /* 0x000fc600078e0049 */
[----:B------:R1:W-:Y:S04]  /*2af00*/  STL [R1+0x2d4], R30 ;  /* 0x0002d41e01007387 */ /* 0x0003e80000100800 */
[----:B------:R-:W4:Y:S04]  /*2af10*/  LDL.LU R73, [R1+0x454] ;  /* 0x0004540001497983 */ /* 0x000f280000300800 */
[----:B------:R1:W-:Y:S02]  /*2af20*/  LDGSTS.E [R0+0xa200], [R2.64], P0 ;  /* 0x0a20000002007fae */ /* 0x0003e4000812184c */
[----:B-1----:R-:W-:-:S02]  /*2af30*/  IMAD.MOV.U32 R2, RZ, RZ, R11 ;  /* 0x000000ffff027224 */ /* 0x002fc400078e000b */
[----:B------:R-:W-:Y:S01]  /*2af40*/  IMAD.MOV.U32 R3, RZ, RZ, R30 ;  /* 0x000000ffff037224 */ /* 0x000fe200078e001e */
[----:B------:R-:W4:Y:S04]  /*2af50*/  LDL.LU R11, [R1+0x498] ;  /* 0x00049800010b7983 */ /* 0x000f280000300800 */
[----:B------:R-:W4:Y:S04]  /*2af60*/  LDL.LU R30, [R1+0x4d8] ;  /* 0x0004d800011e7983 */ /* 0x000f280000300800 */
[----:B------:R1:W-:Y:S01]  /*2af70*/  LDGSTS.E [R0+0xb200], [R2.64], P0 ;  /* 0x0b20000002007fae */ /* 0x0003e2000812184c */
[----:B---3--:R-:W-:-:S05]  /*2af80*/  IADD3 R31, P1, R31, UR11, RZ ;  /* 0x0000000b1f1f7c10 */ /* 0x008fca000ff3e0ff */
[----:B------:R3:W-:Y:S01]  /*2af90*/  STL [R1+0x318], R31 ;  /* 0x0003181f01007387 */ /* 0x0007e20000100800 */
[----:B------:R-:W-:Y:S02]  /*2afa0*/  IADD3 R28, P2, R28, UR11, RZ ;  /* 0x0000000b1c1c7c10 */ /* 0x000fe4000ff5e0ff */
[----:B--2---:R-:W-:Y:S01]  /*2afb0*/  IADD3.X R56, R56, UR10, RZ, P1, !PT ;  /* 0x0000000a38387c10 */ /* 0x004fe20008ffe4ff */
[----:B-1----:R-:W-:Y:S01]  /*2afc0*/  IMAD.MOV.U32 R2, RZ, RZ, R31 ;  /* 0x000000ffff027224 */ /* 0x002fe200078e001f */
[----:B----4-:R-:W-:-:S03]  /*2afd0*/  IADD3.X R57, R57, UR10, RZ, P2, !PT ;  /* 0x0000000a39397c10 */ /* 0x010fc600097fe4ff */
[----:B------:R1:W-:Y:S01]  /*2afe0*/  STL [R1+0x314], R56 ;  /* 0x0003143801007387 */ /* 0x0003e20000100800 */
[----:B------:R-:W-:-:S03]  /*2aff0*/  IMAD.MOV.U32 R3, RZ, RZ, R56 ;  /* 0x000000ffff037224 */ /* 0x000fc600078e0038 */
[----:B------:R-:W-:Y:S04]  /*2b000*/  STL [R1+0x358], R28 ;  /* 0x0003581c01007387 */ /* 0x000fe80000100800 */
[----:B---3--:R-:W2:Y:S04]  /*2b010*/  LDL.LU R31, [R1+0x494] ;  /* 0x00049400011f7983 */ /* 0x008ea80000300800 */
[----:B------:R3:W-:Y:S04]  /*2b020*/  STL [R1+0x354], R57 ;  /* 0x0003543901007387 */ /* 0x0007e80000100800 */
[----:B-1----:R-:W4:Y:S04]  /*2b030*/  LDL.LU R56, [R1+0x4d4] ;  /* 0x0004d40001387983 */ /* 0x002f280000300800 */
[----:B------:R1:W-:Y:S02]  /*2b040*/  LDGSTS.E [R0+0xc200], [R2.64], P0 ;  /* 0x0c20000002007fae */ /* 0x0003e4000812184c */
[----:B-1----:R-:W-:Y:S01]  /*2b050*/  IMAD.MOV.U32 R2, RZ, RZ, R28 ;  /* 0x000000ffff027224 */ /* 0x002fe200078e001c */
[----:B------:R-:W-:Y:S01]  /*2b060*/  IADD3 R59, P1, R59, UR11, RZ ;  /* 0x0000000b3b3b7c10 */ /* 0x000fe2000ff3e0ff */
[----:B------:R-:W-:-:S02]  /*2b070*/  IMAD.MOV.U32 R3, RZ, RZ, R57 ;  /* 0x000000ffff037224 */ /* 0x000fc400078e0039 */
[----:B---3--:R-:W3:Y:S04]  /*2b080*/  LDL.LU R57, [R1+0x518] ;  /* 0x0005180001397983 */ /* 0x008ee80000300800 */
[----:B------:R-:W3:Y:S01]  /*2b090*/  LDL.LU R28, [R1+0x558] ;  /* 0x00055800011c7983 */ /* 0x000ee20000300800 */
[----:B------:R-:W-:Y:S02]  /*2b0a0*/  IADD3 R74, P2, R74, UR11, RZ ;  /* 0x0000000b4a4a7c10 */ /* 0x000fe4000ff5e0ff */
[----:B------:R-:W-:Y:S01]  /*2b0b0*/  IADD3.X R72, R72, UR10, RZ, P1, !PT ;  /* 0x0000000a48487c10 */ /* 0x000fe20008ffe4ff */
[----:B------:R-:W-:Y:S01]  /*2b0c0*/  STL [R1+0x398], R59 ;  /* 0x0003983b01007387 */ /* 0x000fe20000100800 */
[----:B------:R-:W-:-:S03]  /*2b0d0*/  IADD3.X R75, R75, UR10, RZ, P2, !PT ;  /* 0x0000000a4b4b7c10 */ /* 0x000fc600097fe4ff */
[----:B------:R1:W-:Y:S04]  /*2b0e0*/  LDGSTS.E [R0+0xd200], [R2.64], P0 ;  /* 0x0d20000002007fae */ /* 0x0003e8000812184c */
[----:B------:R1:W-:Y:S04]  /*2b0f0*/  STL [R1+0x394], R72 ;  /* 0x0003944801007387 */ /* 0x0003e80000100800 */
[----:B------:R-:W-:Y:S01]  /*2b100*/  STL [R1+0x3d8], R74 ;  /* 0x0003d84a01007387 */ /* 0x000fe20000100800 */
[----:B-1----:R-:W-:-:S03]  /*2b110*/  IMAD.MOV.U32 R3, RZ, RZ, R72 ;  /* 0x000000ffff037224 */ /* 0x002fc600078e0048 */
[----:B------:R-:W3:Y:S01]  /*2b120*/  LDL.LU R72, [R1+0x514] ;  /* 0x0005140001487983 */ /* 0x000ee20000300800 */
[----:B------:R-:W-:-:S03]  /*2b130*/  IMAD.MOV.U32 R2, RZ, RZ, R59 ;  /* 0x000000ffff027224 */ /* 0x000fc600078e003b */
[----:B------:R-:W-:Y:S01]  /*2b140*/  STL [R1+0x3d4], R75 ;  /* 0x0003d44b01007387 */ /* 0x000fe20000100800 */
[----:B------:R-:W-:-:S03]  /*2b150*/  IADD3 R10, P1, R10, UR11, RZ ;  /* 0x0000000b0a0a7c10 */ /* 0x000fc6000ff3e0ff */
[----:B------:R-:W3:Y:S04]  /*2b160*/  LDL.LU R59, [R1+0x554] ;  /* 0x00055400013b7983 */ /* 0x000ee80000300800 */
[----:B------:R1:W-:Y:S01]  /*2b170*/  LDGSTS.E [R0+0xe200], [R2.64], P0 ;  /* 0x0e20000002007fae */ /* 0x0003e2000812184c */
[----:B------:R-:W-:-:S03]  /*2b180*/  IADD3 R29, P2, R29, UR11, RZ ;  /* 0x0000000b1d1d7c10 */ /* 0x000fc6000ff5e0ff */
[----:B------:R-:W-:Y:S01]  /*2b190*/  STL [R1+0x418], R10 ;  /* 0x0004180a01007387 */ /* 0x000fe20000100800 */
[----:B-1----:R-:W-:Y:S02]  /*2b1a0*/  IMAD.MOV.U32 R2, RZ, RZ, R74 ;  /* 0x000000ffff027224 */ /* 0x002fe400078e004a */
[----:B------:R-:W-:-:S05]  /*2b1b0*/  IMAD.MOV.U32 R3, RZ, RZ, R75 ;  /* 0x000000ffff037224 */ /* 0x000fca00078e004b */
        /* <DEDUP_REMOVED lines=18> */
[----:B------:R-:W-:Y:S01]  /*2b2e0*/  STL [R1+0x498], R11 ;  /* 0x0004980b01007387 */ /* 0x000fe20000100800 */
[----:B-1----:R-:W-:Y:S01]  /*2b2f0*/  IMAD.MOV.U32 R2, RZ, RZ, R11 ;  /* 0x000000ffff027224 */ /* 0x002fe200078e000b */
[----:B--2---:R-:W-:-:S05]  /*2b300*/  IADD3.X R31, R31, UR10, RZ, P1, !PT ;  /* 0x0000000a1f1f7c10 */ /* 0x004fca0008ffe4ff */
[----:B------:R-:W-:Y:S01]  /*2b310*/  IMAD.MOV.U32 R3, RZ, RZ, R31 ;  /* 0x000000ffff037224 */ /* 0x000fe200078e001f */
[----:B------:R1:W-:Y:S01]  /*2b320*/  STL [R1+0x494], R31 ;  /* 0x0004941f01007387 */ /* 0x0003e20000100800 */
[----:B----4-:R-:W-:-:S03]  /*2b330*/  IADD3.X R56, R56, UR10, RZ, P2, !PT ;  /* 0x0000000a38387c10 */ /* 0x010fc600097fe4ff */
[----:B------:R-:W-:Y:S04]  /*2b340*/  STL [R1+0x4d8], R30 ;  /* 0x0004d81e01007387 */ /* 0x000fe80000100800 */
[----:B------:R2:W-:Y:S04]  /*2b350*/  LDGSTS.E [R0+0x12200], [R2.64], P0 ;  /* 0x1220000002007fae */ /* 0x0005e8000812184c */
[----:B-1----:R-:W4:Y:S04]  /*2b360*/  LDL.LU R31, [R1+0x618] ;  /* 0x00061800011f7983 */ /* 0x002f280000300800 */
[----:B------:R1:W-:Y:S04]  /*2b370*/  STL [R1+0x4d4], R56 ;  /* 0x0004d43801007387 */ /* 0x0003e80000100800 */
[----:B------:R-:W4:Y:S01]  /*2b380*/  LDL.LU R11, [R1+0x658] ;  /* 0x00065800010b7983 */ /* 0x000f220000300800 */
[----:B--2---:R-:W-:Y:S01]  /*2b390*/  IMAD.MOV.U32 R3, RZ, RZ, R56 ;  /* 0x000000ffff037224 */ /* 0x004fe200078e0038 */
[----:B---3--:R-:W-:-:S02]  /*2b3a0*/  IADD3 R57, P1, R57, UR11, RZ ;  /* 0x0000000b39397c10 */ /* 0x008fc4000ff3e0ff */
[----:B-1----:R-:W2:Y:S01]  /*2b3b0*/  LDL.LU R56, [R1+0x614] ;  /* 0x0006140001387983 */ /* 0x002ea20000300800 */
[----:B------:R-:W-:Y:S01]  /*2b3c0*/  IMAD.MOV.U32 R2, RZ, RZ, R30 ;  /* 0x000000ffff027224 */ /* 0x000fe200078e001e */
[----:B------:R-:W-:Y:S02]  /*2b3d0*/  IADD3 R28, P2, R28, UR11, RZ ;  /* 0x0000000b1c1c7c10 */ /* 0x000fe4000ff5e0ff */
[----:B------:R-:W3:Y:S04]  /*2b3e0*/  LDL.LU R30, [R1+0x654] ;  /* 0x00065400011e7983 */ /* 0x000ee80000300800 */
[----:B------:R1:W-:Y:S04]  /*2b3f0*/  STL [R1+0x518], R57 ;  /* 0x0005183901007387 */ /* 0x0003e80000100800 */
[----:B------:R1:W-:Y:S01]  /*2b400*/  LDGSTS.E [R0+0x13200], [R2.64], P0 ;  /* 0x1320000002007fae */ /* 0x0003e2000812184c */
[----:B------:R-:W-:Y:S01]  /*2b410*/  IADD3.X R72, R72, UR10, RZ, P1, !PT ;  /* 0x0000000a48487c10 */ /* 0x000fe20008ffe4ff */
[----:B-1----:R-:W-:-:S04]  /*2b420*/  IMAD.MOV.U32 R2, RZ, RZ, R57 ;  /* 0x000000ffff027224 */ /* 0x002fc800078e0039 */
[----:B------:R-:W-:Y:S01]  /*2b430*/  STL [R1+0x514], R72 ;  /* 0x0005144801007387 */ /* 0x000fe20000100800 */
[----:B------:R-:W-:-:S03]  /*2b440*/  IADD3.X R59, R59, UR10, RZ, P2, !PT ;  /* 0x0000000a3b3b7c10 */ /* 0x000fc600097fe4ff */
[----:B------:R-:W-:Y:S01]  /*2b450*/  STL [R1+0x558], R28 ;  /* 0x0005581c01007387 */ /* 0x000fe20000100800 */
[----:B------:R-:W-:-:S03]  /*2b460*/  IMAD.MOV.U32 R3, RZ, RZ, R72 ;  /* 0x000000ffff037224 */ /* 0x000fc600078e0048 */
[----:B------:R-:W3:Y:S04]  /*2b470*/  LDL.LU R74, [R1+0x698] ;  /* 0x00069800014a7983 */ /* 0x000ee80000300800 */
[----:B------:R1:W-:Y:S04]  /*2b480*/  STL [R1+0x554], R59 ;  /* 0x0005543b01007387 */ /* 0x0003e80000100800 */
[----:B------:R-:W3:Y:S04]  /*2b490*/  LDL.LU R57, [R1+0x6d8] ;  /* 0x0006d80001397983 */ /* 0x000ee80000300800 */
[----:B------:R-:W3:Y:S04]  /*2b4a0*/  LDL.LU R75, [R1+0x694] ;  /* 0x00069400014b7983 */ /* 0x000ee80000300800 */
[----:B------:R1:W-:Y:S02]  /*2b4b0*/  LDGSTS.E [R0+0x14200], [R2.64], P0 ;  /* 0x1420000002007fae */ /* 0x0003e4000812184c */
[----:B-1----:R-:W-:-:S02]  /*2b4c0*/  IMAD.MOV.U32 R3, RZ, RZ, R59 ;  /* 0x000000ffff037224 */ /* 0x002fc400078e003b */
[----:B------:R-:W3:Y:S01]  /*2b4d0*/  LDL.LU R59, [R1+0x6d4] ;  /* 0x0006d400013b7983 */ /* 0x000ee20000300800 */
[----:B------:R-:W-:-:S03]  /*2b4e0*/  IMAD.MOV.U32 R2, RZ, RZ, R28 ;  /* 0x000000ffff027224 */ /* 0x000fc600078e001c */
[----:B------:R-:W3:Y:S04]  /*2b4f0*/  LDL.LU R72, [R1+0x718] ;  /* 0x0007180001487983 */ /* 0x000ee80000300800 */
[----:B------:R-:W3:Y:S04]  /*2b500*/  LDL.LU R28, [R1+0x758] ;  /* 0x00075800011c7983 */ /* 0x000ee80000300800 */
[----:B------:R1:W-:Y:S01]  /*2b510*/  LDGSTS.E [R0+0x15200], [R2.64], P0 ;  /* 0x1520000002007fae */ /* 0x0003e2000812184c */
[----:B------:R-:W-:-:S05]  /*2b520*/  IADD3 R58, P1, R58, UR11, RZ ;  /* 0x0000000b3a3a7c10 */ /* 0x000fca000ff3e0ff */
[----:B------:R-:W-:Y:S01]  /*2b530*/  STL [R1+0x598], R58 ;  /* 0x0005983a01007387 */ /* 0x000fe20000100800 */
[----:B------:R-:W-:Y:S02]  /*2b540*/  IADD3 R10, P2, R10, UR11, RZ ;  /* 0x0000000b0a0a7c10 */ /* 0x000fe4000ff5e0ff */
[----:B------:R-:W-:Y:S02]  /*2b550*/  IADD3.X R73, R73, UR10, RZ, P1, !PT ;  /* 0x0000000a49497c10 */ /* 0x000fe40008ffe4ff */
[----:B------:R-:W-:-:S03]  /*2b560*/  IADD3.X R29, R29, UR10, RZ, P2, !PT ;  /* 0x0000000a1d1d7c10 */ /* 0x000fc600097fe4ff */
[----:B------:R1:W-:Y:S02]  /*2b570*/  STL [R1+0x594], R73 ;  /* 0x0005944901007387 */ /* 0x0003e40000100800 */
[----:B-1----:R-:W-:Y:S02]  /*2b580*/  IMAD.MOV.U32 R3, RZ, RZ, R73 ;  /* 0x000000ffff037224 */ /* 0x002fe400078e0049 */
[----:B------:R1:W-:Y:S01]  /*2b590*/  STL [R1+0x5d8], R10 ;  /* 0x0005d80a01007387 */ /* 0x0003e20000100800 */
[----:B------:R-:W-:-:S03]  /*2b5a0*/  IMAD.MOV.U32 R2, RZ, RZ, R58 ;  /* 0x000000ffff027224 */ /* 0x000fc600078e003a */
[----:B------:R-:W3:Y:S04]  /*2b5b0*/  LDL.LU R73, [R1+0x714] ;  /* 0x0007140001497983 */ /* 0x000ee80000300800 */
[----:B------:R1:W-:Y:S04]  /*2b5c0*/  STL [R1+0x5d4], R29 ;  /* 0x0005d41d01007387 */ /* 0x0003e80000100800 */
[----:B------:R-:W3:Y:S04]  /*2b5d0*/  LDL.LU R58, [R1+0x754] ;  /* 0x00075400013a7983 */ /* 0x000ee80000300800 */
[----:B------:R1:W-:Y:S02]  /*2b5e0*/  LDGSTS.E [R0+0x16200], [R2.64], P0 ;  /* 0x1620000002007fae */ /* 0x0003e4000812184c */
[----:B-1----:R-:W-:-:S02]  /*2b5f0*/  IMAD.MOV.U32 R2, RZ, RZ, R10 ;  /* 0x000000ffff027224 */ /* 0x002fc400078e000a */
[----:B------:R-:W-:Y:S01]  /*2b600*/  IMAD.MOV.U32 R3, RZ, RZ, R29 ;  /* 0x000000ffff037224 */ /* 0x000fe200078e001d */
[----:B------:R-:W3:Y:S04]  /*2b610*/  LDL.LU R10, [R1+0x798] ;  /* 0x00079800010a7983 */ /* 0x000ee80000300800 */
[----:B------:R-:W3:Y:S04]  /*2b620*/  LDL.LU R29, [R1+0x7d8] ;  /* 0x0007d800011d7983 */ /* 0x000ee80000300800 */
[----:B------:R1:W-:Y:S01]  /*2b630*/  LDGSTS.E [R0+0x17200], [R2.64], P0 ;  /* 0x1720000002007fae */ /* 0x0003e2000812184c */
[----:B----4-:R-:W-:-:S05]  /*2b640*/  IADD3 R31, P1, R31, UR11, RZ ;  /* 0x0000000b1f1f7c10 */ /* 0x010fca000ff3e0ff */
[----:B------:R4:W-:Y:S01]  /*2b650*/  STL [R1+0x618], R31 ;  /* 0x0006181f01007387 */ /* 0x0009e20000100800 */
[----:B------:R-:W-:Y:S02]  /*2b660*/  IADD3 R11, P2, R11, UR11, RZ ;  /* 0x0000000b0b0b7c10 */ /* 0x000fe4000ff5e0ff */
[----:B--2---:R-:W-:Y:S01]  /*2b670*/  IADD3.X R56, R56, UR10, RZ, P1, !PT ;  /* 0x0000000a38387c10 */ /* 0x004fe20008ffe4ff */
[----:B-1----:R-:W-:Y:S01]  /*2b680*/  IMAD.MOV.U32 R2, RZ, RZ, R31 ;  /* 0x000000ffff027224 */ /* 0x002fe200078e001f */
[----:B---3--:R-:W-:-:S03]  /*2b690*/  IADD3.X R30, R30, UR10, RZ, P2, !PT ;  /* 0x0000000a1e1e7c10 */ /* 0x008fc600097fe4ff */
[----:B------:R1:W-:Y:S01]  /*2b6a0*/  STL [R1+0x614], R56 ;  /* 0x0006143801007387 */ /* 0x0003e20000100800 */
[----:B------:R-:W-:-:S03]  /*2b6b0*/  IMAD.MOV.U32 R3, RZ, RZ, R56 ;  /* 0x000000ffff037224 */ /* 0x000fc600078e0038 */
[----:B------:R-:W-:Y:S04]  /*2b6c0*/  STL [R1+0x658], R11 ;  /* 0x0006580b01007387 */ /* 0x000fe80000100800 */
[----:B----4-:R-:W2:Y:S04]  /*2b6d0*/  LDL.LU R31, [R1+0x794] ;  /* 0x00079400011f7983 */ /* 0x010ea80000300800 */
[----:B------:R3:W-:Y:S04]  /*2b6e0*/  STL [R1+0x654], R30 ;  /* 0x0006541e01007387 */ /* 0x0007e80000100800 */
[----:B-1----:R-:W4:Y:S04]  /*2b6f0*/  LDL.LU R56, [R1+0x7d4] ;  /* 0x0007d40001387983 */ /* 0x002f280000300800 */
[----:B------:R1:W-:Y:S02]  /*2b700*/  LDGSTS.E [R0+0x18200], [R2.64], P0 ;  /* 0x1820000002007fae */ /* 0x0003e4000812184c */
[----:B-1----:R-:W-:Y:S01]  /*2b710*/  IMAD.MOV.U32 R2, RZ, RZ, R11 ;  /* 0x000000ffff027224 */ /* 0x002fe200078e000b */
[----:B------:R-:W-:Y:S01]  /*2b720*/  IADD3 R74, P1, R74, UR11, RZ ;  /* 0x0000000b4a4a7c10 */ /* 0x000fe2000ff3e0ff */
[----:B------:R-:W-:-:S02]  /*2b730*/  IMAD.MOV.U32 R3, RZ, RZ, R30 ;  /* 0x000000ffff037224 */ /* 0x000fc400078e001e */
[----:B---3--:R-:W3:Y:S04]  /*2b740*/  LDL.LU R30, [R1+0x20] ;  /* 0x00002000011e7983 */ /* 0x008ee80000300800 */
[----:B------:R1:W-:Y:S01]  /*2b750*/  LDGSTS.E [R0+0x19200], [R2.64], P0 ;  /* 0x1920000002007fae */ /* 0x0003e2000812184c */
[----:B------:R-:W-:-:S03]  /*2b760*/  IADD3 R57, P2, R57, UR11, RZ ;  /* 0x0000000b39397c10 */ /* 0x000fc6000ff5e0ff */
[----:B------:R-:W3:Y:S01]  /*2b770*/  LDL.LU R11, [R1+0x60] ;  /* 0x00006000010b7983 */ /* 0x000ee20000300800 */
[----:B------:R-:W-:-:S03]  /*2b780*/  IADD3.X R75, R75, UR10, RZ, P1, !PT ;  /* 0x0000000a4b4b7c10 */ /* 0x000fc60008ffe4ff */
[----:B------:R-:W-:Y:S01]  /*2b790*/  STL [R1+0x698], R74 ;  /* 0x0006984a01007387 */ /* 0x000fe20000100800 */
[----:B-1----:R-:W-:Y:S02]  /*2b7a0*/  IMAD.MOV.U32 R2, RZ, RZ, R74 ;  /* 0x000000ffff027224 */ /* 0x002fe400078e004a */
[----:B------:R-:W-:Y:S01]  /*2b7b0*/  IMAD.MOV.U32 R3, RZ, RZ, R75 ;  /* 0x000000ffff037224 */ /* 0x000fe200078e004b */
[----:B------:R-:W-:Y:S04]  /*2b7c0*/  STL [R1+0x694], R75 ;  /* 0x0006944b01007387 */ /* 0x000fe80000100800 */
[----:B------:R1:W-:Y:S01]  /*2b7d0*/  STL [R1+0x6d8], R57 ;  /* 0x0006d83901007387 */ /* 0x0003e20000100800 */
[----:B------:R-:W-:-:S03]  /*2b7e0*/  IADD3.X R59, R59, UR10, RZ, P2, !PT ;  /* 0x0000000a3b3b7c10 */ /* 0x000fc600097fe4ff */
[----:B------:R1:W-:Y:S04]  /*2b7f0*/  LDGSTS.E [R0+0x1a200], [R2.64], P0 ;  /* 0x1a20000002007fae */ /* 0x0003e8000812184c */
[----:B------:R1:W-:Y:S01]  /*2b800*/  STL [R1+0x6d4], R59 ;  /* 0x0006d43b01007387 */ /* 0x0003e20000100800 */
[----:B------:R-:W-:Y:S01]  /*2b810*/  IADD3 R72, P1, R72, UR11, RZ ;  /* 0x0000000b48487c10 */ /* 0x000fe2000ff3e0ff */
[----:B-1----:R-:W-:Y:S02]  /*2b820*/  IMAD.MOV.U32 R2, RZ, RZ, R57 ;  /* 0x000000ffff027224 */ /* 0x002fe400078e0039 */
[----:B------:R-:W3:Y:S01]  /*2b830*/  LDL.LU R57, [R1+0x1c] ;  /* 0x00001c0001397983 */ /* 0x000ee20000300800 */
[----:B------:R-:W-:Y:S01]  /*2b840*/  IMAD.MOV.U32 R3, RZ, RZ, R59 ;  /* 0x000000ffff037224 */ /* 0x000fe200078e003b */
[----:B------:R-:W-:-:S02]  /*2b850*/  IADD3 R28, P2, R28, UR11, RZ ;  /* 0x0000000b1c1c7c10 */ /* 0x000fc4000ff5e0ff */
[----:B------:R-:W3:Y:S04]  /*2b860*/  LDL.LU R59, [R1+0x5c] ;  /* 0x00005c00013b7983 */ /* 0x000ee80000300800 */
[----:B------:R1:W-:Y:S04]  /*2b870*/  LDGSTS.E [R0+0x1b200], [R2.64], P0 ;  /* 0x1b20000002007fae */ /* 0x0003e8000812184c */
[----:B------:R1:W-:Y:S02]  /*2b880*/  STL [R1+0x718], R72 ;  /* 0x0007184801007387 */ /* 0x0003e40000100800 */
[----:B-1----:R-:W-:Y:S01]  /*2b890*/  IMAD.MOV.U32 R2, RZ, RZ, R72 ;  /* 0x000000ffff027224 */ /* 0x002fe200078e0048 */
[----:B------:R-:W-:-:S05]  /*2b8a0*/  IADD3.X R73, R73, UR10, RZ, P1, !PT ;  /* 0x0000000a49497c10 */ /* 0x000fca0008ffe4ff */
[----:B------:R-:W-:Y:S01]  /*2b8b0*/  IMAD.MOV.U32 R3, RZ, RZ, R73 ;  /* 0x000000ffff037224 */ /* 0x000fe200078e0049 */
[----:B------:R-:W-:Y:S01]  /*2b8c0*/  IADD3.X R58, R58, UR10, RZ, P2, !PT ;  /* 0x0000000a3a3a7c10 */ /* 0x000fe200097fe4ff */
[----:B------:R-:W-:Y:S04]  /*2b8d0*/  STL [R1+0x714], R73 ;  /* 0x0007144901007387 */ /* 0x000fe80000100800 */
[----:B------:R1:W-:Y:S04]  /*2b8e0*/  STL [R1+0x758], R28 ;  /* 0x0007581c01007387 */ /* 0x0003e80000100800 */
[----:B------:R1:W-:Y:S04]  /*2b8f0*/  LDGSTS.E [R0+0x1c200], [R2.64], P0 ;  /* 0x1c20000002007fae */ /* 0x0003e8000812184c */
[----:B------:R-:W-:Y:S04]  /*2b900*/  STL [R1+0x754], R58 ;  /* 0x0007543a01007387 */ /* 0x000fe80000100800 */
[----:B------:R-:W3:Y:S01]  /*2b910*/  LDL.LU R72, [R1+0x9c] ;  /* 0x00009c0001487983 */ /* 0x000ee20000300800 */
[----:B-1----:R-:W-:-:S03]  /*2b920*/  IMAD.MOV.U32 R2, RZ, RZ, R28 ;  /* 0x000000ffff027224 */ /* 0x002fc600078e001c */
[----:B------:R-:W3:Y:S04]  /*2b930*/  LDL.LU R28, [R1+0xa0] ;  /* 0x0000a000011c7983 */ /* 0x000ee80000300800 */
[----:B------:R-:W3:Y:S04]  /*2b940*/  LDL.LU R75, [R1+0xdc] ;  /* 0x0000dc00014b7983 */ /* 0x000ee80000300800 */
[----:B------:R-:W3:Y:S04]  /*2b950*/  LDL.LU R74, [R1+0xe0] ;  /* 0x0000e000014a7983 */ /* 0x000ee80000300800 */
[----:B------:R-:W1:Y:S01]  /*2b960*/  S2R R187, SR_TID.X ;  /* 0x0000000000bb7919 */ /* 0x000e620000002100 */
[----:B------:R-:W-:Y:S01]  /*2b970*/  IADD3 R10, P1, R10, UR11, RZ ;  /* 0x0000000b0a0a7c10 */ /* 0x000fe2000ff3e0ff */
[----:B------:R-:W-:Y:S01]  /*2b980*/  IMAD.MOV.U32 R3, RZ, RZ, R58 ;  /* 0x000000ffff037224 */ /* 0x000fe200078e003a */
[----:B------:R-:W-:-:S03]  /*2b990*/  IADD3 R29, P2, R29, UR11, RZ ;  /* 0x0000000b1d1d7c10 */ /* 0x000fc6000ff5e0ff */
[----:B------:R1:W-:Y:S04]  /*2b9a0*/  STL [R1+0x798], R10 ;  /* 0x0007980a01007387 */ /* 0x0003e80000100800 */
[----:B------:R1:W-:Y:S02]  /*2b9b0*/  LDGSTS.E [R0+0x1d200], [R2.64], P0 ;  /* 0x1d20000002007fae */ /* 0x0003e4000812184c */
[----:B-1----:R-:W-:Y:S01]  /*2b9c0*/  IMAD.MOV.U32 R2, RZ, RZ, R10 ;  /* 0x000000ffff027224 */ /* 0x002fe200078e000a */
[----:B------:R-:W-:-:S05]  /*2b9d0*/  LOP3.LUT R187, R187, 0x7f, RZ, 0xc0, !PT ;  /* 0x0000007fbbbb7812 */ /* 0x000fca00078ec0ff */
[----:B------:R-:W-:Y:S01]  /*2b9e0*/  IMAD.SHL.U32 R187, R187, 0x4, RZ ;  /* 0x00000004bbbb7824 */ /* 0x000fe200078e00ff */
[----:B--2---:R-:W-:-:S05]  /*2b9f0*/  IADD3.X R31, R31, UR10, RZ, P1, !PT ;  /* 0x0000000a1f1f7c10 */ /* 0x004fca0008ffe4ff */
[----:B------:R1:W-:Y:S01]  /*2ba00*/  STL [R1+0x794], R31 ;  /* 0x0007941f01007387 */ /* 0x0003e20000100800 */
[----:B----4-:R-:W-:-:S03]  /*2ba10*/  IADD3.X R56, R56, UR10, RZ, P2, !PT ;  /* 0x0000000a38387c10 */ /* 0x010fc600097fe4ff */
[----:B------:R2:W-:Y:S01]  /*2ba20*/  STL [R1+0x7d8], R29 ;  /* 0x0007d81d01007387 */ /* 0x0005e20000100800 */
[----:B------:R-:W-:-:S03]  /*2ba30*/  IMAD.MOV.U32 R3, RZ, RZ, R31 ;  /* 0x000000ffff037224 */ /* 0x000fc600078e001f */
[----:B------:R-:W4:Y:S04]  /*2ba40*/  LDL.LU R10, [R1+0x120] ;  /* 0x00012000010a7983 */ /* 0x000f280000300800 */
[----:B------:R2:W-:Y:S04]  /*2ba50*/  STL [R1+0x7d4], R56 ;  /* 0x0007d43801007387 */ /* 0x0005e80000100800 */
[----:B-1----:R-:W4:Y:S04]  /*2ba60*/  LDL.LU R31, [R1+0x160] ;  /* 0x00016000011f7983 */ /* 0x002f280000300800 */
[----:B------:R-:W4:Y:S04]  /*2ba70*/  LDL.LU R58, [R1+0x11c] ;  /* 0x00011c00013a7983 */ /* 0x000f280000300800 */
[----:B------:R1:W-:Y:S01]  /*2ba80*/  LDGSTS.E [R0+0x1e200], [R2.64], P0 ;  /* 0x1e20000002007fae */ /* 0x0003e2000812184c */
[----:B---3--:R-:W-:-:S03]  /*2ba90*/  IADD3 R30, P1, R30, UR11, RZ ;  /* 0x0000000b1e1e7c10 */ /* 0x008fc6000ff3e0ff */
[----:B------:R-:W3:Y:S01]  /*2baa0*/  LDL.LU R73, [R1+0x15c] ;  /* 0x00015c0001497983 */ /* 0x000ee20000300800 */
[----:B-1----:R-:W-:Y:S02]  /*2bab0*/  IMAD.MOV.U32 R2, RZ, RZ, R29 ;  /* 0x000000ffff027224 */ /* 0x002fe400078e001d */
[----:B------:R-:W-:Y:S01]  /*2bac0*/  IMAD.MOV.U32 R3, RZ, RZ, R56 ;  /* 0x000000ffff037224 */ /* 0x000fe200078e0038 */
[----:B------:R-:W-:Y:S02]  /*2bad0*/  IADD3 R11, P2, R11, UR11, RZ ;  /* 0x0000000b0b0b7c10 */ /* 0x000fe4000ff5e0ff */
[----:B--2---:R-:W-:Y:S02]  /*2bae0*/  LOP3.LUT R29, R187, 0x20, RZ, 0x3c, !PT ;  /* 0x00000020bb1d7812 */ /* 0x004fe400078e3cff */
[----:B------:R1:W-:Y:S04]  /*2baf0*/  LDGSTS.E [R0+0x1f200], [R2.64], P0 ;  /* 0x1f20000002007fae */ /* 0x0003e8000812184c */
[----:B------:R2:W-:Y:S04]  /*2bb00*/  STL [R1+0x20], R30 ;  /* 0x0000201e01007387 */ /* 0x0005e80000100800 */
[----:B------:R-:W-:Y:S01]  /*2bb10*/  STL [R1+0x60], R11 ;  /* 0x0000600b01007387 */ /* 0x000fe20000100800 */
[----:B-1----:R-:W-:-:S04]  /*2bb20*/  IMAD.U32 R0, RZ, RZ, UR8 ;  /* 0x00000008ff007e24 */ /* 0x002fc8000f8e00ff */
[----:B------:R-:W-:Y:S01]  /*2bb30*/  IMAD R0, R0, 0x20000, R29 ;  /* 0x0002000000007824 */ /* 0x000fe200078e021d */
[----:B------:R-:W-:Y:S01]  /*2bb40*/  IADD3.X R57, R57, UR10, RZ, P1, !PT ;  /* 0x0000000a39397c10 */ /* 0x000fe20008ffe4ff */
[----:B------:R-:W-:-:S04]  /*2bb50*/  IMAD.MOV.U32 R2, RZ, RZ, R30 ;  /* 0x000000ffff027224 */ /* 0x000fc800078e001e */
[----:B------:R1:W-:Y:S04]  /*2bb60*/  STL [R1+0x1c], R57 ;  /* 0x00001c3901007387 */ /* 0x0003e80000100800 */
[----:B------:R-:W3:Y:S04]  /*2bb70*/  LDL.LU R29, [R1+0x1a0] ;  /* 0x0001a000011d7983 */ /* 0x000ee80000300800 */
[----:B------:R-:W3:Y:S04]  /*2bb80*/  LDL.LU R56, [R1+0x1e0] ;  /* 0x0001e00001387983 */ /* 0x000ee80000300800 */
[----:B--2---:R-:W2:Y:S01]  /*2bb90*/  LDL.LU R30, [R1+0x19c] ;  /* 0x00019c00011e7983 */ /* 0x004ea20000300800 */
[----:B------:R-:W-:Y:S01]  /*2bba0*/  IMAD.MOV.U32 R3, RZ, RZ, R57 ;  /* 0x000000ffff037224 */ /* 0x000fe200078e0039 */
[----:B------:R-:W-:-:S02]  /*2bbb0*/  IADD3.X R59, R59, UR10, RZ, P2, !PT ;  /* 0x0000000a3b3b7c10 */ /* 0x000fc400097fe4ff */
[----:B-1----:R-:W2:Y:S04]  /*2bbc0*/  LDL.LU R57, [R1+0x1dc] ;  /* 0x0001dc0001397983 */ /* 0x002ea80000300800 */
[----:B------:R1:W-:Y:S04]  /*2bbd0*/  LDGSTS.E [R0+0x400], [R2.64], P0 ;  /* 0x0040000002007fae */ /* 0x0003e8000812184c */
[----:B------:R1:W-:Y:S02]  /*2bbe0*/  STL [R1+0x5c], R59 ;  /* 0x00005c3b01007387 */ /* 0x0003e40000100800 */
[----:B-1----:R-:W-:-:S02]  /*2bbf0*/  IMAD.MOV.U32 R2, RZ, RZ, R11 ;  /* 0x000000ffff027224 */ /* 0x002fc400078e000b */
[----:B------:R-:W-:Y:S02]  /*2bc00*/  IMAD.MOV.U32 R3, RZ, RZ, R59 ;  /* 0x000000ffff037224 */ /* 0x000fe400078e003b */
[----:B------:R-:W2:Y:S04]  /*2bc10*/  LDL.LU R59, [R1+0x220] ;  /* 0x00022000013b7983 */ /* 0x000ea80000300800 */
[----:B------:R-:W2:Y:S04]  /*2bc20*/  LDL.LU R11, [R1+0x260] ;  /* 0x00026000010b7983 */ /* 0x000ea80000300800 */
[----:B------:R1:W-:Y:S01]  /*2bc30*/  LDGSTS.E [R0+0x1400], [R2.64], P0 ;  /* 0x0140000002007fae */ /* 0x0003e2000812184c */
[----:B------:R-:W-:-:S04]  /*2bc40*/  IADD3 R28, P1, R28, UR11, RZ ;  /* 0x0000000b1c1c7c10 */ /* 0x000fc8000ff3e0ff */
[----:B------:R-:W-:Y:S01]  /*2bc50*/  IADD3.X R72, R72, UR10, RZ, P1, !PT ;  /* 0x0000000a48487c10 */ /* 0x000fe20008ffe4ff */
[----:B------:R-:W-:Y:S01]  /*2bc60*/  STL [R1+0xa0], R28 ;  /* 0x0000a01c01007387 */ /* 0x000fe20000100800 */
[----:B------:R-:W-:-:S03]  /*2bc70*/  IADD3 R74, P2, R74, UR11, RZ ;  /* 0x0000000b4a4a7c10 */ /* 0x000fc6000ff5e0ff */
[----:B------:R1:W-:Y:S02]  /*2bc80*/  STL [R1+0x9c], R72 ;  /* 0x00009c4801007387 */ /* 0x0003e40000100800 */
[----:B-1----:R-:W-:Y:S01]  /*2bc90*/  IMAD.MOV.U32 R3, RZ, RZ, R72 ;  /* 0x000000ffff037224 */ /* 0x002fe200078e0048 */
[----:B------:R-:W-:Y:S01]  /*2bca0*/  IADD3.X R75, R75, UR10, RZ, P2, !PT ;  /* 0x0000000a4b4b7c10 */ /* 0x000fe200097fe4ff */
[----:B------:R-:W-:Y:S01]  /*2bcb0*/  STL [R1+0xe0], R74 ;  /* 0x0000e04a01007387 */ /* 0x000fe20000100800 */
[----:B------:R-:W-:-:S03]  /*2bcc0*/  IMAD.MOV.U32 R2, RZ, RZ, R28 ;  /* 0x000000ffff027224 */ /* 0x000fc600078e001c */
[----:B------:R-:W2:Y:S04]  /*2bcd0*/  LDL.LU R72, [R1+0x21c] ;  /* 0x00021c0001487983 */ /* 0x000ea80000300800 */
[----:B------:R-:W-:Y:S04]  /*2bce0*/  STL [R1+0xdc], R75 ;  /* 0x0000dc4b01007387 */ /* 0x000fe80000100800 */
[----:B------:R-:W2:Y:S04]  /*2bcf0*/  LDL.LU R28, [R1+0x25c] ;  /* 0x00025c00011c7983 */ /* 0x000ea80000300800 */
[----:B------:R1:W-:Y:S02]  /*2bd00*/  LDGSTS.E [R0+0x2400], [R2.64], P0 ;  /* 0x0240000002007fae */ /* 0x0003e4000812184c */
[----:B-1----:R-:W-:-:S02]  /*2bd10*/  IMAD.MOV.U32 R2, RZ, RZ, R74 ;  /* 0x000000ffff027224 */ /* 0x002fc400078e004a */
[----:B------:R-:W-:-:S05]  /*2bd20*/  IMAD.MOV.U32 R3, RZ, RZ, R75 ;  /* 0x000000ffff037224 */ /* 0x000fca00078e004b */
[----:B------:R1:W-:Y:S01]  /*2bd30*/  LDGSTS.E [R0+0x3400], [R2.64], P0 ;  /* 0x0340000002007fae */ /* 0x0003e2000812184c */
[----:B----4-:R-:W-:Y:S02]  /*2bd40*/  IADD3 R10, P1, R10, UR11, RZ ;  /* 0x0000000b0a0a7c10 */ /* 0x010fe4000ff3e0ff */
[----:B------:R-:W-:Y:S02]  /*2bd50*/  IADD3 R31, P2, R31, UR11, RZ ;  /* 0x0000000b1f1f7c10 */ /* 0x000fe4000ff5e0ff */
[----:B------:R-:W-:Y:S01]  /*2bd60*/  IADD3.X R58, R58, UR10, RZ, P1, !PT ;  /* 0x0000000a3a3a7c10 */ /* 0x000fe20008ffe4ff */
[----:B------:R-:W-:Y:S01]  /*2bd70*/  STL [R1+0x120], R10 ;  /* 0x0001200a01007387 */ /* 0x000fe20000100800 */
[----:B-1----:R-:W-:-:S03]  /*2bd80*/  IMAD.MOV.U32 R2, RZ, RZ, R10 ;  /* 0x000000ffff027224 */ /* 0x002fc600078e000a */
[----:B------:R-:W-:Y:S01]  /*2bd90*/  IMAD.MOV.U32 R3, RZ, RZ, R58 ;  /* 0x000000ffff037224 */ /* 0x000fe200078e003a */
[----:B------:R1:W-:Y:S01]  /*2bda0*/  STL [R1+0x11c], R58 ;  /* 0x00011c3a01007387 */ /* 0x0003e20000100800 */
[----:B---3--:R-:W-:-:S03]  /*2bdb0*/  IADD3.X R73, R73, UR10, RZ, P2, !PT ;  /* 0x0000000a49497c10 */ /* 0x008fc600097fe4ff */
[----:B------:R-:W-:Y:S04]  /*2bdc0*/  STL [R1+0x160], R31 ;  /* 0x0001601f01007387 */ /* 0x000fe80000100800 */
[----:B------:R3:W-:Y:S04]  /*2bdd0*/  LDGSTS.E [R0+0x4400], [R2.64], P0 ;  /* 0x0440000002007fae */ /* 0x0007e8000812184c */
[----:B-1----:R-:W4:Y:S04]  /*2bde0*/  LDL.LU R58, [R1+0x2a0] ;  /* 0x0002a000013a7983 */ /* 0x002f280000300800 */
[----:B------:R1:W-:Y:S04]  /*2bdf0*/  STL [R1+0x15c], R73 ;  /* 0x00015c4901007387 */ /* 0x0003e80000100800 */
[----:B------:R-:W4:Y:S01]  /*2be00*/  LDL.LU R10, [R1+0x2e0] ;  /* 0x0002e000010a7983 */ /* 0x000f220000300800 */
[----:B---3--:R-:W-:-:S03]  /*2be10*/  IMAD.MOV.U32 R3, RZ, RZ, R73 ;  /* 0x000000ffff037224 */ /* 0x008fc600078e0049 */
[----:B-1----:R-:W3:Y:S01]  /*2be20*/  LDL.LU R73, [R1+0x29c] ;  /* 0x00029c0001497983 */ /* 0x002ee20000300800 */
[----:B------:R-:W-:-:S03]  /*2be30*/  IMAD.MOV.U32 R2, RZ, RZ, R31 ;  /* 0x000000ffff027224 */ /* 0x000fc600078e001f */
[----:B------:R-:W3:Y:S04]  /*2be40*/  LDL.LU R31, [R1+0x2dc] ;  /* 0x0002dc00011f7983 */ /* 0x000ee80000300800 */
[----:B------:R1:W-:Y:S01]  /*2be50*/  LDGSTS.E [R0+0x5400], [R2.64], P0 ;  /* 0x0540000002007fae */ /* 0x0003e2000812184c */
[----:B------:R-:W-:Y:S02]  /*2be60*/  IADD3 R29, P1, R29, UR11, RZ ;  /* 0x0000000b1d1d7c10 */ /* 0x000fe4000ff3e0ff */
[----:B------:R-:W-:Y:S02]  /*2be70*/  IADD3 R56, P2, R56, UR11, RZ ;  /* 0x0000000b38387c10 */ /* 0x000fe4000ff5e0ff */
[----:B--2---:R-:W-:Y:S01]  /*2be80*/  IADD3.X R30, R30, UR10, RZ, P1, !PT ;  /* 0x0000000a1e1e7c10 */ /* 0x004fe20008ffe4ff */
        /* <DEDUP_REMOVED lines=8> */
[----:B------:R1:W-:Y:S04]  /*2bf10*/  STL [R1+0x1dc], R57 ;  /* 0x0001dc3901007387 */ /* 0x0003e80000100800 */
[----:B------:R-:W3:Y:S01]  /*2bf20*/  LDL.LU R29, [R1+0x360] ;  /* 0x00036000011d7983 */ /* 0x000ee20000300800 */
[----:B--2---:R-:W-:Y:S01]  /*2bf30*/  IMAD.MOV.U32 R2, RZ, RZ, R56 ;  /* 0x000000ffff027224 */ /* 0x004fe200078e0038 */
[----:B------:R-:W-:-:S02]  /*2bf40*/  IADD3 R59, P1, R59, UR11, RZ ;  /* 0x0000000b3b3b7c10 */ /* 0x000fc4000ff3e0ff */
[----:B------:R-:W2:Y:S01]  /*2bf50*/  LDL.LU R56, [R1+0x31c] ;  /* 0x00031c0001387983 */ /* 0x000ea20000300800 */
[----:B------:R-:W-:Y:S01]  /*2bf60*/  IMAD.MOV.U32 R3, RZ, RZ, R57 ;  /* 0x000000ffff037224 */ /* 0x000fe200078e0039 */
[----:B------:R-:W-:Y:S02]  /*2bf70*/  IADD3 R11, P2, R11, UR11, RZ ;  /* 0x0000000b0b0b7c10 */ /* 0x000fe4000ff5e0ff */
[----:B-1----:R-:W2:Y:S04]  /*2bf80*/  LDL.LU R57, [R1+0x35c] ;  /* 0x00035c0001397983 */ /* 0x002ea80000300800 */
[----:B------:R1:W-:Y:S04]  /*2bf90*/  STL [R1+0x220], R59 ;  /* 0x0002203b01007387 */ /* 0x0003e80000100800 */
[----:B------:R1:W-:Y:S02]  /*2bfa0*/  LDGSTS.E [R0+0x7400], [R2.64], P0 ;  /* 0x0740000002007fae */ /* 0x0003e4000812184c */
[----:B-1----:R-:W-:Y:S01]  /*2bfb0*/  IMAD.MOV.U32 R2, RZ, RZ, R59 ;  /* 0x000000ffff027224 */ /* 0x002fe200078e003b */
[----:B------:R-:W-:-:S05]  /*2bfc0*/  IADD3.X R72, R72, UR10, RZ, P1, !PT ;  /* 0x0000000a48487c10 */ /* 0x000fca0008ffe4ff */
[----:B------:R1:W-:Y:S01]  /*2bfd0*/  STL [R1+0x21c], R72 ;  /* 0x00021c4801007387 */ /* 0x0003e20000100800 */
[----:B------:R-:W-:-:S03]  /*2bfe0*/  IADD3.X R28, R28, UR10, RZ, P2, !PT ;  /* 0x0000000a1c1c7c10 */ /* 0x000fc600097fe4ff */
[----:B------:R1:W-:Y:S01]  /*2bff0*/  STL [R1+0x260], R11 ;  /* 0x0002600b01007387 */ /* 0x0003e20000100800 */
[----:B------:R-:W-:-:S03]  /*2c000*/  IMAD.MOV.U32 R3, RZ, RZ, R72 ;  /* 0x000000ffff037224 */ /* 0x000fc600078e0048 */
[----:B------:R-:W2:Y:S04]  /*2c010*/  LDL.LU R59, [R1+0x3a0] ;  /* 0x0003a000013b7983 */ /* 0x000ea80000300800 */
[----:B------:R1:W-:Y:S04]  /*2c020*/  STL [R1+0x25c], R28 ;  /* 0x00025c1c01007387 */ /* 0x0003e80000100800 */
[----:B------:R-:W2:Y:S04]  /*2c030*/  LDL.LU R74, [R1+0x3e0] ;  /* 0x0003e000014a7983 */ /* 0x000ea80000300800 */
[----:B-1----:R-:W2:Y:S04]  /*2c040*/  LDL.LU R72, [R1+0x39c] ;  /* 0x00039c0001487983 */ /* 0x002ea80000300800 */
[----:B------:R-:W2:Y:S04]  /*2c050*/  LDL.LU R75, [R1+0x3dc] ;  /* 0x0003dc00014b7983 */ /* 0x000ea80000300800 */
[----:B------:R1:W-:Y:S02]  /*2c060*/  LDGSTS.E [R0+0x8400], [R2.64], P0 ;  /* 0x0840000002007fae */ /* 0x0003e4000812184c */
[----:B-1----:R-:W-:-:S02]  /*2c070*/  IMAD.MOV.U32 R2, RZ, RZ, R11 ;  /* 0x000000ffff027224 */ /* 0x002fc400078e000b */
[----:B------:R-:W-:Y:S01]  /*2c080*/  IMAD.MOV.U32 R3, RZ, RZ, R28 ;  /* 0x000000ffff037224 */ /* 0x000fe200078e001c */
[----:B------:R-:W2:Y:S04]  /*2c090*/  LDL.LU R11, [R1+0x420] ;  /* 0x00042000010b7983 */ /* 0x000ea80000300800 */
[----:B------:R-:W2:Y:S04]  /*2c0a0*/  LDL.LU R28, [R1+0x460] ;  /* 0x00046000011c7983 */ /* 0x000ea80000300800 */
[----:B------:R1:W-:Y:S01]  /*2c0b0*/  LDGSTS.E [R0+0x9400], [R2.64], P0 ;  /* 0x0940000002007fae */ /* 0x0003e2000812184c */
[----:B----4-:R-:W-:-:S05]  /*2c0c0*/  IADD3 R58, P1, R58, UR11, RZ ;  /* 0x0000000b3a3a7c10 */ /* 0x010fca000ff3e0ff */
[----:B------:R4:W-:Y:S01]  /*2c0d0*/  STL [R1+0x2a0], R58 ;  /* 0x0002a03a01007387 */ /* 0x0009e20000100800 */
[----:B------:R-:W-:Y:S02]  /*2c0e0*/  IADD3 R10, P2, R10, UR11, RZ ;  /* 0x0000000b0a0a7c10 */ /* 0x000fe4000ff5e0ff */
[----:B---3--:R-:W-:Y:S01]  /*2c0f0*/  IADD3.X R73, R73, UR10, RZ, P1, !PT ;  /* 0x0000000a49497c10 */ /* 0x008fe20008ffe4ff */
[----:B-1----:R-:W-:Y:S01]  /*2c100*/  IMAD.MOV.U32 R2, RZ, RZ, R58 ;  /* 0x000000ffff027224 */ /* 0x002fe200078e003a */
[----:B------:R-:W-:-:S03]  /*2c110*/  IADD3.X R31, R31, UR10, RZ, P2, !PT ;  /* 0x0000000a1f1f7c10 */ /* 0x000fc600097fe4ff */
[----:B------:R1:W-:Y:S04]  /*2c120*/  STL [R1+0x29c], R73 ;  /* 0x00029c4901007387 */ /* 0x0003e80000100800 */
[----:B------:R3:W-:Y:S04]  /*2c130*/  STL [R1+0x2e0], R10 ;  /* 0x0002e00a01007387 */ /* 0x0007e80000100800 */
[----:B----4-:R-:W4:Y:S01]  /*2c140*/  LDL.LU R58, [R1+0x41c] ;  /* 0x00041c00013a7983 */ /* 0x010f220000300800 */
[----:B------:R-:W-:-:S03]  /*2c150*/  IMAD.MOV.U32 R3, RZ, RZ, R73 ;  /* 0x000000ffff037224 */ /* 0x000fc600078e0049 */
[----:B------:R3:W-:Y:S04]  /*2c160*/  STL [R1+0x2dc], R31 ;  /* 0x0002dc1f01007387 */ /* 0x0007e80000100800 */
[----:B-1----:R-:W4:Y:S04]  /*2c170*/  LDL.LU R73, [R1+0x45c] ;  /* 0x00045c0001497983 */ /* 0x002f280000300800 */
[----:B------:R1:W-:Y:S02]  /*2c180*/  LDGSTS.E [R0+0xa400], [R2.64], P0 ;  /* 0x0a40000002007fae */ /* 0x0003e4000812184c */
[----:B-1----:R-:W-:-:S02]  /*2c190*/  IMAD.MOV.U32 R2, RZ, RZ, R10 ;  /* 0x000000ffff027224 */ /* 0x002fc400078e000a */
[----:B------:R-:W-:Y:S01]  /*2c1a0*/  IMAD.MOV.U32 R3, RZ, RZ, R31 ;  /* 0x000000ffff037224 */ /* 0x000fe200078e001f */
[----:B---3--:R-:W3:Y:S04]  /*2c1b0*/  LDL.LU R10, [R1+0x4a0] ;  /* 0x0004a000010a7983 */ /* 0x008ee80000300800 */
[----:B------:R-:W3:Y:S04]  /*2c1c0*/  LDL.LU R31, [R1+0x4e0] ;  /* 0x0004e000011f7983 */ /* 0x000ee80000300800 */
[----:B------:R1:W-:Y:S01]  /*2c1d0*/  LDGSTS.E [R0+0xb400], [R2.64], P0 ;  /* 0x0b40000002007fae */ /* 0x0003e2000812184c */
[----:B------:R-:W-:-:S05]  /*2c1e0*/  IADD3 R30, P1, R30, UR11, RZ ;  /* 0x0000000b1e1e7c10 */ /* 0x000fca000ff3e0ff */
[----:B------:R2:W-:Y:S01]  /*2c1f0*/  STL [R1+0x320], R30 ;  /* 0x0003201e01007387 */ /* 0x0005e20000100800 */
[----:B------:R-:W-:Y:S02]  /*2c200*/  IADD3 R29, P2, R29, UR11, RZ ;  /* 0x0000000b1d1d7c10 */ /* 0x000fe4000ff5e0ff */
[----:B--2---:R-:W-:Y:S01]  /*2c210*/  IADD3.X R56, R56, UR10, RZ, P1, !PT ;  /* 0x0000000a38387c10 */ /* 0x004fe20008ffe4ff */
[----:B-1----:R-:W-:Y:S01]  /*2c220*/  IMAD.MOV.U32 R2, RZ, RZ, R30 ;  /* 0x000000ffff027224 */ /* 0x002fe200078e001e */
[----:B------:R-:W-:-:S03]  /*2c230*/  IADD3.X R57, R57, UR10, RZ, P2, !PT ;  /* 0x0000000a39397c10 */ /* 0x000fc600097fe4ff */
[----:B------:R1:W-:Y:S04]  /*2c240*/  STL [R1+0x31c], R56 ;  /* 0x00031c3801007387 */ /* 0x0003e80000100800 */
[----:B------:R-:W-:Y:S04]  /*2c250*/  STL [R1+0x360], R29 ;  /* 0x0003601d01007387 */ /* 0x000fe80000100800 */
[----:B------:R-:W3:Y:S01]  /*2c260*/  LDL.LU R30, [R1+0x49c] ;  /* 0x00049c00011e7983 */ /* 0x000ee20000300800 */
[----:B------:R-:W-:-:S03]  /*2c270*/  IMAD.MOV.U32 R3, RZ, RZ, R56 ;  /* 0x000000ffff037224 */ /* 0x000fc600078e0038 */
[----:B------:R1:W-:Y:S04]  /*2c280*/  STL [R1+0x35c], R57 ;  /* 0x00035c3901007387 */ /* 0x0003e80000100800 */
[----:B-1----:R-:W3:Y:S04]  /*2c290*/  LDL.LU R56, [R1+0x4dc] ;  /* 0x0004dc0001387983 */ /* 0x002ee80000300800 */
[----:B------:R1:W-:Y:S02]  /*2c2a0*/  LDGSTS.E [R0+0xc400], [R2.64], P0 ;  /* 0x0c40000002007fae */ /* 0x0003e4000812184c */
[----:B-1----:R-:W-:-:S02]  /*2c2b0*/  IMAD.MOV.U32 R2, RZ, RZ, R29 ;  /* 0x000000ffff027224 */ /* 0x002fc400078e001d */
[----:B------:R-:W-:Y:S02]  /*2c2c0*/  IMAD.MOV.U32 R3, RZ, RZ, R57 ;  /* 0x000000ffff037224 */ /* 0x000fe400078e0039 */
[----:B------:R-:W3:Y:S01]  /*2c2d0*/  LDL.LU R57, [R1+0x520] ;  /* 0x0005200001397983 */ /* 0x000ee20000300800 */
[----:B------:R-:W-:-:S03]  /*2c2e0*/  IADD3 R59, P1, R59, UR11, RZ ;  /* 0x0000000b3b3b7c10 */ /* 0x000fc6000ff3e0ff */
[----:B------:R-:W3:Y:S04]  /*2c2f0*/  LDL.LU R29, [R1+0x560] ;  /* 0x00056000011d7983 */ /* 0x000ee80000300800 */
[----:B------:R-:W-:Y:S01]  /*2c300*/  STL [R1+0x3a0], R59 ;  /* 0x0003a03b01007387 */ /* 0x000fe20000100800 */
[----:B------:R-:W-:-:S03]  /*2c310*/  IADD3 R74, P2, R74, UR11, RZ ;  /* 0x0000000b4a4a7c10 */ /* 0x000fc6000ff5e0ff */
[----:B------:R1:W-:Y:S01]  /*2c320*/  LDGSTS.E [R0+0xd400], [R2.64], P0 ;  /* 0x0d40000002007fae */ /* 0x0003e2000812184c */
[----:B------:R-:W-:Y:S02]  /*2c330*/  IADD3.X R72, R72, UR10, RZ, P1, !PT ;  /* 0x0000000a48487c10 */ /* 0x000fe40008ffe4ff */
[----:B------:R-:W-:-:S03]  /*2c340*/  IADD3.X R75, R75, UR10, RZ, P2, !PT ;  /* 0x0000000a4b4b7c10 */ /* 0x000fc600097fe4ff */
[----:B------:R1:W-:Y:S02]  /*2c350*/  STL [R1+0x39c], R72 ;  /* 0x00039c4801007387 */ /* 0x0003e40000100800 */
[----:B-1----:R-:W-:Y:S02]  /*2c360*/  IMAD.MOV.U32 R3, RZ, RZ, R72 ;  /* 0x000000ffff037224 */ /* 0x002fe400078e0048 */
[----:B------:R-:W-:Y:S01]  /*2c370*/  STL [R1+0x3e0], R74 ;  /* 0x0003e04a01007387 */ /* 0x000fe20000100800 */
[----:B------:R-:W-:-:S03]  /*2c380*/  IMAD.MOV.U32 R2, RZ, RZ, R59 ;  /* 0x000000ffff027224 */ /* 0x000fc600078e003b */
[----:B------:R-:W3:Y:S04]  /*2c390*/  LDL.LU R72, [R1+0x51c] ;  /* 0x00051c0001487983 */ /* 0x000ee80000300800 */
[----:B------:R-:W-:Y:S04]  /*2c3a0*/  STL [R1+0x3dc], R75 ;  /* 0x0003dc4b01007387 */ /* 0x000fe80000100800 */
[----:B------:R-:W3:Y:S01]  /*2c3b0*/  LDL.LU R59, [R1+0x55c] ;  /* 0x00055c00013b7983 */ /* 0x000ee20000300800 */
[----:B------:R-:W-:-:S03]  /*2c3c0*/  IADD3 R11, P1, R11, UR11, RZ ;  /* 0x0000000b0b0b7c10 */ /* 0x000fc6000ff3e0ff */
[----:B------:R1:W-:Y:S01]  /*2c3d0*/  LDGSTS.E [R0+0xe400], [R2.64], P0 ;  /* 0x0e40000002007fae */ /* 0x0003e2000812184c */
[----:B------:R-:W-:-:S03]  /*2c3e0*/  IADD3 R28, P2, R28, UR11, RZ ;  /* 0x0000000b1c1c7c10 */ /* 0x000fc6000ff5e0ff */
[----:B------:R-:W-:Y:S01]  /*2c3f0*/  STL [R1+0x420], R11 ;  /* 0x0004200b01007387 */ /* 0x000fe20000100800 */
[----:B-1----:R-:W-:Y:S02]  /*2c400*/  IMAD.MOV.U32 R2, RZ, RZ, R74 ;  /* 0x000000ffff027224 */ /* 0x002fe400078e004a */
[----:B------:R-:W-:-:S05]  /*2c410*/  IMAD.MOV.U32 R3, RZ, RZ, R75 ;  /* 0x000000ffff037224 */ /* 0x000fca00078e004b */
[----:B------:R1:W-:Y:S02]  /*2c420*/  LDGSTS.E [R0+0xf400], [R2.64], P0 ;  /* 0x0f40000002007fae */ /* 0x0003e4000812184c */
[----:B-1----:R-:W-:Y:S01]  /*2c430*/  IMAD.MOV.U32 R2, RZ, RZ, R11 ;  /* 0x000000ffff027224 */ /* 0x002fe200078e000b */
[----:B----4-:R-:W-:-:S05]  /*2c440*/  IADD3.X R58, R58, UR10, RZ, P1, !PT ;  /* 0x0000000a3a3a7c10 */ /* 0x010fca0008ffe4ff */
        /* <DEDUP_REMOVED lines=8> */
[----:B----4-:R-:W-:Y:S01]  /*2c4d0*/  IMAD.MOV.U32 R3, RZ, RZ, R73 ;  /* 0x000000ffff037224 */ /* 0x010fe200078e0049 */
[----:B---3--:R-:W-:-:S02]  /*2c4e0*/  IADD3 R10, P1, R10, UR11, RZ ;  /* 0x0000000b0a0a7c10 */ /* 0x008fc4000ff3e0ff */
[----:B-1----:R-:W3:Y:S01]  /*2c4f0*/  LDL.LU R73, [R1+0x59c] ;  /* 0x00059c0001497983 */ /* 0x002ee20000300800 */
[----:B------:R-:W-:Y:S01]  /*2c500*/  IMAD.MOV.U32 R2, RZ, RZ, R28 ;  /* 0x000000ffff027224 */ /* 0x000fe200078e001c */
[----:B------:R-:W-:Y:S02]  /*2c510*/  IADD3 R31, P2, R31, UR11, RZ ;  /* 0x0000000b1f1f7c10 */ /* 0x000fe4000ff5e0ff */
[----:B------:R-:W4:Y:S04]  /*2c520*/  LDL.LU R28, [R1+0x5dc] ;  /* 0x0005dc00011c7983 */ /* 0x000f280000300800 */
[----:B------:R1:W-:Y:S04]  /*2c530*/  LDGSTS.E [R0+0x11400], [R2.64], P0 ;  /* 0x1140000002007fae */ /* 0x0003e8000812184c */
[----:B------:R-:W-:Y:S01]  /*2c540*/  STL [R1+0x4a0], R10 ;  /* 0x0004a00a01007387 */ /* 0x000fe20000100800 */
[----:B-1----:R-:W-:Y:S01]  /*2c550*/  IMAD.MOV.U32 R2, RZ, RZ, R10 ;  /* 0x000000ffff027224 */ /* 0x002fe200078e000a */
[----:B------:R-:W-:-:S05]  /*2c560*/  IADD3.X R30, R30, UR10, RZ, P1, !PT ;  /* 0x0000000a1e1e7c10 */ /* 0x000fca0008ffe4ff */
[----:B------:R-:W-:Y:S01]  /*2c570*/  IMAD.MOV.U32 R3, RZ, RZ, R30 ;  /* 0x000000ffff037224 */ /* 0x000fe200078e001e */
[----:B------:R1:W-:Y:S01]  /*2c580*/  STL [R1+0x49c], R30 ;  /* 0x00049c1e01007387 */ /* 0x0003e20000100800 */
[----:B------:R-:W-:-:S03]  /*2c590*/  IADD3.X R56, R56, UR10, RZ, P2, !PT ;  /* 0x0000000a38387c10 */ /* 0x000fc600097fe4ff */
[----:B------:R-:W-:Y:S04]  /*2c5a0*/  STL [R1+0x4e0], R31 ;  /* 0x0004e01f01007387 */ /* 0x000fe80000100800 */
[----:B------:R1:W-:Y:S04]  /*2c5b0*/  LDGSTS.E [R0+0x12400], [R2.64], P0 ;  /* 0x1240000002007fae */ /* 0x0003e8000812184c */
[----:B-1----:R-:W4:Y:S04]  /*2c5c0*/  LDL.LU R30, [R1+0x620] ;  /* 0x00062000011e7983 */ /* 0x002f280000300800 */
[----:B------:R1:W-:Y:S04]  /*2c5d0*/  STL [R1+0x4dc], R56 ;  /* 0x0004dc3801007387 */ /* 0x0003e80000100800 */
[----:B------:R-:W4:Y:S01]  /*2c5e0*/  LDL.LU R10, [R1+0x660] ;  /* 0x00066000010a7983 */ /* 0x000f220000300800 */
[----:B------:R-:W-:Y:S01]  /*2c5f0*/  IMAD.MOV.U32 R3, RZ, RZ, R56 ;  /* 0x000000ffff037224 */ /* 0x000fe200078e0038 */
[----:B------:R-:W-:-:S02]  /*2c600*/  IADD3 R57, P1, R57, UR11, RZ ;  /* 0x0000000b39397c10 */ /* 0x000fc4000ff3e0ff */
[----:B-1----:R-:W4:Y:S01]  /*2c610*/  LDL.LU R56, [R1+0x61c] ;  /* 0x00061c0001387983 */ /* 0x002f220000300800 */
[----:B------:R-:W-:Y:S01]  /*2c620*/  IMAD.MOV.U32 R2, RZ, RZ, R31 ;  /* 0x000000ffff027224 */ /* 0x000fe200078e001f */
[----:B------:R-:W-:Y:S02]  /*2c630*/  IADD3 R29, P2, R29, UR11, RZ ;  /* 0x0000000b1d1d7c10 */ /* 0x000fe4000ff5e0ff */
[----:B------:R-:W4:Y:S04]  /*2c640*/  LDL.LU R31, [R1+0x65c] ;  /* 0x00065c00011f7983 */ /* 0x000f280000300800 */
        /* <DEDUP_REMOVED lines=8> */
[----:B------:R-:W4:Y:S04]  /*2c6d0*/  LDL.LU R74, [R1+0x6a0] ;  /* 0x0006a000014a7983 */ /* 0x000f280000300800 */
[----:B------:R1:W-:Y:S04]  /*2c6e0*/  STL [R1+0x55c], R59 ;  /* 0x00055c3b01007387 */ /* 0x0003e80000100800 */
[----:B------:R-:W4:Y:S04]  /*2c6f0*/  LDL.LU R57, [R1+0x6e0] ;  /* 0x0006e00001397983 */ /* 0x000f280000300800 */
[----:B------:R-:W4:Y:S04]  /*2c700*/  LDL.LU R75, [R1+0x69c] ;  /* 0x00069c00014b7983 */ /* 0x000f280000300800 */
[----:B------:R1:W-:Y:S02]  /*2c710*/  LDGSTS.E [R0+0x14400], [R2.64], P0 ;  /* 0x1440000002007fae */ /* 0x0003e4000812184c */
[----:B-1----:R-:W-:-:S02]  /*2c720*/  IMAD.MOV.U32 R3, RZ, RZ, R59 ;  /* 0x000000ffff037224 */ /* 0x002fc400078e003b */
[----:B------:R-:W4:Y:S01]  /*2c730*/  LDL.LU R59, [R1+0x6dc] ;  /* 0x0006dc00013b7983 */ /* 0x000f220000300800 */
[----:B------:R-:W-:-:S03]  /*2c740*/  IMAD.MOV.U32 R2, RZ, RZ, R29 ;  /* 0x000000ffff027224 */ /* 0x000fc600078e001d */
[----:B------:R-:W4:Y:S04]  /*2c750*/  LDL.LU R72, [R1+0x720] ;  /* 0x0007200001487983 */ /* 0x000f280000300800 */
[----:B------:R-:W4:Y:S04]  /*2c760*/  LDL.LU R29, [R1+0x760] ;  /* 0x00076000011d7983 */ /* 0x000f280000300800 */
[----:B------:R1:W-:Y:S01]  /*2c770*/  LDGSTS.E [R0+0x15400], [R2.64], P0 ;  /* 0x1540000002007fae */ /* 0x0003e2000812184c */
[----:B--2---:R-:W-:-:S05]  /*2c780*/  IADD3 R58, P1, R58, UR11, RZ ;  /* 0x0000000b3a3a7c10 */ /* 0x004fca000ff3e0ff */
[----:B------:R-:W-:Y:S01]  /*2c790*/  STL [R1+0x5a0], R58 ;  /* 0x0005a03a01007387 */ /* 0x000fe20000100800 */
[----:B------:R-:W-:Y:S02]  /*2c7a0*/  IADD3 R11, P2, R11, UR11, RZ ;  /* 0x0000000b0b0b7c10 */ /* 0x000fe4000ff5e0ff */
[----:B---3--:R-:W-:Y:S02]  /*2c7b0*/  IADD3.X R73, R73, UR10, RZ, P1, !PT ;  /* 0x0000000a49497c10 */ /* 0x008fe40008ffe4ff */
[----:B----4-:R-:W-:-:S03]  /*2c7c0*/  IADD3.X R28, R28, UR10, RZ, P2, !PT ;  /* 0x0000000a1c1c7c10 */ /* 0x010fc600097fe4ff */
[----:B------:R2:W-:Y:S01]  /*2c7d0*/  STL [R1+0x59c], R73 ;  /* 0x00059c4901007387 */ /* 0x0005e20000100800 */
[----:B-1----:R-:W-:-:S03]  /*2c7e0*/  IMAD.MOV.U32 R3, RZ, RZ, R73 ;  /* 0x000000ffff037224 */ /* 0x002fc600078e0049 */
[----:B------:R1:W-:Y:S01]  /*2c7f0*/  STL [R1+0x5e0], R11 ;  /* 0x0005e00b01007387 */ /* 0x0003e20000100800 */
[----:B------:R-:W-:-:S03]  /*2c800*/  IMAD.MOV.U32 R2, RZ, RZ, R58 ;  /* 0x000000ffff027224 */ /* 0x000fc600078e003a */
[----:B--2---:R-:W2:Y:S04]  /*2c810*/  LDL.LU R73, [R1+0x71c] ;  /* 0x00071c0001497983 */ /* 0x004ea80000300800 */
[----:B------:R3:W-:Y:S04]  /*2c820*/  STL [R1+0x5dc], R28 ;  /* 0x0005dc1c01007387 */ /* 0x0007e80000100800 */
[----:B------:R-:W4:Y:S04]  /*2c830*/  LDL.LU R58, [R1+0x75c] ;  /* 0x00075c00013a7983 */ /* 0x000f280000300800 */
[----:B------:R1:W-:Y:S02]  /*2c840*/  LDGSTS.E [R0+0x16400], [R2.64], P0 ;  /* 0x1640000002007fae */ /* 0x0003e4000812184c */
[----:B-1----:R-:W-:-:S02]  /*2c850*/  IMAD.MOV.U32 R2, RZ, RZ, R11 ;  /* 0x000000ffff027224 */ /* 0x002fc400078e000b */
[----:B------:R-:W-:Y:S01]  /*2c860*/  IMAD.MOV.U32 R3, RZ, RZ, R28 ;  /* 0x000000ffff037224 */ /* 0x000fe200078e001c */
[----:B------:R-:W4:Y:S04]  /*2c870*/  LDL.LU R11, [R1+0x7a0] ;  /* 0x0007a000010b7983 */ /* 0x000f280000300800 */
[----:B---3--:R-:W3:Y:S01]  /*2c880*/  LDL.LU R28, [R1+0x7e0] ;  /* 0x0007e000011c7983 */ /* 0x008ee20000300800 */
[----:B------:R-:W-:-:S03]  /*2c890*/  IADD3 R30, P1, R30, UR11, RZ ;  /* 0x0000000b1e1e7c10 */ /* 0x000fc6000ff3e0ff */
[----:B------:R1:W-:Y:S01]  /*2c8a0*/  LDGSTS.E [R0+0x17400], [R2.64], P0 ;  /* 0x1740000002007fae */ /* 0x0003e2000812184c */
[----:B------:R-:W-:-:S03]  /*2c8b0*/  IADD3 R10, P2, R10, UR11, RZ ;  /* 0x0000000b0a0a7c10 */ /* 0x000fc6000ff5e0ff */
[----:B------:R1:W-:Y:S01]  /*2c8c0*/  STL [R1+0x620], R30 ;  /* 0x0006201e01007387 */ /* 0x0003e20000100800 */
[----:B------:R-:W-:Y:S01]  /*2c8d0*/  IADD3.X R56, R56, UR10, RZ, P1, !PT ;  /* 0x0000000a38387c10 */ /* 0x000fe20008ffe4ff */
[----:B-1----:R-:W-:Y:S01]  /*2c8e0*/  IMAD.MOV.U32 R2, RZ, RZ, R30 ;  /* 0x000000ffff027224 */ /* 0x002fe200078e001e */
[----:B------:R-:W-:-:S03]  /*2c8f0*/  IADD3.X R31, R31, UR10, RZ, P2, !PT ;  /* 0x0000000a1f1f7c10 */ /* 0x000fc600097fe4ff */
[----:B------:R1:W-:Y:S01]  /*2c900*/  STL [R1+0x61c], R56 ;  /* 0x00061c3801007387 */ /* 0x0003e20000100800 */
[----:B------:R-:W-:-:S03]  /*2c910*/  IMAD.MOV.U32 R3, RZ, RZ, R56 ;  /* 0x000000ffff037224 */ /* 0x000fc600078e0038 */
[----:B------:R-:W-:Y:S04]  /*2c920*/  STL [R1+0x660], R10 ;  /* 0x0006600a01007387 */ /* 0x000fe80000100800 */
[----:B------:R-:W3:Y:S04]  /*2c930*/  LDL.LU R30, [R1+0x79c] ;  /* 0x00079c00011e7983 */ /* 0x000ee80000300800 */
[----:B------:R1:W-:Y:S04]  /*2c940*/  STL [R1+0x65c], R31 ;  /* 0x00065c1f01007387 */ /* 0x0003e80000100800 */
[----:B-1----:R-:W3:Y:S04]  /*2c950*/  LDL.LU R56, [R1+0x7dc] ;  /* 0x0007dc0001387983 */ /* 0x002ee80000300800 */
[----:B------:R1:W-:Y:S02]  /*2c960*/  LDGSTS.E [R0+0x18400], [R2.64], P0 ;  /* 0x1840000002007fae */ /* 0x0003e4000812184c */
[----:B-1----:R-:W-:Y:S01]  /*2c970*/  IMAD.MOV.U32 R2, RZ, RZ, R10 ;  /* 0x000000ffff027224 */ /* 0x002fe200078e000a */
[----:B------:R-:W-:Y:S01]  /*2c980*/  IADD3 R74, P1, R74, UR11, RZ ;  /* 0x0000000b4a4a7c10 */ /* 0x000fe2000ff3e0ff */
[----:B------:R-:W-:-:S02]  /*2c990*/  IMAD.MOV.U32 R3, RZ, RZ, R31 ;  /* 0x000000ffff037224 */ /* 0x000fc400078e001f */
[----:B------:R-:W3:Y:S04]  /*2c9a0*/  LDL.LU R31, [R1+0x28] ;  /* 0x00002800011f7983 */ /* 0x000ee80000300800 */
        /* <DEDUP_REMOVED lines=11> */
[----:B------:R1:W-:Y:S02]  /*2ca60*/  STL [R1+0x6dc], R59 ;  /* 0x0006dc3b01007387 */ /* 0x0003e40000100800 */
[----:B-1----:R-:W-:Y:S02]  /*2ca70*/  IMAD.MOV.U32 R2, RZ, RZ, R57 ;  /* 0x000000ffff027224 */ /* 0x002fe400078e0039 */
[----:B------:R-:W3:Y:S01]  /*2ca80*/  LDL.LU R57, [R1+0x24] ;  /* 0x0000240001397983 */ /* 0x000ee20000300800 */
[----:B------:R-:W-:Y:S01]  /*2ca90*/  IADD3 R72, P1, R72, UR11, RZ ;  /* 0x0000000b48487c10 */ /* 0x000fe2000ff3e0ff */
[----:B------:R-:W-:Y:S01]  /*2caa0*/  IMAD.MOV.U32 R3, RZ, RZ, R59 ;  /* 0x000000ffff037224 */ /* 0x000fe200078e003b */
[----:B------:R-:W-:Y:S01]  /*2cab0*/  IADD3 R29, P2, R29, UR11, RZ ;  /* 0x0000000b1d1d7c10 */ /* 0x000fe2000ff5e0ff */
[----:B------:R-:W1:Y:S04]  /*2cac0*/  S2R R187, SR_TID.X ;  /* 0x0000000000bb7919 */ /* 0x000e680000002100 */
[----:B------:R1:W-:Y:S04]  /*2cad0*/  LDGSTS.E [R0+0x1b400], [R2.64], P0 ;  /* 0x1b40000002007fae */ /* 0x0003e8000812184c */
[----:B------:R-:W3:Y:S04]  /*2cae0*/  LDL.LU R59, [R1+0x64] ;  /* 0x00006400013b7983 */ /* 0x000ee80000300800 */
[----:B------:R1:W-:Y:S02]  /*2caf0*/  STL [R1+0x720], R72 ;  /* 0x0007204801007387 */ /* 0x0003e40000100800 */
[----:B-1----:R-:W-:Y:S01]  /*2cb00*/  IMAD.MOV.U32 R2, RZ, RZ, R72 ;  /* 0x000000ffff027224 */ /* 0x002fe200078e0048 */
[----:B------:R-:W-:-:S05]  /*2cb10*/  LOP3.LUT R187, R187, 0x7f, RZ, 0xc0, !PT ;  /* 0x0000007fbbbb7812 */ /* 0x000fca00078ec0ff */
[----:B------:R-:W-:Y:S01]  /*2cb20*/  IMAD.SHL.U32 R187, R187, 0x4, RZ ;  /* 0x00000004bbbb7824 */ /* 0x000fe200078e00ff */
[----:B--2---:R-:W-:-:S05]  /*2cb30*/  IADD3.X R73, R73, UR10, RZ, P1, !PT ;  /* 0x0000000a49497c10 */ /* 0x004fca0008ffe4ff */
[----:B------:R-:W-:Y:S01]  /*2cb40*/  IMAD.MOV.U32 R3, RZ, RZ, R73 ;  /* 0x000000ffff037224 */ /* 0x000fe200078e0049 */
[----:B----4-:R-:W-:Y:S01]  /*2cb50*/  IADD3.X R58, R58, UR10, RZ, P2, !PT ;  /* 0x0000000a3a3a7c10 */ /* 0x010fe200097fe4ff */
[----:B------:R-:W-:Y:S04]  /*2cb60*/  STL [R1+0x71c], R73 ;  /* 0x00071c4901007387 */ /* 0x000fe80000100800 */
[----:B------:R1:W-:Y:S04]  /*2cb70*/  STL [R1+0x760], R29 ;  /* 0x0007601d01007387 */ /* 0x0003e80000100800 */
[----:B------:R2:W-:Y:S04]  /*2cb80*/  LDGSTS.E [R0+0x1c400], [R2.64], P0 ;  /* 0x1c40000002007fae */ /* 0x0005e8000812184c */
[----:B------:R-:W-:Y:S04]  /*2cb90*/  STL [R1+0x75c], R58 ;  /* 0x00075c3a01007387 */ /* 0x000fe80000100800 */
[----:B------:R-:W4:Y:S01]  /*2cba0*/  LDL.LU R72, [R1+0xa4] ;  /* 0x0000a40001487983 */ /* 0x000f220000300800 */
[----:B------:R-:W-:Y:S01]  /*2cbb0*/  IADD3 R11, P1, R11, UR11, RZ ;  /* 0x0000000b0b0b7c10 */ /* 0x000fe2000ff3e0ff */
[----:B--2---:R-:W-:-:S02]  /*2cbc0*/  IMAD.MOV.U32 R2, RZ, RZ, R29 ;  /* 0x000000ffff027224 */ /* 0x004fc400078e001d */
[----:B-1----:R-:W2:Y:S01]  /*2cbd0*/  LDL.LU R29, [R1+0xa8] ;  /* 0x0000a800011d7983 */ /* 0x002ea20000300800 */
[----:B------:R-:W-:Y:S01]  /*2cbe0*/  IMAD.MOV.U32 R3, RZ, RZ, R58 ;  /* 0x000000ffff037224 */ /* 0x000fe200078e003a */
[----:B---3--:R-:W-:Y:S02]  /*2cbf0*/  IADD3 R28, P2, R28, UR11, RZ ;  /* 0x0000000b1c1c7c10 */ /* 0x008fe4000ff5e0ff */
[----:B------:R-:W3:Y:S04]  /*2cc00*/  LDL.LU R75, [R1+0xe4] ;  /* 0x0000e400014b7983 */ /* 0x000ee80000300800 */
[----:B------:R-:W3:Y:S04]  /*2cc10*/  LDL.LU R74, [R1+0xe8] ;  /* 0x0000e800014a7983 */ /* 0x000ee80000300800 */
        /* <DEDUP_REMOVED lines=12> */
[----:B------:R1:W-:Y:S01]  /*2cce0*/  LDGSTS.E [R0+0x1e400], [R2.64], P0 ;  /* 0x1e40000002007fae */ /* 0x0003e2000812184c */
[----:B------:R-:W-:-:S03]  /*2ccf0*/  IADD3 R31, P1, R31, UR11, RZ ;  /* 0x0000000b1f1f7c10 */ /* 0x000fc6000ff3e0ff */
[----:B------:R-:W3:Y:S01]  /*2cd00*/  LDL.LU R73, [R1+0x164] ;  /* 0x0001640001497983 */ /* 0x000ee20000300800 */
[----:B-1----:R-:W-:Y:S02]  /*2cd10*/  IMAD.MOV.U32 R2, RZ, RZ, R28 ;  /* 0x000000ffff027224 */ /* 0x002fe400078e001c */
[----:B------:R-:W-:Y:S01]  /*2cd20*/  IMAD.MOV.U32 R3, RZ, RZ, R56 ;  /* 0x000000ffff037224 */ /* 0x000fe200078e0038 */
[----:B------:R-:W-:Y:S02]  /*2cd30*/  IADD3 R10, P2, R10, UR11, RZ ;  /* 0x0000000b0a0a7c10 */ /* 0x000fe4000ff5e0ff */
[----:B------:R-:W-:Y:S02]  /*2cd40*/  LOP3.LUT R28, R187, 0x30, RZ, 0x3c, !PT ;  /* 0x00000030bb1c7812 */ /* 0x000fe400078e3cff */
        /* <DEDUP_REMOVED lines=10> */
[----:B------:R-:W3:Y:S01]  /*2cdf0*/  LDL.LU R31, [R1+0x1a4] ;  /* 0x0001a400011f7983 */ /* 0x000ee20000300800 */
[----:B------:R-:W-:-:S03]  /*2ce00*/  IMAD.MOV.U32 R3, RZ, RZ, R57 ;  /* 0x000000ffff037224 */ /* 0x000fc600078e0039 */
[----:B-1----:R-:W3:Y:S01]  /*2ce10*/  LDL.LU R57, [R1+0x1e4] ;  /* 0x0001e40001397983 */ /* 0x002ee20000300800 */
[----:B------:R-:W-:-:S03]  /*2ce20*/  IADD3.X R59, R59, UR10, RZ, P2, !PT ;  /* 0x0000000a3b3b7c10 */ /* 0x000fc600097fe4ff */
[----:B------:R1:W-:Y:S04]  /*2ce30*/  LDGSTS.E [R0+0x600], [R2.64], P0 ;  /* 0x0060000002007fae */ /* 0x0003e8000812184c */
[----:B------:R1:W-:Y:S02]  /*2ce40*/  STL [R1+0x64], R59 ;  /* 0x0000643b01007387 */ /* 0x0003e40000100800 */
[----:B-1----:R-:W-:Y:S02]  /*2ce50*/  IMAD.MOV.U32 R2, RZ, RZ, R10 ;  /* 0x000000ffff027224 */ /* 0x002fe400078e000a */
[----:B------:R-:W-:Y:S02]  /*2ce60*/  IMAD.MOV.U32 R3, RZ, RZ, R59 ;  /* 0x000000ffff037224 */ /* 0x000fe400078e003b */
[----:B------:R-:W3:Y:S04]  /*2ce70*/  LDL.LU R59, [R1+0x228] ;  /* 0x00022800013b7983 */ /* 0x000ee80000300800 */
[----:B------:R-:W3:Y:S04]  /*2ce80*/  LDL.LU R10, [R1+0x268] ;  /* 0x00026800010a7983 */ /* 0x000ee80000300800 */
[----:B------:R1:W-:Y:S01]  /*2ce90*/  LDGSTS.E [R0+0x1600], [R2.64], P0 ;  /* 0x0160000002007fae */ /* 0x0003e2000812184c */
[----:B--2---:R-:W-:-:S04]  /*2cea0*/  IADD3 R29, P1, R29, UR11, RZ ;  /* 0x0000000b1d1d7c10 */ /* 0x004fc8000ff3e0ff */
[----:B----4-:R-:W-:Y:S01]  /*2ceb0*/  IADD3.X R72, R72, UR10, RZ, P1, !PT ;  /* 0x0000000a48487c10 */ /* 0x010fe20008ffe4ff */
[----:B------:R-:W-:Y:S01]  /*2cec0*/  STL [R1+0xa8], R29 ;  /* 0x0000a81d01007387 */ /* 0x000fe20000100800 */
[----:B---3--:R-:W-:-:S03]  /*2ced0*/  IADD3 R74, P2, R74, UR11, RZ ;  /* 0x0000000b4a4a7c10 */ /* 0x008fc6000ff5e0ff */
[----:B------:R2:W-:Y:S01]  /*2cee0*/  STL [R1+0xa4], R72 ;  /* 0x0000a44801007387 */ /* 0x0005e20000100800 */
[----:B-1----:R-:W-:Y:S01]  /*2cef0*/  IMAD.MOV.U32 R2, RZ, RZ, R29 ;  /* 0x000000ffff027224 */ /* 0x002fe200078e001d */
[----:B------:R-:W-:Y:S01]  /*2cf00*/  IADD3.X R75, R75, UR10, RZ, P2, !PT ;  /* 0x0000000a4b4b7c10 */ /* 0x000fe200097fe4ff */
[----:B------:R-:W-:Y:S01]  /*2cf10*/  IMAD.MOV.U32 R3, RZ, RZ, R72 ;  /* 0x000000ffff037224 */ /* 0x000fe200078e0048 */
[----:B------:R-:W-:Y:S04]  /*2cf20*/  STL [R1+0xe8], R74 ;  /* 0x0000e84a01007387 */ /* 0x000fe80000100800 */
[----:B------:R1:W-:Y:S04]  /*2cf30*/  LDGSTS.E [R0+0x2600], [R2.64], P0 ;  /* 0x0260000002007fae */ /* 0x0003e8000812184c */
[----:B--2---:R-:W2:Y:S04]  /*2cf40*/  LDL.LU R72, [R1+0x224] ;  /* 0x0002240001487983 */ /* 0x004ea80000300800 */
[----:B------:R-:W-:Y:S04]  /*2cf50*/  STL [R1+0xe4], R75 ;  /* 0x0000e44b01007387 */ /* 0x000fe80000100800 */
[----:B------:R-:W3:Y:S01]  /*2cf60*/  LDL.LU R29, [R1+0x264] ;  /* 0x00026400011d7983 */ /* 0x000ee20000300800 */
[----:B-1----:R-:W-:-:S02]  /*2cf70*/  IMAD.MOV.U32 R2, RZ, RZ, R74 ;  /* 0x000000ffff027224 */ /* 0x002fc400078e004a */
[----:B------:R-:W-:-:S05]  /*2cf80*/  IMAD.MOV.U32 R3, RZ, RZ, R75 ;  /* 0x000000ffff037224 */ /* 0x000fca00078e004b */
[----:B------:R1:W-:Y:S01]  /*2cf90*/  LDGSTS.E [R0+0x3600], [R2.64], P0 ;  /* 0x0360000002007fae */ /* 0x0003e2000812184c */
[----:B------:R-:W-:Y:S02]  /*2cfa0*/  IADD3 R11, P1, R11, UR11, RZ ;  /* 0x0000000b0b0b7c10 */ /* 0x000fe4000ff3e0ff */
[----:B------:R-:W-:Y:S02]  /*2cfb0*/  IADD3 R30, P2, R30, UR11, RZ ;  /* 0x0000000b1e1e7c10 */ /* 0x000fe4000ff5e0ff */
[----:B------:R-:W-:Y:S01]  /*2cfc0*/  IADD3.X R58, R58, UR10, RZ, P1, !PT ;  /* 0x0000000a3a3a7c10 */ /* 0x000fe20008ffe4ff */
[----:B------:R-:W-:Y:S01]  /*2cfd0*/  STL [R1+0x128], R11 ;  /* 0x0001280b01007387 */ /* 0x000fe20000100800 */
[----:B-1----:R-:W-:-:S03]  /*2cfe0*/  IMAD.MOV.U32 R2, RZ, RZ, R11 ;  /* 0x000000ffff027224 */ /* 0x002fc600078e000b */
        /* <DEDUP_REMOVED lines=8> */
[----:B----4-:R-:W-:-:S03]  /*2d070*/  IMAD.MOV.U32 R3, RZ, RZ, R73 ;  /* 0x000000ffff037224 */ /* 0x010fc600078e0049 */
[----:B-1----:R-:W4:Y:S01]  /*2d080*/  LDL.LU R73, [R1+0x2a4] ;  /* 0x0002a40001497983 */ /* 0x002f220000300800 */
[----:B------:R-:W-:-:S03]  /*2d090*/  IMAD.MOV.U32 R2, RZ, RZ, R30 ;  /* 0x000000ffff027224 */ /* 0x000fc600078e001e */
[----:B------:R-:W4:Y:S04]  /*2d0a0*/  LDL.LU R30, [R1+0x2e4] ;  /* 0x0002e400011e7983 */ /* 0x000f280000300800 */
[----:B------:R1:W-:Y:S01]  /*2d0b0*/  LDGSTS.E [R0+0x5600], [R2.64], P0 ;  /* 0x0560000002007fae */ /* 0x0003e2000812184c */
[----:B------:R-:W-:Y:S02]  /*2d0c0*/  IADD3 R28, P1, R28, UR11, RZ ;  /* 0x0000000b1c1c7c10 */ /* 0x000fe4000ff3e0ff */
[----:B------:R-:W-:Y:S02]  /*2d0d0*/  IADD3 R56, P2, R56, UR11, RZ ;  /* 0x0000000b38387c10 */ /* 0x000fe4000ff5e0ff */
[----:B------:R-:W-:Y:S01]  /*2d0e0*/  IADD3.X R31, R31, UR10, RZ, P1, !PT ;  /* 0x0000000a1f1f7c10 */ /* 0x000fe20008ffe4ff */
[----:B------:R-:W-:Y:S01]  /*2d0f0*/  STL [R1+0x1a8], R28 ;  /* 0x0001a81c01007387 */ /* 0x000fe20000100800 */
[----:B-1----:R-:W-:Y:S01]  /*2d100*/  IMAD.MOV.U32 R2, RZ, RZ, R28 ;  /* 0x000000ffff027224 */ /* 0x002fe200078e001c */
[----:B------:R-:W-:-:S02]  /*2d110*/  IADD3.X R57, R57, UR10, RZ, P2, !PT ;  /* 0x0000000a39397c10 */ /* 0x000fc400097fe4ff */
[----:B------:R-:W-:Y:S01]  /*2d120*/  IMAD.MOV.U32 R3, RZ, RZ, R31 ;  /* 0x000000ffff037224 */ /* 0x000fe200078e001f */
[----:B------:R1:W-:Y:S04]  /*2d130*/  STL [R1+0x1a4], R31 ;  /* 0x0001a41f01007387 */ /* 0x0003e80000100800 */
[----:B------:R1:W-:Y:S04]  /*2d140*/  STL [R1+0x1e8], R56 ;  /* 0x0001e83801007387 */ /* 0x0003e80000100800 */
[----:B------:R1:W-:Y:S04]  /*2d150*/  LDGSTS.E [R0+0x6600], [R2.64], P0 ;  /* 0x0660000002007fae */ /* 0x0003e8000812184c */
[----:B-1----:R-:W4:Y:S04]  /*2d160*/  LDL.LU R31, [R1+0x328] ;  /* 0x00032800011f7983 */ /* 0x002f280000300800 */
[----:B------:R1:W-:Y:S04]  /*2d170*/  STL [R1+0x1e4], R57 ;  /* 0x0001e43901007387 */ /* 0x0003e80000100800 */
[----:B------:R-:W4:Y:S01]  /*2d180*/  LDL.LU R28, [R1+0x368] ;  /* 0x00036800011c7983 */ /* 0x000f220000300800 */
[----:B------:R-:W-:-:S03]  /*2d190*/  IMAD.MOV.U32 R2, RZ, RZ, R56 ;  /* 0x000000ffff027224 */ /* 0x000fc600078e0038 */
[----:B------:R-:W4:Y:S01]  /*2d1a0*/  LDL.LU R56, [R1+0x324] ;  /* 0x0003240001387983 */ /* 0x000f220000300800 */
[----:B------:R-:W-:-:S03]  /*2d1b0*/  IMAD.MOV.U32 R3, RZ, RZ, R57 ;  /* 0x000000ffff037224 */ /* 0x000fc600078e0039 */
[----:B-1----:R-:W4:Y:S01]  /*2d1c0*/  LDL.LU R57, [R1+0x364] ;  /* 0x0003640001397983 */ /* 0x002f220000300800 */
[----:B------:R-:W-:Y:S02]  /*2d1d0*/  IADD3 R59, P1, R59, UR11, RZ ;  /* 0x0000000b3b3b7c10 */ /* 0x000fe4000ff3e0ff */
[----:B------:R-:W-:Y:S01]  /*2d1e0*/  IADD3 R10, P2, R10, UR11, RZ ;  /* 0x0000000b0a0a7c10 */ /* 0x000fe2000ff5e0ff */
[----:B------:R1:W-:Y:S04]  /*2d1f0*/  LDGSTS.E [R0+0x7600], [R2.64], P0 ;  /* 0x0760000002007fae */ /* 0x0003e8000812184c */
[----:B------:R2:W-:Y:S01]  /*2d200*/  STL [R1+0x228], R59 ;  /* 0x0002283b01007387 */ /* 0x0005e20000100800 */
[----:B-1----:R-:W-:Y:S01]  /*2d210*/  IMAD.MOV.U32 R2, RZ, RZ, R59 ;  /* 0x000000ffff027224 */ /* 0x002fe200078e003b */
[----:B--2---:R-:W-:-:S05]  /*2d220*/  IADD3.X R72, R72, UR10, RZ, P1, !PT ;  /* 0x0000000a48487c10 */ /* 0x004fca0008ffe4ff */
[----:B------:R1:W-:Y:S01]  /*2d230*/  STL [R1+0x224], R72 ;  /* 0x0002244801007387 */ /* 0x0003e20000100800 */
[----:B---3--:R-:W-:-:S03]  /*2d240*/  IADD3.X R29, R29, UR10, RZ, P2, !PT ;  /* 0x0000000a1d1d7c10 */ /* 0x008fc600097fe4ff */
[----:B------:R2:W-:Y:S01]  /*2d250*/  STL [R1+0x268], R10 ;  /* 0x0002680a01007387 */ /* 0x0005e20000100800 */
[----:B------:R-:W-:-:S03]  /*2d260*/  IMAD.MOV.U32 R3, RZ, RZ, R72 ;  /* 0x000000ffff037224 */ /* 0x000fc600078e0048 */
[----:B------:R-:W3:Y:S04]  /*2d270*/  LDL.LU R59, [R1+0x3a8] ;  /* 0x0003a800013b7983 */ /* 0x000ee80000300800 */
[----:B------:R2:W-:Y:S04]  /*2d280*/  STL [R1+0x264], R29 ;  /* 0x0002641d01007387 */ /* 0x0005e80000100800 */
[----:B------:R-:W3:Y:S04]  /*2d290*/  LDL.LU R74, [R1+0x3e8] ;  /* 0x0003e800014a7983 */ /* 0x000ee80000300800 */
[----:B-1----:R-:W3:Y:S04]  /*2d2a0*/  LDL.LU R72, [R1+0x3a4] ;  /* 0x0003a40001487983 */ /* 0x002ee80000300800 */
[----:B------:R1:W-:Y:S04]  /*2d2b0*/  LDGSTS.E [R0+0x8600], [R2.64], P0 ;  /* 0x0860000002007fae */ /* 0x0003e8000812184c */
[----:B------:R-:W3:Y:S01]  /*2d2c0*/  LDL.LU R75, [R1+0x3e4] ;  /* 0x0003e400014b7983 */ /* 0x000ee20000300800 */
[----:B-1----:R-:W-:-:S02]  /*2d2d0*/  IMAD.MOV.U32 R2, RZ, RZ, R10 ;  /* 0x000000ffff027224 */ /* 0x002fc400078e000a */
[----:B------:R-:W-:Y:S01]  /*2d2e0*/  IMAD.MOV.U32 R3, RZ, RZ, R29 ;  /* 0x000000ffff037224 */ /* 0x000fe200078e001d */
[----:B--2---:R-:W2:Y:S04]  /*2d2f0*/  LDL.LU R10, [R1+0x428] ;  /* 0x00042800010a7983 */ /* 0x004ea80000300800 */
[----:B------:R-:W2:Y:S01]  /*2d300*/  LDL.LU R29, [R1+0x468] ;  /* 0x00046800011d7983 */ /* 0x000ea20000300800 */
[----:B------:R-:W-:-:S03]  /*2d310*/  IADD3 R58, P1, R58, UR11, RZ ;  /* 0x0000000b3a3a7c10 */ /* 0x000fc6000ff3e0ff */
[----:B------:R1:W-:Y:S01]  /*2d320*/  LDGSTS.E [R0+0x9600], [R2.64], P0 ;  /* 0x0960000002007fae */ /* 0x0003e2000812184c */
[----:B------:R-:W-:-:S03]  /*2d330*/  IADD3 R11, P2, R11, UR11, RZ ;  /* 0x0000000b0b0b7c10 */ /* 0x000fc6000ff5e0ff */
[----:B------:R4:W-:Y:S02]  /*2d340*/  STL [R1+0x2a8], R58 ;  /* 0x0002a83a01007387 */ /* 0x0009e40000100800 */
[----:B----4-:R-:W-:Y:S01]  /*2d350*/  IADD3.X R73, R73, UR10, RZ, P1, !PT ;  /* 0x0000000a49497c10 */ /* 0x010fe20008ffe4ff */
[----:B-1----:R-:W-:Y:S01]  /*2d360*/  IMAD.MOV.U32 R2, RZ, RZ, R58 ;  /* 0x000000ffff027224 */ /* 0x002fe200078e003a */
[----:B------:R-:W-:-:S03]  /*2d370*/  IADD3.X R30, R30, UR10, RZ, P2, !PT ;  /* 0x0000000a1e1e7c10 */ /* 0x000fc600097fe4ff */
[----:B------:R1:W-:Y:S04]  /*2d380*/  STL [R1+0x2a4], R73 ;  /* 0x0002a44901007387 */ /* 0x0003e80000100800 */
[----:B------:R4:W-:Y:S04]  /*2d390*/  STL [R1+0x2e8], R11 ;  /* 0x0002e80b01007387 */ /* 0x0009e80000100800 */
[----:B------:R-:W2:Y:S01]  /*2d3a0*/  LDL.LU R58, [R1+0x424] ;  /* 0x00042400013a7983 */ /* 0x000ea20000300800 */
[----:B------:R-:W-:-:S03]  /*2d3b0*/  IMAD.MOV.U32 R3, RZ, RZ, R73 ;  /* 0x000000ffff037224 */ /* 0x000fc600078e0049 */
[----:B------:R4:W-:Y:S04]  /*2d3c0*/  STL [R1+0x2e4], R30 ;  /* 0x0002e41e01007387 */ /* 0x0009e80000100800 */
[----:B-1----:R-:W2:Y:S04]  /*2d3d0*/  LDL.LU R73, [R1+0x464] ;  /* 0x0004640001497983 */ /* 0x002ea80000300800 */
[----:B------:R1:W-:Y:S02]  /*2d3e0*/  LDGSTS.E [R0+0xa600], [R2.64], P0 ;  /* 0x0a60000002007fae */ /* 0x0003e4000812184c */
[----:B-1----:R-:W-:-:S02]  /*2d3f0*/  IMAD.MOV.U32 R2, RZ, RZ, R11 ;  /* 0x000000ffff027224 */ /* 0x002fc400078e000b */
[----:B------:R-:W-:Y:S01]  /*2d400*/  IMAD.MOV.U32 R3, RZ, RZ, R30 ;  /* 0x000000ffff037224 */ /* 0x000fe200078e001e */
[----:B----4-:R-:W2:Y:S04]  /*2d410*/  LDL.LU R11, [R1+0x4a8] ;  /* 0x0004a800010b7983 */ /* 0x010ea80000300800 */
[----:B------:R-:W2:Y:S04]  /*2d420*/  LDL.LU R30, [R1+0x4e8] ;  /* 0x0004e800011e7983 */ /* 0x000ea80000300800 */
[----:B------:R1:W-:Y:S01]  /*2d430*/  LDGSTS.E [R0+0xb600], [R2.64], P0 ;  /* 0x0b60000002007fae */ /* 0x0003e2000812184c */
[----:B------:R-:W-:-:S05]  /*2d440*/  IADD3 R31, P1, R31, UR11, RZ ;  /* 0x0000000b1f1f7c10 */ /* 0x000fca000ff3e0ff */
[----:B------:R1:W-:Y:S01]  /*2d450*/  STL [R1+0x328], R31 ;  /* 0x0003281f01007387 */ /* 0x0003e20000100800 */
[----:B------:R-:W-:Y:S02]  /*2d460*/  IADD3 R28, P2, R28, UR11, RZ ;  /* 0x0000000b1c1c7c10 */ /* 0x000fe4000ff5e0ff */
[----:B------:R-:W-:Y:S01]  /*2d470*/  IADD3.X R56, R56, UR10, RZ, P1, !PT ;  /* 0x0000000a38387c10 */ /* 0x000fe20008ffe4ff */
[----:B-1----:R-:W-:Y:S01]  /*2d480*/  IMAD.MOV.U32 R2, RZ, RZ, R31 ;  /* 0x000000ffff027224 */ /* 0x002fe200078e001f */
[----:B------:R-:W-:-:S03]  /*2d490*/  IADD3.X R57, R57, UR10, RZ, P2, !PT ;  /* 0x0000000a39397c10 */ /* 0x000fc600097fe4ff */
[----:B------:R1:W-:Y:S04]  /*2d4a0*/  STL [R1+0x324], R56 ;  /* 0x0003243801007387 */ /* 0x0003e80000100800 */
[----:B------:R-:W-:Y:S04]  /*2d4b0*/  STL [R1+0x368], R28 ;  /* 0x0003681c01007387 */ /* 0x000fe80000100800 */
[----:B------:R-:W2:Y:S01]  /*2d4c0*/  LDL.LU R31, [R1+0x4a4] ;  /* 0x0004a400011f7983 */ /* 0x000ea20000300800 */
[----:B------:R-:W-:-:S03]  /*2d4d0*/  IMAD.MOV.U32 R3, RZ, RZ, R56 ;  /* 0x000000ffff037224 */ /* 0x000fc600078e0038 */
[----:B------:R1:W-:Y:S04]  /*2d4e0*/  STL [R1+0x364], R57 ;  /* 0x0003643901007387 */ /* 0x0003e80000100800 */
[----:B-1----:R-:W2:Y:S04]  /*2d4f0*/  LDL.LU R56, [R1+0x4e4] ;  /* 0x0004e40001387983 */ /* 0x002ea80000300800 */
[----:B------:R1:W-:Y:S02]  /*2d500*/  LDGSTS.E [R0+0xc600], [R2.64], P0 ;  /* 0x0c60000002007fae */ /* 0x0003e4000812184c */
[----:B-1----:R-:W-:-:S02]  /*2d510*/  IMAD.MOV.U32 R2, RZ, RZ, R28 ;  /* 0x000000ffff027224 */ /* 0x002fc400078e001c */
[----:B------:R-:W-:Y:S02]  /*2d520*/  IMAD.MOV.U32 R3, RZ, RZ, R57 ;  /* 0x000000ffff037224 */ /* 0x000fe400078e0039 */
[----:B------:R-:W2:Y:S04]  /*2d530*/  LDL.LU R57, [R1+0x528] ;  /* 0x0005280001397983 */ /* 0x000ea80000300800 */
[----:B------:R-:W2:Y:S04]  /*2d540*/  LDL.LU R28, [R1+0x568] ;  /* 0x00056800011c7983 */ /* 0x000ea80000300800 */
[----:B------:R1:W-:Y:S01]  /*2d550*/  LDGSTS.E [R0+0xd600], [R2.64], P0 ;  /* 0x0d60000002007fae */ /* 0x0003e2000812184c */
[----:B---3--:R-:W-:-:S05]  /*2d560*/  IADD3 R59, P1, R59, UR11, RZ ;  /* 0x0000000b3b3b7c10 */ /* 0x008fca000ff3e0ff */
[----:B------:R-:W-:Y:S01]  /*2d570*/  STL [R1+0x3a8], R59 ;  /* 0x0003a83b01007387 */ /* 0x000fe20000100800 */
[----:B------:R-:W-:Y:S02]  /*2d580*/  IADD3 R74, P2, R74, UR11, RZ ;  /* 0x0000000b4a4a7c10 */ /* 0x000fe4000ff5e0ff */
[----:B------:R-:W-:Y:S01]  /*2d590*/  IADD3.X R72, R72, UR10, RZ, P1, !PT ;  /* 0x0000000a48487c10 */ /* 0x000fe20008ffe4ff */
[----:B-1----:R-:W-:-:S04]  /*2d5a0*/  IMAD.MOV.U32 R2, RZ, RZ, R59 ;  /* 0x000000ffff027224 */ /* 0x002fc800078e003b */
[----:B------:R1:W-:Y:S01]  /*2d5b0*/  STL [R1+0x3a4], R72 ;  /* 0x0003a44801007387 */ /* 0x0003e20000100800 */
[----:B------:R-:W-:Y:S01]  /*2d5c0*/  IMAD.MOV.U32 R3, RZ, RZ, R72 ;  /* 0x000000ffff037224 */ /* 0x000fe200078e0048 */
[----:B------:R-:W-:Y:S02]  /*2d5d0*/  IADD3.X R75, R75, UR10, RZ, P2, !PT ;  /* 0x0000000a4b4b7c10 */ /* 0x000fe400097fe4ff */
[----:B------:R-:W-:Y:S04]  /*2d5e0*/  STL [R1+0x3e8], R74 ;  /* 0x0003e84a01007387 */ /* 0x000fe80000100800 */
[----:B------:R3:W-:Y:S04]  /*2d5f0*/  LDGSTS.E [R0+0xe600], [R2.64], P0 ;  /* 0x0e60000002007fae */ /* 0x0007e8000812184c */
[----:B-1----:R-:W4:Y:S01]  /*2d600*/  LDL.LU R72, [R1+0x524] ;  /* 0x0005240001487983 */ /* 0x002f220000300800 */
[----:B--2---:R-:W-:-:S03]  /*2d610*/  IADD3 R10, P1, R10, UR11, RZ ;  /* 0x0000000b0a0a7c10 */ /* 0x004fc6000ff3e0ff */
[----:B------:R-:W-:Y:S04]  /*2d620*/  STL [R1+0x3e4], R75 ;  /* 0x0003e44b01007387 */ /* 0x000fe80000100800 */
[----:B------:R-:W2:Y:S01]  /*2d630*/  LDL.LU R59, [R1+0x564] ;  /* 0x00056400013b7983 */ /* 0x000ea20000300800 */
[----:B---3--:R-:W-:Y:S02]  /*2d640*/  IMAD.MOV.U32 R2, RZ, RZ, R74 ;  /* 0x000000ffff027224 */ /* 0x008fe400078e004a */
[----:B------:R-:W-:Y:S01]  /*2d650*/  IMAD.MOV.U32 R3, RZ, RZ, R75 ;  /* 0x000000ffff037224 */ /* 0x000fe200078e004b */
[----:B------:R-:W-:Y:S01]  /*2d660*/  IADD3 R29, P2, R29, UR11, RZ ;  /* 0x0000000b1d1d7c10 */ /* 0x000fe2000ff5e0ff */
[----:B------:R-:W-:Y:S04]  /*2d670*/  STL [R1+0x428], R10 ;  /* 0x0004280a01007387 */ /* 0x000fe80000100800 */
[----:B------:R1:W-:Y:S02]  /*2d680*/  LDGSTS.E [R0+0xf600], [R2.64], P0 ;  /* 0x0f60000002007fae */ /* 0x0003e4000812184c */
[----:B-1----:R-:W-:Y:S01]  /*2d690*/  IMAD.MOV.U32 R2, RZ, RZ, R10 ;  /* 0x000000ffff027224 */ /* 0x002fe200078e000a */
[----:B------:R-:W-:-:S05]  /*2d6a0*/  IADD3.X R58, R58, UR10, RZ, P1, !PT ;  /* 0x0000000a3a3a7c10 */ /* 0x000fca0008ffe4ff */
        /* <DEDUP_REMOVED lines=49> */
[----:B------:R-:W4:Y:S01]  /*2d9c0*/  LDL.LU R28, [R1+0x768] ;  /* 0x00076800011c7983 */ /* 0x000f220000300800 */
[----:B------:R-:W-:-:S03]  /*2d9d0*/  IADD3 R58, P1, R58, UR11, RZ ;  /* 0x0000000b3a3a7c10 */ /* 0x000fc6000ff3e0ff */
[----:B------:R1:W-:Y:S01]  /*2d9e0*/  LDGSTS.E [R0+0x15600], [R2.64], P0 ;  /* 0x1560000002007fae */ /* 0x0003e2000812184c */
[----:B------:R-:W-:-:S03]  /*2d9f0*/  IADD3 R10, P2, R10, UR11, RZ ;  /* 0x0000000b0a0a7c10 */ /* 0x000fc6000ff5e0ff */
[----:B------:R-:W-:Y:S01]  /*2da00*/  STL [R1+0x5a8], R58 ;  /* 0x0005a83a01007387 */ /* 0x000fe20000100800 */
[----:B---3--:R-:W-:Y:S02]  /*2da10*/  IADD3.X R73, R73, UR10, RZ, P1, !PT ;  /* 0x0000000a49497c10 */ /* 0x008fe40008ffe4ff */
[----:B------:R-:W-:-:S03]  /*2da20*/  IADD3.X R29, R29, UR10, RZ, P2, !PT ;  /* 0x0000000a1d1d7c10 */ /* 0x000fc600097fe4ff */
[----:B------:R3:W-:Y:S01]  /*2da30*/  STL [R1+0x5a4], R73 ;  /* 0x0005a44901007387 */ /* 0x0007e20000100800 */
[----:B-1----:R-:W-:-:S03]  /*2da40*/  IMAD.MOV.U32 R3, RZ, RZ, R73 ;  /* 0x000000ffff037224 */ /* 0x002fc600078e0049 */
[----:B------:R1:W-:Y:S01]  /*2da50*/  STL [R1+0x5e8], R10 ;  /* 0x0005e80a01007387 */ /* 0x0003e20000100800 */
[----:B------:R-:W-:-:S03]  /*2da60*/  IMAD.MOV.U32 R2, RZ, RZ, R58 ;  /* 0x000000ffff027224 */ /* 0x000fc600078e003a */
[----:B---3--:R-:W3:Y:S04]  /*2da70*/  LDL.LU R73, [R1+0x724] ;  /* 0x0007240001497983 */ /* 0x008ee80000300800 */
[----:B------:R1:W-:Y:S04]  /*2da80*/  STL [R1+0x5e4], R29 ;  /* 0x0005e41d01007387 */ /* 0x0003e80000100800 */
[----:B------:R-:W3:Y:S04]  /*2da90*/  LDL.LU R58, [R1+0x764] ;  /* 0x00076400013a7983 */ /* 0x000ee80000300800 */
[----:B------:R1:W-:Y:S02]  /*2daa0*/  LDGSTS.E [R0+0x16600], [R2.64], P0 ;  /* 0x1660000002007fae */ /* 0x0003e4000812184c */
[----:B-1----:R-:W-:-:S02]  /*2dab0*/  IMAD.MOV.U32 R2, RZ, RZ, R10 ;  /* 0x000000ffff027224 */ /* 0x002fc400078e000a */
[----:B------:R-:W-:Y:S01]  /*2dac0*/  IMAD.MOV.U32 R3, RZ, RZ, R29 ;  /* 0x000000ffff037224 */ /* 0x000fe200078e001d */
[----:B------:R-:W3:Y:S04]  /*2dad0*/  LDL.LU R10, [R1+0x7a8] ;  /* 0x0007a800010a7983 */ /* 0x000ee80000300800 */
[----:B------:R-:W3:Y:S01]  /*2dae0*/  LDL.LU R29, [R1+0x7e8] ;  /* 0x0007e800011d7983 */ /* 0x000ee20000300800 */
[----:B------:R-:W-:-:S03]  /*2daf0*/  IADD3 R31, P1, R31, UR11, RZ ;  /* 0x0000000b1f1f7c10 */ /* 0x000fc6000ff3e0ff */
[----:B------:R1:W-:Y:S01]  /*2db00*/  LDGSTS.E [R0+0x17600], [R2.64], P0 ;  /* 0x1760000002007fae */ /* 0x0003e2000812184c */
[----:B------:R-:W-:-:S03]  /*2db10*/  IADD3 R11, P2, R11, UR11, RZ ;  /* 0x0000000b0b0b7c10 */ /* 0x000fc6000ff5e0ff */
[----:B------:R1:W-:Y:S01]  /*2db20*/  STL [R1+0x628], R31 ;  /* 0x0006281f01007387 */ /* 0x0003e20000100800 */
[----:B------:R-:W-:Y:S01]  /*2db30*/  IADD3.X R56, R56, UR10, RZ, P1, !PT ;  /* 0x0000000a38387c10 */ /* 0x000fe20008ffe4ff */
[----:B-1----:R-:W-:Y:S01]  /*2db40*/  IMAD.MOV.U32 R2, RZ, RZ, R31 ;  /* 0x000000ffff027224 */ /* 0x002fe200078e001f */
[----:B------:R-:W-:-:S03]  /*2db50*/  IADD3.X R30, R30, UR10, RZ, P2, !PT ;  /* 0x0000000a1e1e7c10 */ /* 0x000fc600097fe4ff */
[----:B------:R1:W-:Y:S04]  /*2db60*/  STL [R1+0x624], R56 ;  /* 0x0006243801007387 */ /* 0x0003e80000100800 */
[----:B------:R-:W-:Y:S01]  /*2db70*/  STL [R1+0x668], R11 ;  /* 0x0006680b01007387 */ /* 0x000fe20000100800 */
[----:B------:R-:W-:-:S03]  /*2db80*/  IMAD.MOV.U32 R3, RZ, RZ, R56 ;  /* 0x000000ffff037224 */ /* 0x000fc600078e0038 */
[----:B------:R-:W3:Y:S04]  /*2db90*/  LDL.LU R31, [R1+0x7a4] ;  /* 0x0007a400011f7983 */ /* 0x000ee80000300800 */
[----:B------:R1:W-:Y:S04]  /*2dba0*/  STL [R1+0x664], R30 ;  /* 0x0006641e01007387 */ /* 0x0003e80000100800 */
[----:B-1----:R-:W3:Y:S04]  /*2dbb0*/  LDL.LU R56, [R1+0x7e4] ;  /* 0x0007e40001387983 */ /* 0x002ee80000300800 */
        /* <DEDUP_REMOVED lines=25> */
[----:B-1----:R-:W-:Y:S01]  /*2dd50*/  IMAD.MOV.U32 R2, RZ, RZ, R72 ;  /* 0x000000ffff027224 */ /* 0x002fe200078e0048 */
[----:B---3--:R-:W-:-:S05]  /*2dd60*/  IADD3.X R73, R73, UR10, RZ, P1, !PT ;  /* 0x0000000a49497c10 */ /* 0x008fca0008ffe4ff */
        /* <DEDUP_REMOVED lines=73> */
[----:B------:R-:W-:-:S04]  /*2e200*/  IADD3 R31, P2, R31, UR11, RZ ;  /* 0x0000000b1f1f7c10 */ /* 0x000fc8000ff5e0ff */
[----:B------:R1:W-:Y:S01]  /*2e210*/  LDGSTS.E [R0+0x3800], [R2.64], P0 ;  /* 0x0380000002007fae */ /* 0x0003e2000812184c */
[----:B------:R-:W-:-:S03]  /*2e220*/  IADD3.X R58, R58, UR10, RZ, P1, !PT ;  /* 0x0000000a3a3a7c10 */ /* 0x000fc60008ffe4ff */
[----:B------:R-:W-:Y:S01]  /*2e230*/  STL [R1+0x130], R10 ;  /* 0x0001300a01007387 */ /* 0x000fe20000100800 */
[----:B------:R-:W-:-:S03]  /*2e240*/  IADD3.X R73, R73, UR10, RZ, P2, !PT ;  /* 0x0000000a49497c10 */ /* 0x000fc600097fe4ff */
[----:B------:R1:W-:Y:S02]  /*2e250*/  STL [R1+0x12c], R58 ;  /* 0x00012c3a01007387 */ /* 0x0003e40000100800 */
[----:B-1----:R-:W-:Y:S02]  /*2e260*/  IMAD.MOV.U32 R2, RZ, RZ, R10 ;  /* 0x000000ffff027224 */ /* 0x002fe400078e000a */
[----:B------:R-:W-:Y:S01]  /*2e270*/  IMAD.MOV.U32 R3, RZ, RZ, R58 ;  /* 0x000000ffff037224 */ /* 0x000fe200078e003a */
[----:B------:R-:W-:Y:S04]  /*2e280*/  STL [R1+0x170], R31 ;  /* 0x0001701f01007387 */ /* 0x000fe80000100800 */
        /* <DEDUP_REMOVED lines=42> */
[----:B-1----:R-:W-:-:S02]  /*2e530*/  IMAD.MOV.U32 R2, RZ, RZ, R11 ;  /* 0x000000ffff027224 */ /* 0x002fc400078e000b */
[----:B------:R-:W-:Y:S01]  /*2e540*/  IMAD.MOV.U32 R3, RZ, RZ, R28 ;  /* 0x000000ffff037224 */ /* 0x000fe200078e001c */
[----:B------:R-:W4:Y:S01]  /*2e550*/  LDL.LU R11, [R1+0x430] ;  /* 0x00043000010b7983 */ /* 0x000f220000300800 */
[----:B------:R-:W-:-:S03]  /*2e560*/  IADD3 R58, P1, R58, UR11, RZ ;  /* 0x0000000b3a3a7c10 */ /* 0x000fc6000ff3e0ff */
[----:B------:R-:W4:Y:S04]  /*2e570*/  LDL.LU R28, [R1+0x470] ;  /* 0x00047000011c7983 */ /* 0x000f280000300800 */
[----:B------:R1:W-:Y:S04]  /*2e580*/  STL [R1+0x2b0], R58 ;  /* 0x0002b03a01007387 */ /* 0x0003e80000100800 */
[----:B------:R1:W-:Y:S01]  /*2e590*/  LDGSTS.E [R0+0x9800], [R2.64], P0 ;  /* 0x0980000002007fae */ /* 0x0003e2000812184c */
[----:B------:R-:W-:Y:S02]  /*2e5a0*/  IADD3 R10, P2, R10, UR11, RZ ;  /* 0x0000000b0a0a7c10 */ /* 0x000fe4000ff5e0ff */
[----:B------:R-:W-:Y:S01]  /*2e5b0*/  IADD3.X R73, R73, UR10, RZ, P1, !PT ;  /* 0x0000000a49497c10 */ /* 0x000fe20008ffe4ff */
[----:B-1----:R-:W-:Y:S01]  /*2e5c0*/  IMAD.MOV.U32 R2, RZ, RZ, R58 ;  /* 0x000000ffff027224 */ /* 0x002fe200078e003a */
[----:B------:R-:W-:-:S03]  /*2e5d0*/  IADD3.X R31, R31, UR10, RZ, P2, !PT ;  /* 0x0000000a1f1f7c10 */ /* 0x000fc600097fe4ff */
[----:B------:R1:W-:Y:S04]  /*2e5e0*/  STL [R1+0x2ac], R73 ;  /* 0x0002ac4901007387 */ /* 0x0003e80000100800 */
[----:B------:R1:W-:Y:S04]  /*2e5f0*/  STL [R1+0x2f0], R10 ;  /* 0x0002f00a01007387 */ /* 0x0003e80000100800 */
[----:B------:R-:W4:Y:S01]  /*2e600*/  LDL.LU R58, [R1+0x42c] ;  /* 0x00042c00013a7983 */ /* 0x000f220000300800 */
[----:B------:R-:W-:-:S03]  /*2e610*/  IMAD.MOV.U32 R3, RZ, RZ, R73 ;  /* 0x000000ffff037224 */ /* 0x000fc600078e0049 */
[----:B------:R1:W-:Y:S04]  /*2e620*/  STL [R1+0x2ec], R31 ;  /* 0x0002ec1f01007387 */ /* 0x0003e80000100800 */
[----:B-1----:R-:W4:Y:S04]  /*2e630*/  LDL.LU R73, [R1+0x46c] ;  /* 0x00046c0001497983 */ /* 0x002f280000300800 */
        /* <DEDUP_REMOVED lines=19> */
[----:B-1----:R-:W-:-:S02]  /*2e770*/  IMAD.MOV.U32 R2, RZ, RZ, R29 ;  /* 0x000000ffff027224 */ /* 0x002fc400078e001d */
[----:B------:R-:W-:Y:S02]  /*2e780*/  IMAD.MOV.U32 R3, RZ, RZ, R57 ;  /* 0x000000ffff037224 */ /* 0x000fe400078e0039 */
[----:B---3--:R-:W2:Y:S01]  /*2e790*/  LDL.LU R57, [R1+0x530] ;  /* 0x0005300001397983 */ /* 0x008ea20000300800 */
[----:B------:R-:W-:-:S03]  /*2e7a0*/  IADD3 R59, P1, R59, UR11, RZ ;  /* 0x0000000b3b3b7c10 */ /* 0x000fc6000ff3e0ff */
[----:B------:R-:W2:Y:S04]  /*2e7b0*/  LDL.LU R29, [R1+0x570] ;  /* 0x00057000011d7983 */ /* 0x000ea80000300800 */
        /* <DEDUP_REMOVED lines=9> */
[----:B------:R-:W2:Y:S04]  /*2e850*/  LDL.LU R72, [R1+0x52c] ;  /* 0x00052c0001487983 */ /* 0x000ea80000300800 */
[----:B------:R-:W-:Y:S04]  /*2e860*/  STL [R1+0x3ec], R75 ;  /* 0x0003ec4b01007387 */ /* 0x000fe80000100800 */
[----:B------:R-:W2:Y:S01]  /*2e870*/  LDL.LU R59, [R1+0x56c] ;  /* 0x00056c00013b7983 */ /* 0x000ea20000300800 */
[----:B------:R-:W-:-:S03]  /*2e880*/  IADD3 R11, P1, R11, UR11, RZ ;  /* 0x0000000b0b0b7c10 */ /* 0x000fc6000ff3e0ff */
        /* <DEDUP_REMOVED lines=16> */
[----:B------:R-:W-:-:S03]  /*2e990*/  IMAD.MOV.U32 R3, RZ, RZ, R73 ;  /* 0x000000ffff037224 */ /* 0x000fc600078e0049 */
[----:B-1----:R-:W2:Y:S01]  /*2e9a0*/  LDL.LU R73, [R1+0x5ac] ;  /* 0x0005ac0001497983 */ /* 0x002ea20000300800 */
[----:B------:R-:W-:-:S03]  /*2e9b0*/  IMAD.MOV.U32 R2, RZ, RZ, R28 ;  /* 0x000000ffff027224 */ /* 0x000fc600078e001c */
[----:B------:R-:W2:Y:S01]  /*2e9c0*/  LDL.LU R28, [R1+0x5ec] ;  /* 0x0005ec00011c7983 */ /* 0x000ea20000300800 */
        /* <DEDUP_REMOVED lines=9> */
[----:B------:R2:W-:Y:S04]  /*2ea60*/  STL [R1+0x4f0], R31 ;  /* 0x0004f01f01007387 */ /* 0x0005e80000100800 */
[----:B------:R4:W-:Y:S04]  /*2ea70*/  LDGSTS.E [R0+0x12800], [R2.64], P0 ;  /* 0x1280000002007fae */ /* 0x0009e8000812184c */
[----:B-1----:R-:W3:Y:S04]  /*2ea80*/  LDL.LU R30, [R1+0x630] ;  /* 0x00063000011e7983 */ /* 0x002ee80000300800 */
[----:B------:R1:W-:Y:S04]  /*2ea90*/  STL [R1+0x4ec], R56 ;  /* 0x0004ec3801007387 */ /* 0x0003e80000100800 */
[----:B------:R-:W3:Y:S01]  /*2eaa0*/  LDL.LU R10, [R1+0x670] ;  /* 0x00067000010a7983 */ /* 0x000ee20000300800 */
[----:B----4-:R-:W-:Y:S01]  /*2eab0*/  IMAD.MOV.U32 R2, RZ, RZ, R31 ;  /* 0x000000ffff027224 */ /* 0x010fe200078e001f */
[----:B--2---:R-:W-:-:S02]  /*2eac0*/  IADD3 R57, P1, R57, UR11, RZ ;  /* 0x0000000b39397c10 */ /* 0x004fc4000ff3e0ff */
[----:B------:R-:W2:Y:S01]  /*2ead0*/  LDL.LU R31, [R1+0x62c] ;  /* 0x00062c00011f7983 */ /* 0x000ea20000300800 */
[----:B------:R-:W-:Y:S01]  /*2eae0*/  IMAD.MOV.U32 R3, RZ, RZ, R56 ;  /* 0x000000ffff037224 */ /* 0x000fe200078e0038 */
[----:B------:R-:W-:Y:S02]  /*2eaf0*/  IADD3 R29, P2, R29, UR11, RZ ;  /* 0x0000000b1d1d7c10 */ /* 0x000fe4000ff5e0ff */
[----:B-1----:R-:W4:Y:S04]  /*2eb00*/  LDL.LU R56, [R1+0x66c] ;  /* 0x00066c0001387983 */ /* 0x002f280000300800 */
        /* <DEDUP_REMOVED lines=28> */
[----:B------:R-:W4:Y:S04]  /*2ecd0*/  LDL.LU R73, [R1+0x72c] ;  /* 0x00072c0001497983 */ /* 0x000f280000300800 */
        /* <DEDUP_REMOVED lines=9> */
[----:B------:R-:W-:Y:S01]  /*2ed70*/  STL [R1+0x630], R30 ;  /* 0x0006301e01007387 */ /* 0x000fe20000100800 */
[----:B------:R-:W-:Y:S02]  /*2ed80*/  IADD3 R10, P2, R10, UR11, RZ ;  /* 0x0000000b0a0a7c10 */ /* 0x000fe4000ff5e0ff */
[----:B--2---:R-:W-:Y:S01]  /*2ed90*/  IADD3.X R31, R31, UR10, RZ, P1, !PT ;  /* 0x0000000a1f1f7c10 */ /* 0x004fe20008ffe4ff */
[----:B-1----:R-:W-:Y:S01]  /*2eda0*/  IMAD.MOV.U32 R2, RZ, RZ, R30 ;  /* 0x000000ffff027224 */ /* 0x002fe200078e001e */
[----:B----4-:R-:W-:-:S03]  /*2edb0*/  IADD3.X R56, R56, UR10, RZ, P2, !PT ;  /* 0x0000000a38387c10 */ /* 0x010fc600097fe4ff */
[----:B------:R1:W-:Y:S01]  /*2edc0*/  STL [R1+0x62c], R31 ;  /* 0x00062c1f01007387 */ /* 0x0003e20000100800 */
[----:B------:R-:W-:-:S03]  /*2edd0*/  IMAD.MOV.U32 R3, RZ, RZ, R31 ;  /* 0x000000ffff037224 */ /* 0x000fc600078e001f */
[----:B------:R-:W-:Y:S04]  /*2ede0*/  STL [R1+0x670], R10 ;  /* 0x0006700a01007387 */ /* 0x000fe80000100800 */
[----:B------:R2:W-:Y:S04]  /*2edf0*/  LDGSTS.E [R0+0x18800], [R2.64], P0 ;  /* 0x1880000002007fae */ /* 0x0005e8000812184c */
[----:B-1----:R-:W3:Y:S04]  /*2ee00*/  LDL.LU R31, [R1+0x7ac] ;  /* 0x0007ac00011f7983 */ /* 0x002ee80000300800 */
[----:B------:R1:W-:Y:S04]  /*2ee10*/  STL [R1+0x66c], R56 ;  /* 0x00066c3801007387 */ /* 0x0003e80000100800 */
[----:B------:R-:W4:Y:S01]  /*2ee20*/  LDL.LU R30, [R1+0x7ec] ;  /* 0x0007ec00011e7983 */ /* 0x000f220000300800 */
[----:B--2---:R-:W-:-:S02]  /*2ee30*/  IMAD.MOV.U32 R2, RZ, RZ, R10 ;  /* 0x000000ffff027224 */ /* 0x004fc400078e000a */
[----:B------:R-:W-:Y:S02]  /*2ee40*/  IMAD.MOV.U32 R3, RZ, RZ, R56 ;  /* 0x000000ffff037224 */ /* 0x000fe400078e0038 */
[----:B-1----:R-:W2:Y:S04]  /*2ee50*/  LDL.LU R56, [R1+0x38] ;  /* 0x0000380001387983 */ /* 0x002ea80000300800 */
[----:B------:R1:W-:Y:S04]  /*2ee60*/  LDGSTS.E [R0+0x19800], [R2.64], P0 ;  /* 0x1980000002007fae */ /* 0x0003e8000812184c */
[----:B------:R-:W2:Y:S01]  /*2ee70*/  LDL.LU R10, [R1+0x78] ;  /* 0x00007800010a7983 */ /* 0x000ea20000300800 */
[----:B------:R-:W-:-:S05]  /*2ee80*/  IADD3 R74, P1, R74, UR11, RZ ;  /* 0x0000000b4a4a7c10 */ /* 0x000fca000ff3e0ff */
[----:B-1----:R-:W-:Y:S01]  /*2ee90*/  IMAD.MOV.U32 R2, RZ, RZ, R74 ;  /* 0x000000ffff027224 */ /* 0x002fe200078e004a */
[----:B------:R-:W-:Y:S02]  /*2eea0*/  IADD3 R57, P2, R57, UR11, RZ ;  /* 0x0000000b39397c10 */ /* 0x000fe4000ff5e0ff */
[----:B------:R-:W-:Y:S01]  /*2eeb0*/  IADD3.X R75, R75, UR10, RZ, P1, !PT ;  /* 0x0000000a4b4b7c10 */ /* 0x000fe20008ffe4ff */
[----:B------:R-:W-:Y:S04]  /*2eec0*/  STL [R1+0x6b0], R74 ;  /* 0x0006b04a01007387 */ /* 0x000fe80000100800 */
[----:B------:R-:W-:Y:S01]  /*2eed0*/  IMAD.MOV.U32 R3, RZ, RZ, R75 ;  /* 0x000000ffff037224 */ /* 0x000fe200078e004b */
[----:B------:R-:W-:Y:S04]  /*2eee0*/  STL [R1+0x6ac], R75 ;  /* 0x0006ac4b01007387 */ /* 0x000fe80000100800 */
[----:B------:R1:W-:Y:S04]  /*2eef0*/  STL [R1+0x6f0], R57 ;  /* 0x0006f03901007387 */ /* 0x0003e80000100800 */
[----:B------:R1:W-:Y:S01]  /*2ef00*/  LDGSTS.E [R0+0x1a800], [R2.64], P0 ;  /* 0x1a80000002007fae */ /* 0x0003e2000812184c */
[----:B------:R-:W-:-:S05]  /*2ef10*/  IADD3.X R59, R59, UR10, RZ, P2, !PT ;  /* 0x0000000a3b3b7c10 */ /* 0x000fca00097fe4ff */
[----:B------:R1:W-:Y:S01]  /*2ef20*/  STL [R1+0x6ec], R59 ;  /* 0x0006ec3b01007387 */ /* 0x0003e20000100800 */
[----:B------:R-:W-:Y:S01]  /*2ef30*/  IADD3 R72, P1, R72, UR11, RZ ;  /* 0x0000000b48487c10 */ /* 0x000fe2000ff3e0ff */
[----:B-1----:R-:W-:Y:S02]  /*2ef40*/  IMAD.MOV.U32 R2, RZ, RZ, R57 ;  /* 0x000000ffff027224 */ /* 0x002fe400078e0039 */
[----:B------:R-:W2:Y:S01]  /*2ef50*/  LDL.LU R57, [R1+0x34] ;  /* 0x0000340001397983 */ /* 0x000ea20000300800 */
[----:B------:R-:W-:Y:S01]  /*2ef60*/  IMAD.MOV.U32 R3, RZ, RZ, R59 ;  /* 0x000000ffff037224 */ /* 0x000fe200078e003b */
[----:B------:R-:W-:Y:S02]  /*2ef70*/  IADD3 R29, P2, R29, UR11, RZ ;  /* 0x0000000b1d1d7c10 */ /* 0x000fe4000ff5e0ff */
[----:B------:R-:W2:Y:S04]  /*2ef80*/  LDL.LU R59, [R1+0x74] ;  /* 0x00007400013b7983 */ /* 0x000ea80000300800 */
        /* <DEDUP_REMOVED lines=10> */
[----:B------:R-:W2:Y:S01]  /*2f030*/  LDL.LU R72, [R1+0xb4] ;  /* 0x0000b40001487983 */ /* 0x000ea20000300800 */
[----:B-1----:R-:W-:-:S03]  /*2f040*/  IMAD.MOV.U32 R2, RZ, RZ, R29 ;  /* 0x000000ffff027224 */ /* 0x002fc600078e001d */
[----:B------:R-:W2:Y:S04]  /*2f050*/  LDL.LU R29, [R1+0xb8] ;  /* 0x0000b800011d7983 */ /* 0x000ea80000300800 */
[----:B------:R-:W2:Y:S04]  /*2f060*/  LDL.LU R75, [R1+0xf4] ;  /* 0x0000f400014b7983 */ /* 0x000ea80000300800 */
[----:B------:R-:W2:Y:S01]  /*2f070*/  LDL.LU R74, [R1+0xf8] ;  /* 0x0000f800014a7983 */ /* 0x000ea20000300800 */
[----:B------:R-:W-:Y:S01]  /*2f080*/  IADD3 R11, P1, R11, UR11, RZ ;  /* 0x0000000b0b0b7c10 */ /* 0x000fe2000ff3e0ff */
[----:B------:R-:W-:Y:S01]  /*2f090*/  IMAD.MOV.U32 R3, RZ, RZ, R58 ;  /* 0x000000ffff037224 */ /* 0x000fe200078e003a */
[----:B------:R-:W-:-:S03]  /*2f0a0*/  IADD3 R28, P2, R28, UR11, RZ ;  /* 0x0000000b1c1c7c10 */ /* 0x000fc6000ff5e0ff */
[----:B------:R1:W-:Y:S01]  /*2f0b0*/  STL [R1+0x7b0], R11 ;  /* 0x0007b00b01007387 */ /* 0x0003e20000100800 */
[----:B------:R-:W-:-:S03]  /*2f0c0*/  LOP3.LUT R193, R193, 0x7f, RZ, 0xc0, !PT ;  /* 0x0000007fc1c17812 */ /* 0x000fc600078ec0ff */
[----:B------:R1:W-:Y:S02]  /*2f0d0*/  LDGSTS.E [R0+0x1d800], [R2.64], P0 ;  /* 0x1d80000002007fae */ /* 0x0003e4000812184c */
[----:B------:R-:W-:Y:S02]  /*2f0e0*/  IMAD.SHL.U32 R193, R193, 0x4, RZ ;  /* 0x00000004c1c17824 */ /* 0x000fe400078e00ff */
[----:B-1----:R-:W-:Y:S01]  /*2f0f0*/  IMAD.MOV.U32 R2, RZ, RZ, R11 ;  /* 0x000000ffff027224 */ /* 0x002fe200078e000b */
[----:B---3--:R-:W-:-:S05]  /*2f100*/  IADD3.X R31, R31, UR10, RZ, P1, !PT ;  /* 0x0000000a1f1f7c10 */ /* 0x008fca0008ffe4ff */
[----:B------:R1:W-:Y:S01]  /*2f110*/  STL [R1+0x7ac], R31 ;  /* 0x0007ac1f01007387 */ /* 0x0003e20000100800 */
[----:B----4-:R-:W-:-:S03]  /*2f120*/  IADD3.X R30, R30, UR10, RZ, P2, !PT ;  /* 0x0000000a1e1e7c10 */ /* 0x010fc600097fe4ff */
[----:B------:R3:W-:Y:S01]  /*2f130*/  STL [R1+0x7f0], R28 ;  /* 0x0007f01c01007387 */ /* 0x0007e20000100800 */
[----:B------:R-:W-:-:S03]  /*2f140*/  IMAD.MOV.U32 R3, RZ, RZ, R31 ;  /* 0x000000ffff037224 */ /* 0x000fc600078e001f */
[----:B------:R-:W4:Y:S04]  /*2f150*/  LDL.LU R11, [R1+0x138] ;  /* 0x00013800010b7983 */ /* 0x000f280000300800 */
[----:B------:R2:W-:Y:S04]  /*2f160*/  STL [R1+0x7ec], R30 ;  /* 0x0007ec1e01007387 */ /* 0x0005e80000100800 */
[----:B-1----:R-:W4:Y:S01]  /*2f170*/  LDL.LU R31, [R1+0x178] ;  /* 0x00017800011f7983 */ /* 0x002f220000300800 */
[----:B--2---:R-:W-:-:S03]  /*2f180*/  IADD3 R56, P1, R56, UR11, RZ ;  /* 0x0000000b38387c10 */ /* 0x004fc6000ff3e0ff */
[----:B------:R-:W2:Y:S04]  /*2f190*/  LDL.LU R58, [R1+0x134] ;  /* 0x00013400013a7983 */ /* 0x000ea80000300800 */
[----:B------:R1:W-:Y:S01]  /*2f1a0*/  LDGSTS.E [R0+0x1e800], [R2.64], P0 ;  /* 0x1e80000002007fae */ /* 0x0003e2000812184c */
[----:B------:R-:W-:-:S03]  /*2f1b0*/  IADD3 R10, P2, R10, UR11, RZ ;  /* 0x0000000b0a0a7c10 */ /* 0x000fc6000ff5e0ff */
[----:B------:R-:W2:Y:S01]  /*2f1c0*/  LDL.LU R73, [R1+0x174] ;  /* 0x0001740001497983 */ /* 0x000ea20000300800 */
[----:B-1----:R-:W-:Y:S02]  /*2f1d0*/  IMAD.MOV.U32 R2, RZ, RZ, R28 ;  /* 0x000000ffff027224 */ /* 0x002fe400078e001c */
[----:B------:R-:W-:Y:S01]  /*2f1e0*/  IMAD.MOV.U32 R3, RZ, RZ, R30 ;  /* 0x000000ffff037224 */ /* 0x000fe200078e001e */
[----:B---3--:R-:W-:Y:S01]  /*2f1f0*/  LOP3.LUT R28, R193, 0x50, RZ, 0x3c, !PT ;  /* 0x00000050c11c7812 */ /* 0x008fe200078e3cff */
[----:B------:R1:W-:Y:S04]  /*2f200*/  STL [R1+0x38], R56 ;  /* 0x0000383801007387 */ /* 0x0003e80000100800 */
[----:B------:R3:W-:Y:S04]  /*2f210*/  LDGSTS.E [R0+0x1f800], [R2.64], P0 ;  /* 0x1f80000002007fae */ /* 0x0007e8000812184c */
[----:B------:R-:W-:Y:S01]  /*2f220*/  STL [R1+0x78], R10 ;  /* 0x0000780a01007387 */ /* 0x000fe20000100800 */
[----:B---3--:R-:W-:Y:S01]  /*2f230*/  IMAD.U32 R0, RZ, RZ, UR8 ;  /* 0x00000008ff007e24 */ /* 0x008fe2000f8e00ff */
[----:B------:R-:W-:-:S03]  /*2f240*/  IADD3.X R57, R57, UR10, RZ, P1, !PT ;  /* 0x0000000a39397c10 */ /* 0x000fc60008ffe4ff */
[----:B------:R-:W-:Y:S02]  /*2f250*/  IMAD R0, R0, 0x20000, R28 ;  /* 0x0002000000007824 */ /* 0x000fe400078e021c */
[----:B------:R3:W-:Y:S01]  /*2f260*/  STL [R1+0x34], R57 ;  /* 0x0000343901007387 */ /* 0x0007e20000100800 */
[----:B------:R-:W-:-:S03]  /*2f270*/  IMAD.MOV.U32 R2, RZ, RZ, R56 ;  /* 0x000000ffff027224 */ /* 0x000fc600078e0038 */
[----:B------:R-:W2:Y:S04]  /*2f280*/  LDL.LU R28, [R1+0x1b8] ;  /* 0x0001b800011c7983 */ /* 0x000ea80000300800 */
[----:B------:R-:W2:Y:S04]  /*2f290*/  LDL.LU R30, [R1+0x1f8] ;  /* 0x0001f800011e7983 */ /* 0x000ea80000300800 */
[----:B-1----:R-:W2:Y:S01]  /*2f2a0*/  LDL.LU R56, [R1+0x1b4] ;  /* 0x0001b40001387983 */ /* 0x002ea20000300800 */
[----:B------:R-:W-:Y:S01]  /*2f2b0*/  IMAD.MOV.U32 R3, RZ, RZ, R57 ;  /* 0x000000ffff037224 */ /* 0x000fe200078e0039 */
[----:B------:R-:W-:-:S02]  /*2f2c0*/  IADD3.X R59, R59, UR10, RZ, P2, !PT ;  /* 0x0000000a3b3b7c10 */ /* 0x000fc400097fe4ff */
[----:B---3--:R-:W3:Y:S04]  /*2f2d0*/  LDL.LU R57, [R1+0x1f4] ;  /* 0x0001f40001397983 */ /* 0x008ee80000300800 */
[----:B------:R1:W-:Y:S04]  /*2f2e0*/  LDGSTS.E [R0+0xa00], [R2.64], P0 ;  /* 0x00a0000002007fae */ /* 0x0003e8000812184c */
[----:B------:R1:W-:Y:S02]  /*2f2f0*/  STL [R1+0x74], R59 ;  /* 0x0000743b01007387 */ /* 0x0003e40000100800 */
[----:B-1----:R-:W-:-:S02]  /*2f300*/  IMAD.MOV.U32 R2, RZ, RZ, R10 ;  /* 0x000000ffff027224 */ /* 0x002fc400078e000a */
[----:B------:R-:W-:Y:S02]  /*2f310*/  IMAD.MOV.U32 R3, RZ, RZ, R59 ;  /* 0x000000ffff037224 */ /* 0x000fe400078e003b */
[----:B------:R-:W3:Y:S04]  /*2f320*/  LDL.LU R59, [R1+0x238] ;  /* 0x00023800013b7983 */ /* 0x000ee80000300800 */
[----:B------:R-:W3:Y:S04]  /*2f330*/  LDL.LU R10, [R1+0x278] ;  /* 0x00027800010a7983 */ /* 0x000ee80000300800 */
        /* <DEDUP_REMOVED lines=10> */
[----:B------:R-:W3:Y:S04]  /*2f3e0*/  LDL.LU R72, [R1+0x234] ;  /* 0x0002340001487983 */ /* 0x000ee80000300800 */
[----:B------:R-:W-:Y:S04]  /*2f3f0*/  STL [R1+0xf4], R75 ;  /* 0x0000f44b01007387 */ /* 0x000fe80000100800 */
[----:B------:R-:W3:Y:S04]  /*2f400*/  LDL.LU R29, [R1+0x274] ;  /* 0x00027400011d7983 */ /* 0x000ee80000300800 */
[----:B------:R1:W-:Y:S02]  /*2f410*/  LDGSTS.E [R0+0x2a00], [R2.64], P0 ;  /* 0x02a0000002007fae */ /* 0x0003e4000812184c */
[----:B-1----:R-:W-:-:S02]  /*2f420*/  IMAD.MOV.U32 R2, RZ, RZ, R74 ;  /* 0x000000ffff027224 */ /* 0x002fc400078e004a */
[----:B------:R-:W-:-:S05]  /*2f430*/  IMAD.MOV.U32 R3, RZ, RZ, R75 ;  /* 0x000000ffff037224 */ /* 0x000fca00078e004b */
[----:B------:R1:W-:Y:S01]  /*2f440*/  LDGSTS.E [R0+0x3a00], [R2.64], P0 ;  /* 0x03a0000002007fae */ /* 0x0003e2000812184c */
[----:B----4-:R-:W-:Y:S02]  /*2f450*/  IADD3 R11, P1, R11, UR11, RZ ;  /* 0x0000000b0b0b7c10 */ /* 0x010fe4000ff3e0ff */
[----:B------:R-:W-:Y:S02]  /*2f460*/  IADD3 R31, P2, R31, UR11, RZ ;  /* 0x0000000b1f1f7c10 */ /* 0x000fe4000ff5e0ff */
[----:B--2---:R-:W-:Y:S01]  /*2f470*/  IADD3.X R58, R58, UR10, RZ, P1, !PT ;  /* 0x0000000a3a3a7c10 */ /* 0x004fe20008ffe4ff */
[----:B------:R-:W-:Y:S01]  /*2f480*/  STL [R1+0x138], R11 ;  /* 0x0001380b01007387 */ /* 0x000fe20000100800 */
[----:B-1----:R-:W-:-:S03]  /*2f490*/  IMAD.MOV.U32 R2, RZ, RZ, R11 ;  /* 0x000000ffff027224 */ /* 0x002fc600078e000b */
        /* <DEDUP_REMOVED lines=8> */
[----:B--2---:R-:W-:-:S03]  /*2f520*/  IMAD.MOV.U32 R3, RZ, RZ, R73 ;  /* 0x000000ffff037224 */ /* 0x004fc600078e0049 */
[----:B-1----:R-:W2:Y:S01]  /*2f530*/  LDL.LU R73, [R1+0x2b4] ;  /* 0x0002b40001497983 */ /* 0x002ea20000300800 */
[----:B------:R-:W-:-:S03]  /*2f540*/  IMAD.MOV.U32 R2, RZ, RZ, R31 ;  /* 0x000000ffff027224 */ /* 0x000fc600078e001f */
[----:B------:R-:W2:Y:S04]  /*2f550*/  LDL.LU R31, [R1+0x2f4] ;  /* 0x0002f400011f7983 */ /* 0x000ea80000300800 */
[----:B------:R1:W-:Y:S01]  /*2f560*/  LDGSTS.E [R0+0x5a00], [R2.64], P0 ;  /* 0x05a0000002007fae */ /* 0x0003e2000812184c */
[----:B------:R-:W-:Y:S02]  /*2f570*/  IADD3 R28, P1, R28, UR11, RZ ;  /* 0x0000000b1c1c7c10 */ /* 0x000fe4000ff3e0ff */
[----:B------:R-:W-:Y:S02]  /*2f580*/  IADD3 R30, P2, R30, UR11, RZ ;  /* 0x0000000b1e1e7c10 */ /* 0x000fe4000ff5e0ff */
[----:B------:R-:W-:Y:S01]  /*2f590*/  IADD3.X R56, R56, UR10, RZ, P1, !PT ;  /* 0x0000000a38387c10 */ /* 0x000fe20008ffe4ff */
[----:B------:R-:W-:Y:S01]  /*2f5a0*/  STL [R1+0x1b8], R28 ;  /* 0x0001b81c01007387 */ /* 0x000fe20000100800 */
[----:B-1----:R-:W-:Y:S01]  /*2f5b0*/  IMAD.MOV.U32 R2, RZ, RZ, R28 ;  /* 0x000000ffff027224 */ /* 0x002fe200078e001c */
[----:B---3--:R-:W-:-:S02]  /*2f5c0*/  IADD3.X R57, R57, UR10, RZ, P2, !PT ;  /* 0x0000000a39397c10 */ /* 0x008fc400097fe4ff */
[----:B------:R-:W-:Y:S01]  /*2f5d0*/  IMAD.MOV.U32 R3, RZ, RZ, R56 ;  /* 0x000000ffff037224 */ /* 0x000fe200078e0038 */
[----:B------:R1:W-:Y:S04]  /*2f5e0*/  STL [R1+0x1b4], R56 ;  /* 0x0001b43801007387 */ /* 0x0003e80000100800 */
        /* <DEDUP_REMOVED lines=8> */
[----:B------:R-:W-:Y:S01]  /*2f670*/  IMAD.MOV.U32 R2, RZ, RZ, R30 ;  /* 0x000000ffff027224 */ /* 0x000fe200078e001e */
[----:B------:R-:W-:Y:S02]  /*2f680*/  IADD3 R10, P2, R10, UR11, RZ ;  /* 0x0000000b0a0a7c10 */ /* 0x000fe4000ff5e0ff */
[----:B------:R-:W3:Y:S04]  /*2f690*/  LDL.LU R30, [R1+0x374] ;  /* 0x00037400011e7983 */ /* 0x000ee80000300800 */
        /* <DEDUP_REMOVED lines=8> */
[----:B------:R-:W3:Y:S04]  /*2f720*/  LDL.LU R59, [R1+0x3b8] ;  /* 0x0003b800013b7983 */ /* 0x000ee80000300800 */
[----:B------:R1:W-:Y:S04]  /*2f730*/  STL [R1+0x274], R29 ;  /* 0x0002741d01007387 */ /* 0x0003e80000100800 */
[----:B------:R-:W3:Y:S04]  /*2f740*/  LDL.LU R74, [R1+0x3f8] ;  /* 0x0003f800014a7983 */ /* 0x000ee80000300800 */
[----:B-1----:R-:W3:Y:S04]  /*2f750*/  LDL.LU R72, [R1+0x3b4] ;  /* 0x0003b40001487983 */ /* 0x002ee80000300800 */
        /* <DEDUP_REMOVED lines=22> */
[----:B--2---:R-:W2:Y:S01]  /*2f8c0*/  LDL.LU R11, [R1+0x4b8] ;  /* 0x0004b800010b7983 */ /* 0x004ea20000300800 */
[----:B------:R-:W-:-:S03]  /*2f8d0*/  IADD3 R56, P1, R56, UR11, RZ ;  /* 0x0000000b38387c10 */ /* 0x000fc6000ff3e0ff */
[----:B------:R-:W2:Y:S04]  /*2f8e0*/  LDL.LU R31, [R1+0x4f8] ;  /* 0x0004f800011f7983 */ /* 0x000ea80000300800 */
[----:B------:R1:W-:Y:S01]  /*2f8f0*/  STL [R1+0x338], R56 ;  /* 0x0003383801007387 */ /* 0x0003e20000100800 */
[----:B------:R-:W-:-:S03]  /*2f900*/  IADD3 R28, P2, R28, UR11, RZ ;  /* 0x0000000b1c1c7c10 */ /* 0x000fc6000ff5e0ff */
[----:B------:R1:W-:Y:S01]  /*2f910*/  LDGSTS.E [R0+0xba00], [R2.64], P0 ;  /* 0x0ba0000002007fae */ /* 0x0003e2000812184c */
[----:B---3--:R-:W-:Y:S02]  /*2f920*/  IADD3.X R57, R57, UR10, RZ, P1, !PT ;  /* 0x0000000a39397c10 */ /* 0x008fe40008ffe4ff */
[----:B------:R-:W-:-:S03]  /*2f930*/  IADD3.X R30, R30, UR10, RZ, P2, !PT ;  /* 0x0000000a1e1e7c10 */ /* 0x000fc600097fe4ff */
[----:B------:R3:W-:Y:S01]  /*2f940*/  STL [R1+0x334], R57 ;  /* 0x0003343901007387 */ /* 0x0007e20000100800 */
[----:B-1----:R-:W-:-:S03]  /*2f950*/  IMAD.MOV.U32 R2, RZ, RZ, R56 ;  /* 0x000000ffff027224 */ /* 0x002fc600078e0038 */
[----:B------:R1:W-:Y:S04]  /*2f960*/  STL [R1+0x378], R28 ;  /* 0x0003781c01007387 */ /* 0x0003e80000100800 */
[----:B------:R-:W2:Y:S01]  /*2f970*/  LDL.LU R56, [R1+0x4b4] ;  /* 0x0004b40001387983 */ /* 0x000ea20000300800 */
[----:B------:R-:W-:-:S03]  /*2f980*/  IMAD.MOV.U32 R3, RZ, RZ, R57 ;  /* 0x000000ffff037224 */ /* 0x000fc600078e0039 */
[----:B------:R1:W-:Y:S04]  /*2f990*/  STL [R1+0x374], R30 ;  /* 0x0003741e01007387 */ /* 0x0003e80000100800 */
[----:B---3--:R-:W2:Y:S04]  /*2f9a0*/  LDL.LU R57, [R1+0x4f4] ;  /* 0x0004f40001397983 */ /* 0x008ea80000300800 */
[----:B------:R1:W-:Y:S02]  /*2f9b0*/  LDGSTS.E [R0+0xca00], [R2.64], P0 ;  /* 0x0ca0000002007fae */ /* 0x0003e4000812184c */
[----:B-1----:R-:W-:-:S02]  /*2f9c0*/  IMAD.MOV.U32 R2, RZ, RZ, R28 ;  /* 0x000000ffff027224 */ /* 0x002fc400078e001c */
[----:B------:R-:W-:Y:S01]  /*2f9d0*/  IMAD.MOV.U32 R3, RZ, RZ, R30 ;  /* 0x000000ffff037224 */ /* 0x000fe200078e001e */
[----:B------:R-:W2:Y:S04]  /*2f9e0*/  LDL.LU R28, [R1+0x538] ;  /* 0x00053800011c7983 */ /* 0x000ea80000300800 */
[----:B------:R-:W2:Y:S04]  /*2f9f0*/  LDL.LU R30, [R1+0x578] ;  /* 0x00057800011e7983 */ /* 0x000ea80000300800 */
        /* <DEDUP_REMOVED lines=30> */
[----:B----4-:R-:W-:Y:S01]  /*2fbe0*/  IMAD.MOV.U32 R3, RZ, RZ, R73 ;  /* 0x000000ffff037224 */ /* 0x010fe200078e0049 */
[----:B--2---:R-:W-:-:S02]  /*2fbf0*/  IADD3 R11, P1, R11, UR11, RZ ;  /* 0x0000000b0b0b7c10 */ /* 0x004fc4000ff3e0ff */
[----:B-1----:R-:W2:Y:S01]  /*2fc00*/  LDL.LU R73, [R1+0x5b4] ;  /* 0x0005b40001497983 */ /* 0x002ea20000300800 */
        /* <DEDUP_REMOVED lines=22> */
[----:B------:R1:W-:Y:S02]  /*2fd70*/  LDGSTS.E [R0+0x13a00], [R2.64], P0 ;  /* 0x13a0000002007fae */ /* 0x0003e4000812184c */
[----:B-1----:R-:W-:Y:S01]  /*2fd80*/  IMAD.MOV.U32 R2, RZ, RZ, R28 ;  /* 0x000000ffff027224 */ /* 0x002fe200078e001c */
[----:B------:R-:W-:-:S05]  /*2fd90*/  IADD3.X R72, R72, UR10, RZ, P1, !PT ;  /* 0x0000000a48487c10 */ /* 0x000fca0008ffe4ff */
[----:B------:R1:W-:Y:S01]  /*2fda0*/  STL [R1+0x534], R72 ;  /* 0x0005344801007387 */ /* 0x0003e20000100800 */
[----:B------:R-:W-:-:S03]  /*2fdb0*/  IADD3.X R59, R59, UR10, RZ, P2, !PT ;  /* 0x0000000a3b3b7c10 */ /* 0x000fc600097fe4ff */
[----:B------:R-:W-:Y:S04]  /*2fdc0*/  STL [R1+0x578], R30 ;  /* 0x0005781e01007387 */ /* 0x000fe80000100800 */
[----:B------:R-:W4:Y:S04]  /*2fdd0*/  LDL.LU R74, [R1+0x6b8] ;  /* 0x0006b800014a7983 */ /* 0x000f280000300800 */
[----:B------:R1:W-:Y:S04]  /*2fde0*/  STL [R1+0x574], R59 ;  /* 0x0005743b01007387 */ /* 0x0003e80000100800 */
[----:B------:R-:W4:Y:S04]  /*2fdf0*/  LDL.LU R28, [R1+0x6f8] ;  /* 0x0006f800011c7983 */ /* 0x000f280000300800 */
[----:B------:R-:W4:Y:S01]  /*2fe00*/  LDL.LU R75, [R1+0x6b4] ;  /* 0x0006b400014b7983 */ /* 0x000f220000300800 */
[----:B------:R-:W-:-:S03]  /*2fe10*/  IMAD.MOV.U32 R3, RZ, RZ, R72 ;  /* 0x000000ffff037224 */ /* 0x000fc600078e0048 */
[----:B-1----:R-:W4:Y:S04]  /*2fe20*/  LDL.LU R72, [R1+0x6f4] ;  /* 0x0006f40001487983 */ /* 0x002f280000300800 */
[----:B------:R1:W-:Y:S02]  /*2fe30*/  LDGSTS.E [R0+0x14a00], [R2.64], P0 ;  /* 0x14a0000002007fae */ /* 0x0003e4000812184c */
        /* <DEDUP_REMOVED lines=8> */
[----:B--2---:R-:W-:Y:S02]  /*2fec0*/  IADD3.X R73, R73, UR10, RZ, P1, !PT ;  /* 0x0000000a49497c10 */ /* 0x004fe40008ffe4ff */
        /* <DEDUP_REMOVED lines=9> */
[----:B-1----:R-:W-:Y:S01]  /*2ff60*/  IMAD.MOV.U32 R2, RZ, RZ, R10 ;  /* 0x000000ffff027224 */ /* 0x002fe200078e000a */
[----:B------:R-:W-:Y:S01]  /*2ff70*/  IADD3 R56, P1, R56, UR11, RZ ;  /* 0x0000000b38387c10 */ /* 0x000fe2000ff3e0ff */
[----:B------:R-:W-:Y:S01]  /*2ff80*/  IMAD.MOV.U32 R3, RZ, RZ, R29 ;  /* 0x000000ffff037224 */ /* 0x000fe200078e001d */
[----:B------:R-:W4:Y:S04]  /*2ff90*/  LDL.LU R10, [R1+0x7b8] ;  /* 0x0007b800010a7983 */ /* 0x000f280000300800 */
[----:B---3--:R-:W3:Y:S01]  /*2ffa0*/  LDL.LU R29, [R1+0x7f8] ;  /* 0x0007f800011d7983 */ /* 0x008ee20000300800 */
[----:B------:R-:W-:-:S03]  /*2ffb0*/  IADD3 R11, P2, R11, UR11, RZ ;  /* 0x0000000b0b0b7c10 */ /* 0x000fc6000ff5e0ff */
[----:B------:R1:W-:Y:S01]  /*2ffc0*/  STL [R1+0x638], R56 ;  /* 0x0006383801007387 */ /* 0x0003e20000100800 */
[----:B------:R-:W-:-:S03]  /*2ffd0*/  IADD3.X R57, R57, UR10, RZ, P1, !PT ;  /* 0x0000000a39397c10 */ /* 0x000fc60008ffe4ff */
[----:B------:R1:W-:Y:S01]  /*2ffe0*/  LDGSTS.E [R0+0x17a00], [R2.64], P0 ;  /* 0x17a0000002007fae */ /* 0x0003e2000812184c */
[----:B------:R-:W-:-:S03]  /*2fff0*/  IADD3.X R31, R31, UR10, RZ, P2, !PT ;  /* 0x0000000a1f1f7c10 */ /* 0x000fc600097fe4ff */
        /* <DEDUP_REMOVED lines=11> */
[----:B------:R1:W-:Y:S01]  /*300b0*/  LDGSTS.E [R0+0x19a00], [R2.64], P0 ;  /* 0x19a0000002007fae */ /* 0x0003e2000812184c */
[----:B------:R-:W-:-:S03]  /*300c0*/  IADD3 R74, P1, R74, UR11, RZ ;  /* 0x0000000b4a4a7c10 */ /* 0x000fc6000ff3e0ff */
[----:B------:R-:W3:Y:S01]  /*300d0*/  LDL.LU R11, [R1+0x80] ;  /* 0x00008000010b7983 */ /* 0x000ee20000300800 */
[----:B------:R-:W-:Y:S02]  /*300e0*/  IADD3 R28, P2, R28, UR11, RZ ;  /* 0x0000000b1c1c7c10 */ /* 0x000fe4000ff5e0ff */
[----:B------:R-:W-:Y:S01]  /*300f0*/  IADD3.X R75, R75, UR10, RZ, P1, !PT ;  /* 0x0000000a4b4b7c10 */ /* 0x000fe20008ffe4ff */
[----:B-1----:R-:W-:Y:S01]  /*30100*/  IMAD.MOV.U32 R2, RZ, RZ, R74 ;  /* 0x000000ffff027224 */ /* 0x002fe200078e004a */
[----:B------:R-:W-:Y:S01]  /*30110*/  STL [R1+0x6b8], R74 ;  /* 0x0006b84a01007387 */ /* 0x000fe20000100800 */
[----:B------:R-:W-:Y:S02]  /*30120*/  IADD3.X R72, R72, UR10, RZ, P2, !PT ;  /* 0x0000000a48487c10 */ /* 0x000fe400097fe4ff */
[----:B------:R-:W-:Y:S01]  /*30130*/  IMAD.MOV.U32 R3, RZ, RZ, R75 ;  /* 0x000000ffff037224 */ /* 0x000fe200078e004b */
[----:B------:R-:W-:Y:S04]  /*30140*/  STL [R1+0x6b4], R75 ;  /* 0x0006b44b01007387 */ /* 0x000fe80000100800 */
[----:B------:R-:W-:Y:S04]  /*30150*/  STL [R1+0x6f8], R28 ;  /* 0x0006f81c01007387 */ /* 0x000fe80000100800 */
[----:B------:R1:W-:Y:S04]  /*30160*/  LDGSTS.E [R0+0x1aa00], [R2.64], P0 ;  /* 0x1aa0000002007fae */ /* 0x0003e8000812184c */
[----:B------:R1:W-:Y:S02]  /*30170*/  STL [R1+0x6f4], R72 ;  /* 0x0006f44801007387 */ /* 0x0003e40000100800 */
[----:B-1----:R-:W-:-:S02]  /*30180*/  IMAD.MOV.U32 R3, RZ, RZ, R72 ;  /* 0x000000ffff037224 */ /* 0x002fc400078e0048 */
[----:B------:R-:W3:Y:S01]  /*30190*/  LDL.LU R72, [R1+0x3c] ;  /* 0x00003c0001487983 */ /* 0x000ee20000300800 */
[----:B------:R-:W-:Y:S01]  /*301a0*/  IADD3 R59, P1, R59, UR11, RZ ;  /* 0x0000000b3b3b7c10 */ /* 0x000fe2000ff3e0ff */
[----:B------:R-:W-:Y:S01]  /*301b0*/  IMAD.MOV.U32 R2, RZ, RZ, R28 ;  /* 0x000000ffff027224 */ /* 0x000fe200078e001c */
[----:B------:R-:W-:Y:S01]  /*301c0*/  IADD3 R30, P2, R30, UR11, RZ ;  /* 0x0000000b1e1e7c10 */ /* 0x000fe2000ff5e0ff */
[----:B------:R-:W3:Y:S04]  /*301d0*/  LDL.LU R28, [R1+0x7c] ;  /* 0x00007c00011c7983 */ /* 0x000ee80000300800 */
[----:B------:R1:W-:Y:S04]  /*301e0*/  LDGSTS.E [R0+0x1ba00], [R2.64], P0 ;  /* 0x1ba0000002007fae */ /* 0x0003e8000812184c */
[----:B------:R2:W-:Y:S01]  /*301f0*/  STL [R1+0x738], R59 ;  /* 0x0007383b01007387 */ /* 0x0005e20000100800 */
[----:B-1----:R-:W-:-:S02]  /*30200*/  IMAD.MOV.U32 R2, RZ, RZ, R59 ;  /* 0x000000ffff027224 */ /* 0x002fc400078e003b */
[----:B------:R-:W-:-:S05]  /*30210*/  IMAD.SHL.U32 R193, R9, 0x4, RZ ;  /* 0x0000000409c17824 */ /* 0x000fca00078e00ff */
[----:B------:R-:W-:Y:S02]  /*30220*/  LOP3.LUT R9, R193, 0x60, RZ, 0x3c, !PT ;  /* 0x00000060c1097812 */ /* 0x000fe400078e3cff */
        /* <DEDUP_REMOVED lines=8> */
[----:B--2---:R-:W-:Y:S01]  /*302b0*/  IMAD.MOV.U32 R2, RZ, RZ, R30 ;  /* 0x000000ffff027224 */ /* 0x004fe200078e001e */
[----:B------:R-:W-:-:S02]  /*302c0*/  IADD3 R10, P1, R10, UR11, RZ ;  /* 0x0000000b0a0a7c10 */ /* 0x000fc4000ff3e0ff */
[----:B-1----:R-:W2:Y:S01]  /*302d0*/  LDL.LU R30, [R1+0xc0] ;  /* 0x0000c000011e7983 */ /* 0x002ea20000300800 */
[----:B------:R-:W-:-:S03]  /*302e0*/  IMAD.MOV.U32 R3, RZ, RZ, R58 ;  /* 0x000000ffff037224 */ /* 0x000fc600078e003a */
[----:B------:R-:W4:Y:S01]  /*302f0*/  LDL.LU R74, [R1+0xfc] ;  /* 0x0000fc00014a7983 */ /* 0x000f220000300800 */
[----:B---3--:R-:W-:-:S03]  /*30300*/  IADD3 R29, P2, R29, UR11, RZ ;  /* 0x0000000b1d1d7c10 */ /* 0x008fc6000ff5e0ff */
[----:B------:R-:W3:Y:S04]  /*30310*/  LDL.LU R73, [R1+0x100] ;  /* 0x0001000001497983 */ /* 0x000ee80000300800 */
[----:B------:R1:W-:Y:S04]  /*30320*/  LDGSTS.E [R0+0x1da00], [R2.64], P0 ;  /* 0x1da0000002007fae */ /* 0x0003e8000812184c */
[----:B------:R1:W-:Y:S01]  /*30330*/  STL [R1+0x7b8], R10 ;  /* 0x0007b80a01007387 */ /* 0x0003e20000100800 */
[----:B------:R-:W-:Y:S01]  /*30340*/  IADD3.X R56, R56, UR10, RZ, P1, !PT ;  /* 0x0000000a38387c10 */ /* 0x000fe20008ffe4ff */
[----:B-1----:R-:W-:-:S04]  /*30350*/  IMAD.MOV.U32 R2, RZ, RZ, R10 ;  /* 0x000000ffff027224 */ /* 0x002fc800078e000a */
[----:B------:R-:W-:Y:S01]  /*30360*/  IMAD.MOV.U32 R3, RZ, RZ, R56 ;  /* 0x000000ffff037224 */ /* 0x000fe200078e0038 */
[----:B------:R1:W-:Y:S01]  /*30370*/  STL [R1+0x7b4], R56 ;  /* 0x0007b43801007387 */ /* 0x0003e20000100800 */
[----:B------:R-:W-:-:S03]  /*30380*/  IADD3.X R57, R57, UR10, RZ, P2, !PT ;  /* 0x0000000a39397c10 */ /* 0x000fc600097fe4ff */
[----:B------:R1:W-:Y:S04]  /*30390*/  STL [R1+0x7f8], R29 ;  /* 0x0007f81d01007387 */ /* 0x0003e80000100800 */
[----:B------:R-:W3:Y:S04]  /*303a0*/  LDL.LU R10, [R1+0x140] ;  /* 0x00014000010a7983 */ /* 0x000ee80000300800 */
[----:B------:R1:W-:Y:S04]  /*303b0*/  STL [R1+0x7f4], R57 ;  /* 0x0007f43901007387 */ /* 0x0003e80000100800 */
[----:B------:R1:W-:Y:S04]  /*303c0*/  LDGSTS.E [R0+0x1ea00], [R2.64], P0 ;  /* 0x1ea0000002007fae */ /* 0x0003e8000812184c */
[----:B-1----:R-:W3:Y:S01]  /*303d0*/  LDL.LU R56, [R1+0x180] ;  /* 0x0001800001387983 */ /* 0x002ee20000300800 */
[----:B------:R-:W-:Y:S01]  /*303e0*/  IADD3 R31, P1, R31, UR11, RZ ;  /* 0x0000000b1f1f7c10 */ /* 0x000fe2000ff3e0ff */
[----:B------:R-:W-:-:S02]  /*303f0*/  IMAD.MOV.U32 R2, RZ, RZ, R29 ;  /* 0x000000ffff027224 */ /* 0x000fc400078e001d */
[----:B------:R-:W3:Y:S01]  /*30400*/  LDL.LU R29, [R1+0x13c] ;  /* 0x00013c00011d7983 */ /* 0x000ee20000300800 */
[----:B------:R-:W-:-:S03]  /*30410*/  IMAD.MOV.U32 R3, RZ, RZ, R57 ;  /* 0x000000ffff037224 */ /* 0x000fc600078e0039 */
[----:B------:R-:W3:Y:S01]  /*30420*/  LDL.LU R58, [R1+0x17c] ;  /* 0x00017c00013a7983 */ /* 0x000ee20000300800 */
[----:B------:R-:W-:-:S03]  /*30430*/  IADD3 R11, P2, R11, UR11, RZ ;  /* 0x0000000b0b0b7c10 */ /* 0x000fc6000ff5e0ff */
[----:B------:R1:W-:Y:S04]  /*30440*/  LDGSTS.E [R0+0x1fa00], [R2.64], P0 ;  /* 0x1fa0000002007fae */ /* 0x0003e8000812184c */
[----:B------:R1:W-:Y:S04]  /*30450*/  STL [R1+0x40], R31 ;  /* 0x0000401f01007387 */ /* 0x0003e80000100800 */
[----:B------:R-:W-:Y:S01]  /*30460*/  STL [R1+0x80], R11 ;  /* 0x0000800b01007387 */ /* 0x000fe20000100800 */
[----:B-1----:R-:W-:-:S04]  /*30470*/  IMAD.U32 R0, RZ, RZ, UR8 ;  /* 0x00000008ff007e24 */ /* 0x002fc8000f8e00ff */
[----:B------:R-:W-:Y:S02]  /*30480*/  IMAD R0, R0, 0x20000, R9 ;  /* 0x0002000000007824 */ /* 0x000fe400078e0209 */
[----:B------:R-:W-:Y:S01]  /*30490*/  IMAD.MOV.U32 R2, RZ, RZ, R31 ;  /* 0x000000ffff027224 */ /* 0x000fe200078e001f */
[----:B------:R-:W-:-:S05]  /*304a0*/  IADD3.X R72, R72, UR10, RZ, P1, !PT ;  /* 0x0000000a48487c10 */ /* 0x000fca0008ffe4ff */
        /* <DEDUP_REMOVED lines=30> */
[----:B------:R-:W-:-:S05]  /*30690*/  IADD3 R10, P1, R10, UR11, RZ ;  /* 0x0000000b0a0a7c10 */ /* 0x000fca000ff3e0ff */
[----:B------:R-:W-:Y:S01]  /*306a0*/  STL [R1+0x140], R10 ;  /* 0x0001400a01007387 */ /* 0x000fe20000100800 */
[----:B------:R-:W-:Y:S01]  /*306b0*/  IADD3 R56, P2, R56, UR11, RZ ;  /* 0x0000000b38387c10 */ /* 0x000fe2000ff5e0ff */
[----:B-1----:R-:W-:Y:S01]  /*306c0*/  IMAD.MOV.U32 R2, RZ, RZ, R10 ;  /* 0x000000ffff027224 */ /* 0x002fe200078e000a */
[----:B------:R-:W-:Y:S02]  /*306d0*/  IADD3.X R29, R29, UR10, RZ, P1, !PT ;  /* 0x0000000a1d1d7c10 */ /* 0x000fe40008ffe4ff */
[----:B------:R-:W-:-:S03]  /*306e0*/  IADD3.X R58, R58, UR10, RZ, P2, !PT ;  /* 0x0000000a3a3a7c10 */ /* 0x000fc600097fe4ff */
[----:B------:R-:W-:Y:S01]  /*306f0*/  IMAD.MOV.U32 R3, RZ, RZ, R29 ;  /* 0x000000ffff037224 */ /* 0x000fe200078e001d */
[----:B------:R1:W-:Y:S04]  /*30700*/  STL [R1+0x13c], R29 ;  /* 0x00013c1d01007387 */ /* 0x0003e80000100800 */
        /* <DEDUP_REMOVED lines=18> */
[----:B------:R-:W-:Y:S04]  /*30830*/  STL [R1+0x200], R57 ;  /* 0x0002003901007387 */ /* 0x000fe80000100800 */
[----:B------:R1:W-:Y:S04]  /*30840*/  LDGSTS.E [R0+0x6c00], [R2.64], P0 ;  /* 0x06c0000002007fae */ /* 0x0003e8000812184c */
[----:B-1----:R-:W4:Y:S04]  /*30850*/  LDL.LU R31, [R1+0x340] ;  /* 0x00034000011f7983 */ /* 0x002f280000300800 */
[----:B------:R1:W-:Y:S04]  /*30860*/  STL [R1+0x1fc], R72 ;  /* 0x0001fc4801007387 */ /* 0x0003e80000100800 */
[----:B------:R-:W4:Y:S01]  /*30870*/  LDL.LU R9, [R1+0x380] ;  /* 0x0003800001097983 */ /* 0x000f220000300800 */
[----:B------:R-:W-:-:S03]  /*30880*/  IMAD.MOV.U32 R3, RZ, RZ, R72 ;  /* 0x000000ffff037224 */ /* 0x000fc600078e0048 */
[----:B-1----:R-:W4:Y:S01]  /*30890*/  LDL.LU R72, [R1+0x33c] ;  /* 0x00033c0001487983 */ /* 0x002f220000300800 */
[----:B------:R-:W-:-:S03]  /*308a0*/  IMAD.MOV.U32 R2, RZ, RZ, R57 ;  /* 0x000000ffff027224 */ /* 0x000fc600078e0039 */
[----:B------:R-:W4:Y:S01]  /*308b0*/  LDL.LU R57, [R1+0x37c] ;  /* 0x00037c0001397983 */ /* 0x000f220000300800 */
        /* <DEDUP_REMOVED lines=18> */
[----:B--2---:R-:W2:Y:S04]  /*309e0*/  LDL.LU R11, [R1+0x440] ;  /* 0x00044000010b7983 */ /* 0x004ea80000300800 */
[----:B------:R-:W2:Y:S04]  /*309f0*/  LDL.LU R30, [R1+0x480] ;  /* 0x00048000011e7983 */ /* 0x000ea80000300800 */
[----:B------:R1:W-:Y:S01]  /*30a00*/  LDGSTS.E [R0+0x9c00], [R2.64], P0 ;  /* 0x09c0000002007fae */ /* 0x0003e2000812184c */
[----:B------:R-:W-:-:S05]  /*30a10*/  IADD3 R29, P1, R29, UR11, RZ ;  /* 0x0000000b1d1d7c10 */ /* 0x000fca000ff3e0ff */
[----:B------:R1:W-:Y:S01]  /*30a20*/  STL [R1+0x2c0], R29 ;  /* 0x0002c01d01007387 */ /* 0x0003e20000100800 */
[----:B------:R-:W-:Y:S02]  /*30a30*/  IADD3 R10, P2, R10, UR11, RZ ;  /* 0x0000000b0a0a7c10 */ /* 0x000fe4000ff5e0ff */
        /* <DEDUP_REMOVED lines=10> */
[----:B-1----:R-:W-:Y:S01]  /*30ae0*/  IMAD.MOV.U32 R2, RZ, RZ, R10 ;  /* 0x000000ffff027224 */ /* 0x002fe200078e000a */
[----:B------:R-:W-:Y:S01]  /*30af0*/  IADD3 R31, P1, R31, UR11, RZ ;  /* 0x0000000b1f1f7c10 */ /* 0x000fe2000ff3e0ff */
[----:B------:R-:W-:Y:S01]  /*30b00*/  IMAD.MOV.U32 R3, RZ, RZ, R56 ;  /* 0x000000ffff037224 */ /* 0x000fe200078e0038 */
[----:B----4-:R-:W2:Y:S04]  /*30b10*/  LDL.LU R10, [R1+0x4c0] ;  /* 0x0004c000010a7983 */ /* 0x010ea80000300800 */
[----:B------:R-:W2:Y:S01]  /*30b20*/  LDL.LU R56, [R1+0x500] ;  /* 0x0005000001387983 */ /* 0x000ea20000300800 */
        /* <DEDUP_REMOVED lines=26> */
[----:B------:R-:W-:Y:S04]  /*30cd0*/  STL [R1+0x400], R73 ;  /* 0x0004004901007387 */ /* 0x000fe80000100800 */
[----:B------:R3:W-:Y:S04]  /*30ce0*/  LDGSTS.E [R0+0xec00], [R2.64], P0 ;  /* 0x0ec0000002007fae */ /* 0x0007e8000812184c */
[----:B-1----:R-:W4:Y:S04]  /*30cf0*/  LDL.LU R59, [R1+0x53c] ;  /* 0x00053c00013b7983 */ /* 0x002f280000300800 */
[----:B------:R-:W-:Y:S01]  /*30d00*/  STL [R1+0x3fc], R74 ;  /* 0x0003fc4a01007387 */ /* 0x000fe20000100800 */
[----:B--2---:R-:W-:-:S03]  /*30d10*/  IADD3 R11, P1, R11, UR11, RZ ;  /* 0x0000000b0b0b7c10 */ /* 0x004fc6000ff3e0ff */
        /* <DEDUP_REMOVED lines=16> */
[----:B---3--:R-:W-:-:S03]  /*30e20*/  IMAD.MOV.U32 R3, RZ, RZ, R58 ;  /* 0x000000ffff037224 */ /* 0x008fc600078e003a */
[----:B-1----:R-:W3:Y:S01]  /*30e30*/  LDL.LU R58, [R1+0x5bc] ;  /* 0x0005bc00013a7983 */ /* 0x002ee20000300800 */
[----:B------:R-:W-:Y:S01]  /*30e40*/  IADD3 R10, P1, R10, UR11, RZ ;  /* 0x0000000b0a0a7c10 */ /* 0x000fe2000ff3e0ff */
[----:B------:R-:W-:Y:S02]  /*30e50*/  IMAD.MOV.U32 R2, RZ, RZ, R30 ;  /* 0x000000ffff027224 */ /* 0x000fe400078e001e */
        /* <DEDUP_REMOVED lines=9> */
[----:B------:R1:W-:Y:S04]  /*30ef0*/  STL [R1+0x500], R56 ;  /* 0x0005003801007387 */ /* 0x0003e80000100800 */
[----:B------:R1:W-:Y:S04]  /*30f00*/  LDGSTS.E [R0+0x12c00], [R2.64], P0 ;  /* 0x12c0000002007fae */ /* 0x0003e8000812184c */
[----:B-1----:R-:W3:Y:S04]  /*30f10*/  LDL.LU R31, [R1+0x640] ;  /* 0x00064000011f7983 */ /* 0x002ee80000300800 */
[----:B------:R1:W-:Y:S04]  /*30f20*/  STL [R1+0x4fc], R72 ;  /* 0x0004fc4801007387 */ /* 0x0003e80000100800 */
[----:B------:R-:W3:Y:S01]  /*30f30*/  LDL.LU R10, [R1+0x680] ;  /* 0x00068000010a7983 */ /* 0x000ee20000300800 */
[----:B------:R-:W-:-:S03]  /*30f40*/  IMAD.MOV.U32 R2, RZ, RZ, R56 ;  /* 0x000000ffff027224 */ /* 0x000fc600078e0038 */
[----:B------:R-:W3:Y:S01]  /*30f50*/  LDL.LU R56, [R1+0x63c] ;  /* 0x00063c0001387983 */ /* 0x000ee20000300800 */
[----:B------:R-:W-:-:S03]  /*30f60*/  IMAD.MOV.U32 R3, RZ, RZ, R72 ;  /* 0x000000ffff037224 */ /* 0x000fc600078e0048 */
[----:B-1----:R-:W3:Y:S01]  /*30f70*/  LDL.LU R72, [R1+0x67c] ;  /* 0x00067c0001487983 */ /* 0x002ee20000300800 */
[----:B------:R-:W-:Y:S02]  /*30f80*/  IADD3 R57, P1, R57, UR11, RZ ;  /* 0x0000000b39397c10 */ /* 0x000fe4000ff3e0ff */
[----:B------:R-:W-:Y:S01]  /*30f90*/  IADD3 R9, P2, R9, UR11, RZ ;  /* 0x0000000b09097c10 */ /* 0x000fe2000ff5e0ff */
[----:B------:R1:W-:Y:S04]  /*30fa0*/  LDGSTS.E [R0+0x13c00], [R2.64], P0 ;  /* 0x13c0000002007fae */ /* 0x0003e8000812184c */
[----:B------:R2:W-:Y:S01]  /*30fb0*/  STL [R1+0x540], R57 ;  /* 0x0005403901007387 */ /* 0x0005e20000100800 */
[----:B-1----:R-:W-:Y:S01]  /*30fc0*/  IMAD.MOV.U32 R2, RZ, RZ, R57 ;  /* 0x000000ffff027224 */ /* 0x002fe200078e0039 */
[----:B----4-:R-:W-:-:S05]  /*30fd0*/  IADD3.X R59, R59, UR10, RZ, P1, !PT ;  /* 0x0000000a3b3b7c10 */ /* 0x010fca0008ffe4ff */
[----:B------:R1:W-:Y:S01]  /*30fe0*/  STL [R1+0x53c], R59 ;  /* 0x00053c3b01007387 */ /* 0x0003e20000100800 */
[----:B--2---:R-:W-:-:S03]  /*30ff0*/  IADD3.X R28, R28, UR10, RZ, P2, !PT ;  /* 0x0000000a1c1c7c10 */ /* 0x004fc600097fe4ff */
[----:B------:R2:W-:Y:S04]  /*31000*/  STL [R1+0x580], R9 ;  /* 0x0005800901007387 */ /* 0x0005e80000100800 */
[----:B------:R-:W4:Y:S04]  /*31010*/  LDL.LU R73, [R1+0x6c0] ;  /* 0x0006c00001497983 */ /* 0x000f280000300800 */
[----:B------:R1:W-:Y:S01]  /*31020*/  STL [R1+0x57c], R28 ;  /* 0x00057c1c01007387 */ /* 0x0003e20000100800 */
[----:B------:R-:W-:-:S03]  /*31030*/  IMAD.MOV.U32 R3, RZ, RZ, R59 ;  /* 0x000000ffff037224 */ /* 0x000fc600078e003b */
[----:B------:R-:W4:Y:S04]  /*31040*/  LDL.LU R57, [R1+0x700] ;  /* 0x0007000001397983 */ /* 0x000f280000300800 */
[----:B------:R-:W4:Y:S04]  /*31050*/  LDL.LU R74, [R1+0x6bc] ;  /* 0x0006bc00014a7983 */ /* 0x000f280000300800 */
[----:B-1----:R-:W4:Y:S04]  /*31060*/  LDL.LU R59, [R1+0x6fc] ;  /* 0x0006fc00013b7983 */ /* 0x002f280000300800 */
        /* <DEDUP_REMOVED lines=9> */
[----:B---3--:R-:W-:Y:S01]  /*31100*/  IADD3.X R58, R58, UR10, RZ, P1, !PT ;  /* 0x0000000a3a3a7c10 */ /* 0x008fe20008ffe4ff */
        /* <DEDUP_REMOVED lines=11> */
[----:B---3--:R-:W3:Y:S01]  /*311c0*/  LDL.LU R11, [R1+0x7c0] ;  /* 0x0007c000010b7983 */ /* 0x008ee20000300800 */
        /* <DEDUP_REMOVED lines=18> */
[----:B------:R1:W-:Y:S04]  /*312f0*/  LDGSTS.E [R0+0x19c00], [R2.64], P0 ;  /* 0x19c0000002007fae */ /* 0x0003e8000812184c */
[----:B------:R-:W3:Y:S01]  /*31300*/  LDL.LU R72, [R1+0x88] ;  /* 0x0000880001487983 */ /* 0x000ee20000300800 */
[----:B----4-:R-:W-:-:S05]  /*31310*/  IADD3 R73, P1, R73, UR11, RZ ;  /* 0x0000000b49497c10 */ /* 0x010fca000ff3e0ff */
[----:B-1----:R-:W-:Y:S01]  /*31320*/  IMAD.MOV.U32 R2, RZ, RZ, R73 ;  /* 0x000000ffff027224 */ /* 0x002fe200078e0049 */
[----:B------:R-:W-:Y:S02]  /*31330*/  IADD3 R57, P2, R57, UR11, RZ ;  /* 0x0000000b39397c10 */ /* 0x000fe4000ff5e0ff */
[----:B------:R-:W-:Y:S01]  /*31340*/  IADD3.X R74, R74, UR10, RZ, P1, !PT ;  /* 0x0000000a4a4a7c10 */ /* 0x000fe20008ffe4ff */
[----:B------:R-:W-:Y:S01]  /*31350*/  STL [R1+0x6c0], R73 ;  /* 0x0006c04901007387 */ /* 0x000fe20000100800 */
[----:B------:R-:W-:-:S03]  /*31360*/  IADD3.X R59, R59, UR10, RZ, P2, !PT ;  /* 0x0000000a3b3b7c10 */ /* 0x000fc600097fe4ff */
[----:B------:R-:W-:Y:S01]  /*31370*/  IMAD.MOV.U32 R3, RZ, RZ, R74 ;  /* 0x000000ffff037224 */ /* 0x000fe200078e004a */
[----:B------:R-:W-:Y:S04]  /*31380*/  STL [R1+0x6bc], R74 ;  /* 0x0006bc4a01007387 */ /* 0x000fe80000100800 */
[----:B------:R1:W-:Y:S04]  /*31390*/  STL [R1+0x700], R57 ;  /* 0x0007003901007387 */ /* 0x0003e80000100800 */
[----:B------:R4:W-:Y:S04]  /*313a0*/  LDGSTS.E [R0+0x1ac00], [R2.64], P0 ;  /* 0x1ac0000002007fae */ /* 0x0009e8000812184c */
[----:B------:R-:W-:Y:S01]  /*313b0*/  STL [R1+0x6fc], R59 ;  /* 0x0006fc3b01007387 */ /* 0x000fe20000100800 */
[----:B--2---:R-:W-:Y:S01]  /*313c0*/  IADD3 R9, P1, R9, UR11, RZ ;  /* 0x0000000b09097c10 */ /* 0x004fe2000ff3e0ff */
[----:B----4-:R-:W-:-:S02]  /*313d0*/  IMAD.MOV.U32 R2, RZ, RZ, R57 ;  /* 0x000000ffff027224 */ /* 0x010fc400078e0039 */
[----:B-1----:R-:W2:Y:S01]  /*313e0*/  LDL.LU R57, [R1+0x44] ;  /* 0x0000440001397983 */ /* 0x002ea20000300800 */
[----:B------:R-:W-:Y:S01]  /*313f0*/  IMAD.MOV.U32 R3, RZ, RZ, R59 ;  /* 0x000000ffff037224 */ /* 0x000fe200078e003b */
[----:B------:R-:W-:Y:S02]  /*31400*/  IADD3 R28, P2, R28, UR11, RZ ;  /* 0x0000000b1c1c7c10 */ /* 0x000fe4000ff5e0ff */
[----:B------:R-:W4:Y:S04]  /*31410*/  LDL.LU R73, [R1+0x84] ;  /* 0x0000840001497983 */ /* 0x000f280000300800 */
[----:B------:R1:W-:Y:S04]  /*31420*/  LDGSTS.E [R0+0x1bc00], [R2.64], P0 ;  /* 0x1bc0000002007fae */ /* 0x0003e8000812184c */
[----:B------:R1:W-:Y:S02]  /*31430*/  STL [R1+0x740], R9 ;  /* 0x0007400901007387 */ /* 0x0003e40000100800 */
[----:B-1----:R-:W-:Y:S01]  /*31440*/  IMAD.MOV.U32 R2, RZ, RZ, R9 ;  /* 0x000000ffff027224 */ /* 0x002fe200078e0009 */
[----:B------:R-:W-:-:S05]  /*31450*/  IADD3.X R29, R29, UR10, RZ, P1, !PT ;  /* 0x0000000a1d1d7c10 */ /* 0x000fca0008ffe4ff */
[----:B------:R-:W-:Y:S01]  /*31460*/  IMAD.MOV.U32 R3, RZ, RZ, R29 ;  /* 0x000000ffff037224 */ /* 0x000fe200078e001d */
[----:B------:R1:W-:Y:S01]  /*31470*/  STL [R1+0x73c], R29 ;  /* 0x00073c1d01007387 */ /* 0x0003e20000100800 */
[----:B------:R-:W-:-:S03]  /*31480*/  IADD3.X R58, R58, UR10, RZ, P2, !PT ;  /* 0x0000000a3a3a7c10 */ /* 0x000fc600097fe4ff */
[----:B------:R1:W-:Y:S04]  /*31490*/  STL [R1+0x780], R28 ;  /* 0x0007801c01007387 */ /* 0x0003e80000100800 */
[----:B------:R-:W4:Y:S04]  /*314a0*/  LDL.LU R9, [R1+0xc8] ;  /* 0x0000c80001097983 */ /* 0x000f280000300800 */
[----:B------:R3:W-:Y:S04]  /*314b0*/  STL [R1+0x77c], R58 ;  /* 0x00077c3a01007387 */ /* 0x0007e80000100800 */
[----:B------:R3:W-:Y:S04]  /*314c0*/  LDGSTS.E [R0+0x1cc00], [R2.64], P0 ;  /* 0x1cc0000002007fae */ /* 0x0007e8000812184c */
[----:B-1----:R-:W4:Y:S01]  /*314d0*/  LDL.LU R29, [R1+0x108] ;  /* 0x00010800011d7983 */ /* 0x002f220000300800 */
[----:B---3--:R-:W-:Y:S01]  /*314e0*/  IADD3 R11, P1, R11, UR11, RZ ;  /* 0x0000000b0b0b7c10 */ /* 0x008fe2000ff3e0ff */
[----:B------:R-:W-:-:S02]  /*314f0*/  IMAD.MOV.U32 R2, RZ, RZ, R28 ;  /* 0x000000ffff027224 */ /* 0x000fc400078e001c */
[----:B------:R-:W3:Y:S01]  /*31500*/  LDL.LU R28, [R1+0xc4] ;  /* 0x0000c400011c7983 */ /* 0x000ee20000300800 */
[----:B------:R-:W-:-:S03]  /*31510*/  IMAD.MOV.U32 R3, RZ, RZ, R58 ;  /* 0x000000ffff037224 */ /* 0x000fc600078e003a */
[----:B------:R-:W3:Y:S01]  /*31520*/  LDL.LU R58, [R1+0x104] ;  /* 0x00010400013a7983 */ /* 0x000ee20000300800 */
[----:B------:R-:W-:-:S03]  /*31530*/  IADD3 R30, P2, R30, UR11, RZ ;  /* 0x0000000b1e1e7c10 */ /* 0x000fc6000ff5e0ff */
        /* <DEDUP_REMOVED lines=12> */
[----:B------:R-:W-:-:S03]  /*31600*/  IMAD.MOV.U32 R2, RZ, RZ, R30 ;  /* 0x000000ffff027224 */ /* 0x000fc600078e001e */
[----:B------:R-:W3:Y:S04]  /*31610*/  LDL.LU R30, [R1+0x144] ;  /* 0x00014400011e7983 */ /* 0x000ee80000300800 */
[----:B------:R-:W3:Y:S01]  /*31620*/  LDL.LU R59, [R1+0x184] ;  /* 0x00018400013b7983 */ /* 0x000ee20000300800 */
[----:B------:R-:W-:Y:S01]  /*31630*/  IADD3 R10, P1, R10, UR11, RZ ;  /* 0x0000000b0a0a7c10 */ /* 0x000fe2000ff3e0ff */
[----:B------:R-:W-:Y:S01]  /*31640*/  IMAD.MOV.U32 R3, RZ, RZ, R31 ;  /* 0x000000ffff037224 */ /* 0x000fe200078e001f */
[----:B------:R-:W-:Y:S02]  /*31650*/  IADD3 R72, P2, R72, UR11, RZ ;  /* 0x0000000b48487c10 */ /* 0x000fe4000ff5e0ff */
[----:B------:R-:W-:Y:S01]  /*31660*/  LOP3.LUT R8, R8, 0x70, RZ, 0x3c, !PT ;  /* 0x0000007008087812 */ /* 0x000fe200078e3cff */
[----:B------:R-:W-:Y:S04]  /*31670*/  STL [R1+0x48], R10 ;  /* 0x0000480a01007387 */ /* 0x000fe80000100800 */
[----:B------:R1:W-:Y:S04]  /*31680*/  LDGSTS.E [R0+0x1fc00], [R2.64], P0 ;  /* 0x1fc0000002007fae */ /* 0x0003e8000812184c */
[----:B------:R-:W-:Y:S01]  /*31690*/  STL [R1+0x88], R72 ;  /* 0x0000884801007387 */ /* 0x000fe20000100800 */
[----:B-1----:R-:W-:-:S02]  /*316a0*/  IMAD.U32 R0, RZ, RZ, UR8 ;  /* 0x00000008ff007e24 */ /* 0x002fc4000f8e00ff */
[----:B------:R-:W-:Y:S02]  /*316b0*/  IMAD.MOV.U32 R2, RZ, RZ, R10 ;  /* 0x000000ffff027224 */ /* 0x000fe400078e000a */
[----:B------:R-:W-:Y:S01]  /*316c0*/  IMAD R0, R0, 0x20000, R8 ;  /* 0x0002000000007824 */ /* 0x000fe200078e0208 */
[----:B--2---:R-:W-:-:S05]  /*316d0*/  IADD3.X R57, R57, UR10, RZ, P1, !PT ;  /* 0x0000000a39397c10 */ /* 0x004fca0008ffe4ff */
[----:B------:R1:W-:Y:S01]  /*316e0*/  STL [R1+0x44], R57 ;  /* 0x0000443901007387 */ /* 0x0003e20000100800 */
[----:B------:R-:W-:-:S03]  /*316f0*/  IMAD.MOV.U32 R3, RZ, RZ, R57 ;  /* 0x000000ffff037224 */ /* 0x000fc600078e0039 */
[----:B------:R-:W2:Y:S01]  /*31700*/  LDL.LU R31, [R1+0x1c8] ;  /* 0x0001c800011f7983 */ /* 0x000ea20000300800 */
[----:B----4-:R-:W-:-:S03]  /*31710*/  IADD3.X R73, R73, UR10, RZ, P2, !PT ;  /* 0x0000000a49497c10 */ /* 0x010fc600097fe4ff */
[----:B------:R-:W4:Y:S04]  /*31720*/  LDL.LU R8, [R1+0x208] ;  /* 0x0002080001087983 */ /* 0x000f280000300800 */
[----:B-1----:R-:W4:Y:S04]  /*31730*/  LDL.LU R57, [R1+0x1c4] ;  /* 0x0001c40001397983 */ /* 0x002f280000300800 */
[----:B------:R1:W-:Y:S04]  /*31740*/  LDGSTS.E [R0+0xe00], [R2.64], P0 ;  /* 0x00e0000002007fae */ /* 0x0003e8000812184c */
[----:B------:R-:W4:Y:S01]  /*31750*/  LDL.LU R10, [R1+0x204] ;  /* 0x00020400010a7983 */ /* 0x000f220000300800 */
[----:B-1----:R-:W-:-:S02]  /*31760*/  IMAD.MOV.U32 R2, RZ, RZ, R72 ;  /* 0x000000ffff027224 */ /* 0x002fc400078e0048 */
[----:B------:R-:W-:Y:S01]  /*31770*/  IMAD.MOV.U32 R3, RZ, RZ, R73 ;  /* 0x000000ffff037224 */ /* 0x000fe200078e0049 */
[----:B------:R-:W-:Y:S04]  /*31780*/  STL [R1+0x84], R73 ;  /* 0x0000844901007387 */ /* 0x000fe80000100800 */
[----:B------:R1:W-:Y:S01]  /*31790*/  LDGSTS.E [R0+0x1e00], [R2.64], P0 ;  /* 0x01e0000002007fae */ /* 0x0003e2000812184c */
[----:B------:R-:W-:-:S05]  /*317a0*/  IADD3 R9, P1, R9, UR11, RZ ;  /* 0x0000000b09097c10 */ /* 0x000fca000ff3e0ff */
[----:B------:R-:W-:Y:S01]  /*317b0*/  STL [R1+0xc8], R9 ;  /* 0x0000c80901007387 */ /* 0x000fe20000100800 */
[----:B-1----:R-:W-:Y:S01]  /*317c0*/  IMAD.MOV.U32 R2, RZ, RZ, R9 ;  /* 0x000000ffff027224 */ /* 0x002fe200078e0009 */
[----:B------:R-:W-:Y:S02]  /*317d0*/  IADD3 R29, P2, R29, UR11, RZ ;  /* 0x0000000b1d1d7c10 */ /* 0x000fe4000ff5e0ff */
[----:B---3--:R-:W-:Y:S02]  /*317e0*/  IADD3.X R28, R28, UR10, RZ, P1, !PT ;  /* 0x0000000a1c1c7c10 */ /* 0x008fe40008ffe4ff */
[----:B------:R-:W-:-:S03]  /*317f0*/  IADD3.X R58, R58, UR10, RZ, P2, !PT ;  /* 0x0000000a3a3a7c10 */ /* 0x000fc600097fe4ff */
[----:B------:R-:W-:Y:S01]  /*31800*/  IMAD.MOV.U32 R3, RZ, RZ, R28 ;  /* 0x000000ffff037224 */ /* 0x000fe200078e001c */
[----:B------:R1:W-:Y:S04]  /*31810*/  STL [R1+0xc4], R28 ;  /* 0x0000c41c01007387 */ /* 0x0003e80000100800 */
[----:B------:R3:W-:Y:S04]  /*31820*/  STL [R1+0x108], R29 ;  /* 0x0001081d01007387 */ /* 0x0007e80000100800 */
[----:B------:R3:W-:Y:S04]  /*31830*/  LDGSTS.E [R0+0x2e00], [R2.64], P0 ;  /* 0x02e0000002007fae */ /* 0x0007e8000812184c */
[----:B-1----:R-:W4:Y:S04]  /*31840*/  LDL.LU R28, [R1+0x248] ;  /* 0x00024800011c7983 */ /* 0x002f280000300800 */
[----:B------:R1:W-:Y:S04]  /*31850*/  STL [R1+0x104], R58 ;  /* 0x0001043a01007387 */ /* 0x0003e80000100800 */
[----:B------:R-:W4:Y:S01]  /*31860*/  LDL.LU R9, [R1+0x288] ;  /* 0x0002880001097983 */ /* 0x000f220000300800 */
[----:B---3--:R-:W-:-:S03]  /*31870*/  IMAD.MOV.U32 R2, RZ, RZ, R29 ;  /* 0x000000ffff027224 */ /* 0x008fc600078e001d */
[----:B------:R-:W3:Y:S01]  /*31880*/  LDL.LU R29, [R1+0x244] ;  /* 0x00024400011d7983 */ /* 0x000ee20000300800 */
[----:B------:R-:W-:-:S03]  /*31890*/  IMAD.MOV.U32 R3, RZ, RZ, R58 ;  /* 0x000000ffff037224 */ /* 0x000fc600078e003a */
[----:B-1----:R-:W3:Y:S01]  /*318a0*/  LDL.LU R58, [R1+0x284] ;  /* 0x00028400013a7983 */ /* 0x002ee20000300800 */
[----:B------:R-:W-:-:S03]  /*318b0*/  IADD3 R11, P1, R11, UR11, RZ ;  /* 0x0000000b0b0b7c10 */ /* 0x000fc6000ff3e0ff */
[----:B------:R1:W-:Y:S04]  /*318c0*/  LDGSTS.E [R0+0x3e00], [R2.64], P0 ;  /* 0x03e0000002007fae */ /* 0x0003e8000812184c */
[----:B------:R1:W-:Y:S01]  /*318d0*/  STL [R1+0x148], R11 ;  /* 0x0001480b01007387 */ /* 0x0003e20000100800 */
[----:B------:R-:W-:Y:S01]  /*318e0*/  IADD3 R56, P2, R56, UR11, RZ ;  /* 0x0000000b38387c10 */ /* 0x000fe2000ff5e0ff */
[----:B-1----:R-:W-:Y:S01]  /*318f0*/  IMAD.MOV.U32 R2, RZ, RZ, R11 ;  /* 0x000000ffff027224 */ /* 0x002fe200078e000b */
[----:B------:R-:W-:Y:S02]  /*31900*/  IADD3.X R30, R30, UR10, RZ, P1, !PT ;  /* 0x0000000a1e1e7c10 */ /* 0x000fe40008ffe4ff */
[----:B------:R-:W-:-:S03]  /*31910*/  IADD3.X R59, R59, UR10, RZ, P2, !PT ;  /* 0x0000000a3b3b7c10 */ /* 0x000fc600097fe4ff */
[----:B------:R-:W-:Y:S01]  /*31920*/  IMAD.MOV.U32 R3, RZ, RZ, R30 ;  /* 0x000000ffff037224 */ /* 0x000fe200078e001e */
[----:B------:R1:W-:Y:S04]  /*31930*/  STL [R1+0x144], R30 ;  /* 0x0001441e01007387 */ /* 0x0003e80000100800 */
[----:B------:R-:W-:Y:S04]  /*31940*/  STL [R1+0x188], R56 ;  /* 0x0001883801007387 */ /* 0x000fe80000100800 */
[----:B------:R-:W3:Y:S04]  /*31950*/  LDL.LU R11, [R1+0x2c8] ;  /* 0x0002c800010b7983 */ /* 0x000ee80000300800 */
[----:B------:R1:W-:Y:S04]  /*31960*/  STL [R1+0x184], R59 ;  /* 0x0001843b01007387 */ /* 0x0003e80000100800 */
[----:B------:R1:W-:Y:S04]  /*31970*/  LDGSTS.E [R0+0x4e00], [R2.64], P0 ;  /* 0x04e0000002007fae */ /* 0x0003e8000812184c */
[----:B-1----:R-:W3:Y:S01]  /*31980*/  LDL.LU R30, [R1+0x308] ;  /* 0x00030800011e7983 */ /* 0x002ee20000300800 */
[----:B------:R-:W-:-:S03]  /*31990*/  IMAD.MOV.U32 R3, RZ, RZ, R59 ;  /* 0x000000ffff037224 */ /* 0x000fc600078e003b */
[----:B------:R-:W3:Y:S01]  /*319a0*/  LDL.LU R59, [R1+0x2c4] ;  /* 0x0002c400013b7983 */ /* 0x000ee20000300800 */
[----:B------:R-:W-:-:S03]  /*319b0*/  IMAD.MOV.U32 R2, RZ, RZ, R56 ;  /* 0x000000ffff027224 */ /* 0x000fc600078e0038 */
[----:B------:R-:W3:Y:S04]  /*319c0*/  LDL.LU R56, [R1+0x304] ;  /* 0x0003040001387983 */ /* 0x000ee80000300800 */
[----:B------:R1:W-:Y:S01]  /*319d0*/  LDGSTS.E [R0+0x5e00], [R2.64], P0 ;  /* 0x05e0000002007fae */ /* 0x0003e2000812184c */
[----:B--2---:R-:W-:Y:S02]  /*319e0*/  IADD3 R31, P1, R31, UR11, RZ ;  /* 0x0000000b1f1f7c10 */ /* 0x004fe4000ff3e0ff */
[----:B----4-:R-:W-:Y:S02]  /*319f0*/  IADD3 R8, P2, R8, UR11, RZ ;  /* 0x0000000b08087c10 */ /* 0x010fe4000ff5e0ff */
[----:B------:R-:W-:Y:S01]  /*31a00*/  IADD3.X R57, R57, UR10, RZ, P1, !PT ;  /* 0x0000000a39397c10 */ /* 0x000fe20008ffe4ff */
[----:B------:R2:W-:Y:S01]  /*31a10*/  STL [R1+0x1c8], R31 ;  /* 0x0001c81f01007387 */ /* 0x0005e20000100800 */
[----:B-1----:R-:W-:-:S03]  /*31a20*/  IMAD.MOV.U32 R2, RZ, RZ, R31 ;  /* 0x000000ffff027224 */ /* 0x002fc600078e001f */
[----:B------:R1:W-:Y:S01]  /*31a30*/  STL [R1+0x1c4], R57 ;  /* 0x0001c43901007387 */ /* 0x0003e20000100800 */
[----:B------:R-:W-:-:S03]  /*31a40*/  IADD3.X R10, R10, UR10, RZ, P2, !PT ;  /* 0x0000000a0a0a7c10 */ /* 0x000fc600097fe4ff */
[----:B------:R4:W-:Y:S01]  /*31a50*/  STL [R1+0x208], R8 ;  /* 0x0002080801007387 */ /* 0x0009e20000100800 */
[----:B------:R-:W-:-:S03]  /*31a60*/  IMAD.MOV.U32 R3, RZ, RZ, R57 ;  /* 0x000000ffff037224 */ /* 0x000fc600078e0039 */
[----:B--2---:R-:W2:Y:S04]  /*31a70*/  LDL.LU R31, [R1+0x348] ;  /* 0x00034800011f7983 */ /* 0x004ea80000300800 */
[----:B------:R4:W-:Y:S04]  /*31a80*/  STL [R1+0x204], R10 ;  /* 0x0002040a01007387 */ /* 0x0009e80000100800 */
[----:B------:R-:W2:Y:S04]  /*31a90*/  LDL.LU R72, [R1+0x388] ;  /* 0x0003880001487983 */ /* 0x000ea80000300800 */
[----:B-1----:R-:W2:Y:S04]  /*31aa0*/  LDL.LU R57, [R1+0x344] ;  /* 0x0003440001397983 */ /* 0x002ea80000300800 */
[----:B------:R-:W2:Y:S04]  /*31ab0*/  LDL.LU R73, [R1+0x384] ;  /* 0x0003840001497983 */ /* 0x000ea80000300800 */
[----:B------:R1:W-:Y:S02]  /*31ac0*/  LDGSTS.E [R0+0x6e00], [R2.64], P0 ;  /* 0x06e0000002007fae */ /* 0x0003e4000812184c */
[----:B-1----:R-:W-:-:S02]  /*31ad0*/  IMAD.MOV.U32 R2, RZ, RZ, R8 ;  /* 0x000000ffff027224 */ /* 0x002fc400078e0008 */
[----:B------:R-:W-:Y:S01]  /*31ae0*/  IMAD.MOV.U32 R3, RZ, RZ, R10 ;  /* 0x000000ffff037224 */ /* 0x000fe200078e000a */
[----:B----4-:R-:W4:Y:S04]  /*31af0*/  LDL.LU R8, [R1+0x3c8] ;  /* 0x0003c80001087983 */ /* 0x010f280000300800 */
[----:B------:R-:W4:Y:S04]  /*31b00*/  LDL.LU R10, [R1+0x408] ;  /* 0x00040800010a7983 */ /* 0x000f280000300800 */
        /* <DEDUP_REMOVED lines=14> */
[----:B-1----:R-:W-:Y:S01]  /*31bf0*/  IMAD.MOV.U32 R2, RZ, RZ, R9 ;  /* 0x000000ffff027224 */ /* 0x002fe200078e0009 */
[----:B------:R-:W-:Y:S01]  /*31c00*/  IADD3 R11, P1, R11, UR11, RZ ;  /* 0x0000000b0b0b7c10 */ /* 0x000fe2000ff3e0ff */
[----:B------:R-:W-:-:S02]  /*31c10*/  IMAD.MOV.U32 R3, RZ, RZ, R58 ;  /* 0x000000ffff037224 */ /* 0x000fc400078e003a */
[----:B------:R-:W3:Y:S04]  /*31c20*/  LDL.LU R58, [R1+0x448] ;  /* 0x00044800013a7983 */ /* 0x000ee80000300800 */
[----:B------:R-:W3:Y:S01]  /*31c30*/  LDL.LU R9, [R1+0x488] ;  /* 0x0004880001097983 */ /* 0x000ee20000300800 */
[----:B------:R-:W-:-:S03]  /*31c40*/  IADD3 R30, P2, R30, UR11, RZ ;  /* 0x0000000b1e1e7c10 */ /* 0x000fc6000ff5e0ff */
[----:B------:R-:W-:Y:S04]  /*31c50*/  STL [R1+0x2c8], R11 ;  /* 0x0002c80b01007387 */ /* 0x000fe80000100800 */
[----:B------:R1:W-:Y:S01]  /*31c60*/  LDGSTS.E [R0+0x9e00], [R2.64], P0 ;  /* 0x09e0000002007fae */ /* 0x0003e2000812184c */
[----:B------:R-:W-:-:S05]  /*31c70*/  IADD3.X R59, R59, UR10, RZ, P1, !PT ;  /* 0x0000000a3b3b7c10 */ /* 0x000fca0008ffe4ff */
[----:B------:R1:W-:Y:S01]  /*31c80*/  STL [R1+0x2c4], R59 ;  /* 0x0002c43b01007387 */ /* 0x0003e20000100800 */
[----:B------:R-:W-:Y:S01]  /*31c90*/  IADD3.X R56, R56, UR10, RZ, P2, !PT ;  /* 0x0000000a38387c10 */ /* 0x000fe200097fe4ff */
[----:B-1----:R-:W-:Y:S02]  /*31ca0*/  IMAD.MOV.U32 R3, RZ, RZ, R59 ;  /* 0x000000ffff037224 */ /* 0x002fe400078e003b */
[----:B------:R-:W-:Y:S01]  /*31cb0*/  STL [R1+0x308], R30 ;  /* 0x0003081e01007387 */ /* 0x000fe20000100800 */
[----:B------:R-:W-:-:S03]  /*31cc0*/  IMAD.MOV.U32 R2, RZ, RZ, R11 ;  /* 0x000000ffff027224 */ /* 0x000fc600078e000b */
[----:B------:R-:W3:Y:S04]  /*31cd0*/  LDL.LU R59, [R1+0x444] ;  /* 0x00044400013b7983 */ /* 0x000ee80000300800 */
[----:B------:R1:W-:Y:S04]  /*31ce0*/  STL [R1+0x304], R56 ;  /* 0x0003043801007387 */ /* 0x0003e80000100800 */
[----:B------:R-:W3:Y:S04]  /*31cf0*/  LDL.LU R11, [R1+0x484] ;  /* 0x00048400010b7983 */ /* 0x000ee80000300800 */
[----:B------:R1:W-:Y:S02]  /*31d00*/  LDGSTS.E [R0+0xae00], [R2.64], P0 ;  /* 0x0ae0000002007fae */ /* 0x0003e4000812184c */
[----:B-1----:R-:W-:-:S02]  /*31d10*/  IMAD.MOV.U32 R2, RZ, RZ, R30 ;  /* 0x000000ffff027224 */ /* 0x002fc400078e001e */
[----:B------:R-:W-:Y:S02]  /*31d20*/  IMAD.MOV.U32 R3, RZ, RZ, R56 ;  /* 0x000000ffff037224 */ /* 0x000fe400078e0038 */
[----:B------:R-:W3:Y:S04]  /*31d30*/  LDL.LU R56, [R1+0x4c8] ;  /* 0x0004c80001387983 */ /* 0x000ee80000300800 */
[----:B------:R-:W3:Y:S04]  /*31d40*/  LDL.LU R30, [R1+0x508] ;  /* 0x00050800011e7983 */ /* 0x000ee80000300800 */
[----:B------:R1:W-:Y:S01]  /*31d50*/  LDGSTS.E [R0+0xbe00], [R2.64], P0 ;  /* 0x0be0000002007fae */ /* 0x0003e2000812184c */
[----:B--2---:R-:W-:-:S02]  /*31d60*/  IADD3 R31, P1, R31, UR11, RZ ;  /* 0x0000000b1f1f7c10 */ /* 0x004fc4000ff3e0ff */
[----:B------:R-:W-:Y:S02]  /*31d70*/  IADD3 R72, P2, R72, UR11, RZ ;  /* 0x0000000b48487c10 */ /* 0x000fe4000ff5e0ff */
[----:B------:R-:W-:Y:S01]  /*31d80*/  IADD3.X R57, R57, UR10, RZ, P1, !PT ;  /* 0x0000000a39397c10 */ /* 0x000fe20008ffe4ff */
[----:B------:R-:W-:Y:S01]  /*31d90*/  STL [R1+0x348], R31 ;  /* 0x0003481f01007387 */ /* 0x000fe20000100800 */
[----:B------:R-:W-:-:S03]  /*31da0*/  IADD3.X R73, R73, UR10, RZ, P2, !PT ;  /* 0x0000000a49497c10 */ /* 0x000fc600097fe4ff */
[----:B------:R2:W-:Y:S01]  /*31db0*/  STL [R1+0x344], R57 ;  /* 0x0003443901007387 */ /* 0x0005e20000100800 */
[----:B-1----:R-:W-:Y:S02]  /*31dc0*/  IMAD.MOV.U32 R2, RZ, RZ, R31 ;  /* 0x000000ffff027224 */ /* 0x002fe400078e001f */
[----:B------:R-:W-:Y:S01]  /*31dd0*/  IMAD.MOV.U32 R3, RZ, RZ, R57 ;  /* 0x000000ffff037224 */ /* 0x000fe200078e0039 */
[----:B------:R-:W-:Y:S04]  /*31de0*/  STL [R1+0x388], R72 ;  /* 0x0003884801007387 */ /* 0x000fe80000100800 */
[----:B------:R1:W-:Y:S04]  /*31df0*/  LDGSTS.E [R0+0xce00], [R2.64], P0 ;  /* 0x0ce0000002007fae */ /* 0x0003e8000812184c */
[----:B--2---:R-:W2:Y:S04]  /*31e00*/  LDL.LU R57, [R1+0x4c4] ;  /* 0x0004c40001397983 */ /* 0x004ea80000300800 */
[----:B------:R-:W-:Y:S01]  /*31e10*/  STL [R1+0x384], R73 ;  /* 0x0003844901007387 */ /* 0x000fe20000100800 */
[----:B----4-:R-:W-:-:S03]  /*31e20*/  IADD3 R8, P1, R8, UR11, RZ ;  /* 0x0000000b08087c10 */ /* 0x010fc6000ff3e0ff */
[----:B------:R-:W4:Y:S01]  /*31e30*/  LDL.LU R31, [R1+0x504] ;  /* 0x00050400011f7983 */ /* 0x000f220000300800 */
[----:B-1----:R-:W-:Y:S02]  /*31e40*/  IMAD.MOV.U32 R2, RZ, RZ, R72 ;  /* 0x000000ffff027224 */ /* 0x002fe400078e0048 */
[----:B------:R-:W-:Y:S01]  /*31e50*/  IMAD.MOV.U32 R3, RZ, RZ, R73 ;  /* 0x000000ffff037224 */ /* 0x000fe200078e0049 */
[----:B------:R-:W-:Y:S01]  /*31e60*/  IADD3 R10, P2, R10, UR11, RZ ;  /* 0x0000000b0a0a7c10 */ /* 0x000fe2000ff5e0ff */
[----:B------:R-:W-:Y:S04]  /*31e70*/  STL [R1+0x3c8], R8 ;  /* 0x0003c80801007387 */ /* 0x000fe80000100800 */
[----:B------:R1:W-:Y:S02]  /*31e80*/  LDGSTS.E [R0+0xde00], [R2.64], P0 ;  /* 0x0de0000002007fae */ /* 0x0003e4000812184c */
[----:B-1----:R-:W-:Y:S01]  /*31e90*/  IMAD.MOV.U32 R2, RZ, RZ, R8 ;  /* 0x000000ffff027224 */ /* 0x002fe200078e0008 */
[----:B---3--:R-:W-:-:S05]  /*31ea0*/  IADD3.X R28, R28, UR10, RZ, P1, !PT ;  /* 0x0000000a1c1c7c10 */ /* 0x008fca0008ffe4ff */
        /* <DEDUP_REMOVED lines=19> */
[----:B------:R-:W-:Y:S01]  /*31fe0*/  IADD3.X R11, R11, UR10, RZ, P2, !PT ;  /* 0x0000000a0b0b7c10 */ /* 0x000fe200097fe4ff */
[----:B------:R-:W-:Y:S04]  /*31ff0*/  STL [R1+0x444], R59 ;  /* 0x0004443b01007387 */ /* 0x000fe80000100800 */
[----:B------:R-:W-:Y:S04]  /*32000*/  STL [R1+0x488], R9 ;  /* 0x0004880901007387 */ /* 0x000fe80000100800 */
[----:B------:R1:W-:Y:S04]  /*32010*/  LDGSTS.E [R0+0x10e00], [R2.64], P0 ;  /* 0x10e0000002007fae */ /* 0x0003e8000812184c */
[----:B------:R1:W-:Y:S02]  /*32020*/  STL [R1+0x484], R11 ;  /* 0x0004840b01007387 */ /* 0x0003e40000100800 */
[----:B-1----:R-:W-:-:S02]  /*32030*/  IMAD.MOV.U32 R3, RZ, RZ, R11 ;  /* 0x000000ffff037224 */ /* 0x002fc400078e000b */
[----:B------:R-:W-:Y:S01]  /*32040*/  IMAD.MOV.U32 R2, RZ, RZ, R9 ;  /* 0x000000ffff027224 */ /* 0x000fe200078e0009 */
[----:B------:R-:W3:Y:S04]  /*32050*/  LDL.LU R11, [R1+0x5c4] ;  /* 0x0005c400010b7983 */ /* 0x000ee80000300800 */
[----:B------:R-:W3:Y:S04]  /*32060*/  LDL.LU R9, [R1+0x5c8] ;  /* 0x0005c80001097983 */ /* 0x000ee80000300800 */
[----:B------:R-:W3:Y:S04]  /*32070*/  LDL.LU R97, [R1+0x604] ;  /* 0x0006040001617983 */ /* 0x000ee80000300800 */
[----:B------:R-:W3:Y:S01]  /*32080*/  LDL.LU R96, [R1+0x608] ;  /* 0x0006080001607983 */ /* 0x000ee20000300800 */
[----:B------:R-:W-:-:S02]  /*32090*/  IADD3 R56, P1, R56, UR11, RZ ;  /* 0x0000000b38387c10 */ /* 0x000fc4000ff3e0ff */
[----:B------:R-:W-:Y:S01]  /*320a0*/  IADD3 R30, P2, R30, UR11, RZ ;  /* 0x0000000b1e1e7c10 */ /* 0x000fe2000ff5e0ff */
[----:B------:R1:W-:Y:S04]  /*320b0*/  LDGSTS.E [R0+0x11e00], [R2.64], P0 ;  /* 0x11e0000002007fae */ /* 0x0003e8000812184c */
[----:B------:R2:W-:Y:S01]  /*320c0*/  STL [R1+0x4c8], R56 ;  /* 0x0004c83801007387 */ /* 0x0005e20000100800 */
[----:B-1----:R-:W-:Y:S01]  /*320d0*/  IMAD.MOV.U32 R2, RZ, RZ, R56 ;  /* 0x000000ffff027224 */ /* 0x002fe200078e0038 */
[----:B--2---:R-:W-:-:S05]  /*320e0*/  IADD3.X R57, R57, UR10, RZ, P1, !PT ;  /* 0x0000000a39397c10 */ /* 0x004fca0008ffe4ff */
[----:B------:R1:W-:Y:S01]  /*320f0*/  STL [R1+0x4c4], R57 ;  /* 0x0004c43901007387 */ /* 0x0003e20000100800 */
[----:B----4-:R-:W-:-:S03]  /*32100*/  IADD3.X R31, R31, UR10, RZ, P2, !PT ;  /* 0x0000000a1f1f7c10 */ /* 0x010fc600097fe4ff */
[----:B------:R-:W-:Y:S04]  /*32110*/  STL [R1+0x508], R30 ;  /* 0x0005081e01007387 */ /* 0x000fe80000100800 */
[----:B------:R2:W-:Y:S04]  /*32120*/  STL [R1+0x504], R31 ;  /* 0x0005041f01007387 */ /* 0x0005e80000100800 */
[----:B------:R-:W4:Y:S04]  /*32130*/  LDL.LU R75, [R1+0x644] ;  /* 0x00064400014b7983 */ /* 0x000f280000300800 */
[----:B------:R-:W4:Y:S04]  /*32140*/  LDL.LU R74, [R1+0x648] ;  /* 0x00064800014a7983 */ /* 0x000f280000300800 */
[----:B------:R-:W4:Y:S04]  /*32150*/  LDL.LU R73, [R1+0x684] ;  /* 0x0006840001497983 */ /* 0x000f280000300800 */
[----:B------:R-:W4:Y:S04]  /*32160*/  LDL.LU R72, [R1+0x688] ;  /* 0x0006880001487983 */ /* 0x000f280000300800 */
[----:B------:R-:W4:Y:S01]  /*32170*/  LDL.LU R58, [R1+0x6c8] ;  /* 0x0006c800013a7983 */ /* 0x000f220000300800 */
[----:B------:R-:W-:-:S03]  /*32180*/  IMAD.MOV.U32 R3, RZ, RZ, R57 ;  /* 0x000000ffff037224 */ /* 0x000fc600078e0039 */
[----:B------:R-:W4:Y:S04]  /*32190*/  LDL.LU R56, [R1+0x708] ;  /* 0x0007080001387983 */ /* 0x000f280000300800 */
[----:B------:R1:W-:Y:S02]  /*321a0*/  LDGSTS.E [R0+0x12e00], [R2.64], P0 ;  /* 0x12e0000002007fae */ /* 0x0003e4000812184c */
[----:B-1----:R-:W-:Y:S02]  /*321b0*/  IMAD.MOV.U32 R2, RZ, RZ, R30 ;  /* 0x000000ffff027224 */ /* 0x002fe400078e001e */
[----:B------:R-:W-:-:S05]  /*321c0*/  IMAD.MOV.U32 R3, RZ, RZ, R31 ;  /* 0x000000ffff037224 */ /* 0x000fca00078e001f */
[----:B------:R1:W-:Y:S01]  /*321d0*/  LDGSTS.E [R0+0x13e00], [R2.64], P0 ;  /* 0x13e0000002007fae */ /* 0x0003e2000812184c */
[----:B------:R-:W-:-:S05]  /*321e0*/  IADD3 R28, P1, R28, UR11, RZ ;  /* 0x0000000b1c1c7c10 */ /* 0x000fca000ff3e0ff */
[----:B------:R-:W-:Y:S01]  /*321f0*/  STL [R1+0x548], R28 ;  /* 0x0005481c01007387 */ /* 0x000fe20000100800 */
[----:B------:R-:W-:Y:S02]  /*32200*/  IADD3 R8, P2, R8, UR11, RZ ;  /* 0x0000000b08087c10 */ /* 0x000fe4000ff5e0ff */
[----:B---3--:R-:W-:-:S05]  /*32210*/  IADD3.X R29, R29, UR10, RZ, P1, !PT ;  /* 0x0000000a1d1d7c10 */ /* 0x008fca0008ffe4ff */
[----:B------:R3:W-:Y:S01]  /*32220*/  STL [R1+0x544], R29 ;  /* 0x0005441d01007387 */ /* 0x0007e20000100800 */
[----:B------:R-:W-:-:S03]  /*32230*/  IADD3.X R10, R10, UR10, RZ, P2, !PT ;  /* 0x0000000a0a0a7c10 */ /* 0x000fc600097fe4ff */
[----:B------:R-:W-:Y:S04]  /*32240*/  STL [R1+0x588], R8 ;  /* 0x0005880801007387 */ /* 0x000fe80000100800 */
[----:B------:R-:W4:Y:S04]  /*32250*/  LDL.LU R59, [R1+0x6c4] ;  /* 0x0006c400013b7983 */ /* 0x000f280000300800 */
[----:B------:R3:W-:Y:S04]  /*32260*/  STL [R1+0x584], R10 ;  /* 0x0005840a01007387 */ /* 0x0007e80000100800 */
[----:B------:R-:W4:Y:S04]  /*32270*/  LDL.LU R57, [R1+0x704] ;  /* 0x0007040001397983 */ /* 0x000f280000300800 */
[----:B--2---:R-:W2:Y:S01]  /*32280*/  LDL.LU R31, [R1+0x744] ;  /* 0x00074400011f7983 */ /* 0x004ea20000300800 */
[----:B-1----:R-:W-:-:S03]  /*32290*/  IMAD.MOV.U32 R2, RZ, RZ, R28 ;  /* 0x000000ffff027224 */ /* 0x002fc600078e001c */
[----:B------:R-:W2:Y:S01]  /*322a0*/  LDL.LU R30, [R1+0x748] ;  /* 0x00074800011e7983 */ /* 0x000ea20000300800 */
[----:B------:R-:W-:-:S03]  /*322b0*/  IMAD.MOV.U32 R3, RZ, RZ, R29 ;  /* 0x000000ffff037224 */ /* 0x000fc600078e001d */
[----:B---3--:R-:W3:Y:S04]  /*322c0*/  LDL.LU R29, [R1+0x784] ;  /* 0x00078400011d7983 */ /* 0x008ee80000300800 */
[----:B------:R-:W3:Y:S04]  /*322d0*/  LDL.LU R28, [R1+0x788] ;  /* 0x00078800011c7983 */ /* 0x000ee80000300800 */
[----:B------:R1:W-:Y:S02]  /*322e0*/  LDGSTS.E [R0+0x14e00], [R2.64], P0 ;  /* 0x14e0000002007fae */ /* 0x0003e4000812184c */
        /* <DEDUP_REMOVED lines=10> */
[----:B-1----:R-:W-:Y:S02]  /*32390*/  IMAD.MOV.U32 R3, RZ, RZ, R11 ;  /* 0x000000ffff037224 */ /* 0x002fe400078e000b */
[----:B------:R-:W-:Y:S04]  /*323a0*/  STL [R1+0x608], R96 ;  /* 0x0006086001007387 */ /* 0x000fe80000100800 */
[----:B------:R-:W3:Y:S01]  /*323b0*/  LDL.LU R11, [R1+0x7c4] ;  /* 0x0007c400010b7983 */ /* 0x000ee20000300800 */
[----:B------:R-:W-:Y:S01]  /*323c0*/  IADD3.X R97, R97, UR10, RZ, P2, !PT ;  /* 0x0000000a61617c10 */ /* 0x000fe200097fe4ff */
[----:B------:R-:W-:-:S04]  /*323d0*/  IMAD.MOV.U32 R2, RZ, RZ, R9 ;  /* 0x000000ffff027224 */ /* 0x000fc800078e0009 */
[----:B------:R-:W-:Y:S04]  /*323e0*/  STL [R1+0x604], R97 ;  /* 0x0006046101007387 */ /* 0x000fe80000100800 */
[----:B------:R-:W3:Y:S04]  /*323f0*/  LDL.LU R9, [R1+0x804] ;  /* 0x0008040001097983 */ /* 0x000ee80000300800 */
[----:B------:R1:W-:Y:S02]  /*32400*/  LDGSTS.E [R0+0x16e00], [R2.64], P0 ;  /* 0x16e0000002007fae */ /* 0x0003e4000812184c */
[----:B-1----:R-:W-:-:S02]  /*32410*/  IMAD.MOV.U32 R2, RZ, RZ, R96 ;  /* 0x000000ffff027224 */ /* 0x002fc400078e0060 */
[----:B------:R-:W-:-:S05]  /*32420*/  IMAD.MOV.U32 R3, RZ, RZ, R97 ;  /* 0x000000ffff037224 */ /* 0x000fca00078e0061 */
[----:B------:R1:W-:Y:S01]  /*32430*/  LDGSTS.E [R0+0x17e00], [R2.64], P0 ;  /* 0x17e0000002007fae */ /* 0x0003e2000812184c */
[----:B------:R-:W-:-:S05]  /*32440*/  IMAD.MOV.U32 R193, RZ, RZ, 0x7f ;  /* 0x0000007fffc17424 */ /* 0x000fca00078e00ff */
[----:B------:R-:W-:Y:S01]  /*32450*/  IADD3 R193, R193, c[0x0][0x180], RZ ;  /* 0x00006000c1c17a10 */ /* 0x000fe20007ffe0ff */
[----:B------:R-:W-:Y:S01]  /*32460*/  UIADD3 UR4, UR4, 0x1, URZ ;  /* 0x0000000104047890 */ /* 0x000fe2000fffe03f */
[-C--:B------:R-:W-:Y:S08]  /*32470*/  HMMA.1688.F32.TF32 R68, R160, R78.reuse, R68 ;  /* 0x0000004ea044723c */ /* 0x080ff00000081044 */
[----:B------:R-:W-:Y:S08]  /*32480*/  HMMA.1688.F32.TF32 R172, R148, R78, R172 ;  /* 0x0000004e94ac723c */ /* 0x000ff000000810ac */
[C---:B------:R-:W-:Y:S08]  /*32490*/  HMMA.1688.F32.TF32 R12, R160.reuse, R98, R12 ;  /* 0x00000062a00c723c */ /* 0x040ff0000008100c */
[----:B------:R-:W-:Y:S01]  /*324a0*/  HMMA.1688.F32.TF32 R20, R160, R118, R20 ;  /* 0x00000076a014723c */ /* 0x000fe20000081014 */
[----:B----4-:R-:W-:-:S04]  /*324b0*/  IADD3 R74, P1, R74, UR11, RZ ;  /* 0x0000000b4a4a7c10 */ /* 0x010fc8000ff3e0ff */
[----:B------:R-:W-:Y:S01]  /*324c0*/  IADD3.X R75, R75, UR10, RZ, P1, !PT ;  /* 0x0000000a4b4b7c10 */ /* 0x000fe20008ffe4ff */
[----:B-1----:R-:W-:Y:S01]  /*324d0*/  IMAD.MOV.U32 R2, RZ, RZ, R74 ;  /* 0x000000ffff027224 */ /* 0x002fe200078e004a */
[----:B------:R-:W-:-:S03]  /*324e0*/  IADD3 R72, P2, R72, UR11, RZ ;  /* 0x0000000b48487c10 */ /* 0x000fc6000ff5e0ff */
[----:B------:R-:W-:Y:S01]  /*324f0*/  IMAD.MOV.U32 R3, RZ, RZ, R75 ;  /* 0x000000ffff037224 */ /* 0x000fe200078e004b */
[----:B------:R-:W-:Y:S02]  /*32500*/  IADD3.X R73, R73, UR10, RZ, P2, !PT ;  /* 0x0000000a49497c10 */ /* 0x000fe400097fe4ff */
[----:B------:R-:W-:Y:S02]  /*32510*/  IADD3 R58, P1, R58, UR11, RZ ;  /* 0x0000000b3a3a7c10 */ /* 0x000fe4000ff3e0ff */
[----:B------:R1:W-:Y:S01]  /*32520*/  LDGSTS.E [R0+0x18e00], [R2.64], P0 ;  /* 0x18e0000002007fae */ /* 0x0003e2000812184c */
[----:B------:R-:W-:Y:S01]  /*32530*/  IADD3 R56, P2, R56, UR11, RZ ;  /* 0x0000000b38387c10 */ /* 0x000fe2000ff5e0ff */
[----:B-1----:R-:W-:Y:S02]  /*32540*/  IMAD.MOV.U32 R2, RZ, RZ, R72 ;  /* 0x000000ffff027224 */ /* 0x002fe400078e0048 */
[----:B------:R-:W-:-:S05]  /*32550*/  IMAD.MOV.U32 R3, RZ, RZ, R73 ;  /* 0x000000ffff037224 */ /* 0x000fca00078e0049 */
[----:B------:R1:W-:Y:S02]  /*32560*/  LDGSTS.E [R0+0x19e00], [R2.64], P0 ;  /* 0x19e0000002007fae */ /* 0x0003e4000812184c */
[----:B-1----:R-:W-:Y:S02]  /*32570*/  IMAD.MOV.U32 R2, RZ, RZ, R58 ;  /* 0x000000ffff027224 */ /* 0x002fe400078e003a */
[----:B------:R-:W-:Y:S04]  /*32580*/  STL [R1+0x648], R74 ;  /* 0x0006484a01007387 */ /* 0x000fe80000100800 */
[----:B------:R-:W-:Y:S04]  /*32590*/  STL [R1+0x644], R75 ;  /* 0x0006444b01007387 */ /* 0x000fe80000100800 */
[----:B------:R-:W-:Y:S01]  /*325a0*/  STL [R1+0x688], R72 ;  /* 0x0006884801007387 */ /* 0x000fe20000100800 */
[----:B------:R-:W-:-:S05]  /*325b0*/  IADD3.X R59, R59, UR10, RZ, P1, !PT ;  /* 0x0000000a3b3b7c10 */ /* 0x000fca0008ffe4ff */
[----:B------:R-:W-:Y:S01]  /*325c0*/  IMAD.MOV.U32 R3, RZ, RZ, R59 ;  /* 0x000000ffff037224 */ /* 0x000fe200078e003b */
[----:B------:R-:W-:-:S04]  /*325d0*/  IADD3.X R57, R57, UR10, RZ, P2, !PT ;  /* 0x0000000a39397c10 */ /* 0x000fc800097fe4ff */
[----:B------:R1:W-:Y:S01]  /*325e0*/  LDGSTS.E [R0+0x1ae00], [R2.64], P0 ;  /* 0x1ae0000002007fae */ /* 0x0003e2000812184c */
[----:B--2---:R-:W-:-:S04]  /*325f0*/  IADD3 R30, P1, R30, UR11, RZ ;  /* 0x0000000b1e1e7c10 */ /* 0x004fc8000ff3e0ff */
[----:B------:R-:W-:Y:S01]  /*32600*/  IADD3.X R31, R31, UR10, RZ, P1, !PT ;  /* 0x0000000a1f1f7c10 */ /* 0x000fe20008ffe4ff */
[----:B-1----:R-:W-:Y:S02]  /*32610*/  IMAD.MOV.U32 R2, RZ, RZ, R56 ;  /* 0x000000ffff027224 */ /* 0x002fe400078e0038 */
[----:B------:R-:W-:Y:S01]  /*32620*/  IMAD.MOV.U32 R3, RZ, RZ, R57 ;  /* 0x000000ffff037224 */ /* 0x000fe200078e0039 */
[----:B---3--:R-:W-:-:S04]  /*32630*/  IADD3 R28, P2, R28, UR11, RZ ;  /* 0x0000000b1c1c7c10 */ /* 0x008fc8000ff5e0ff */
[----:B------:R1:W-:Y:S01]  /*32640*/  LDGSTS.E [R0+0x1be00], [R2.64], P0 ;  /* 0x1be0000002007fae */ /* 0x0003e2000812184c */
[----:B------:R-:W-:-:S03]  /*32650*/  IADD3.X R29, R29, UR10, RZ, P2, !PT ;  /* 0x0000000a1d1d7c10 */ /* 0x000fc600097fe4ff */
[----:B------:R-:W-:Y:S01]  /*32660*/  STL [R1+0x684], R73 ;  /* 0x0006844901007387 */ /* 0x000fe20000100800 */
[----:B-1----:R-:W-:Y:S02]  /*32670*/  IMAD.MOV.U32 R2, RZ, RZ, R30 ;  /* 0x000000ffff027224 */ /* 0x002fe400078e001e */
[----:B------:R-:W-:Y:S01]  /*32680*/  IMAD.MOV.U32 R3, RZ, RZ, R31 ;  /* 0x000000ffff037224 */ /* 0x000fe200078e001f */
[----:B------:R-:W-:Y:S01]  /*32690*/  IADD3 R10, P1, R10, UR11, RZ ;  /* 0x0000000b0a0a7c10 */ /* 0x000fe2000ff3e0ff */
[----:B------:R-:W-:Y:S04]  /*326a0*/  STL [R1+0x6c8], R58 ;  /* 0x0006c83a01007387 */ /* 0x000fe80000100800 */
[----:B------:R1:W-:Y:S04]  /*326b0*/  LDGSTS.E [R0+0x1ce00], [R2.64], P0 ;  /* 0x1ce0000002007fae */ /* 0x0003e8000812184c */
[----:B------:R-:W-:Y:S01]  /*326c0*/  STL [R1+0x6c4], R59 ;  /* 0x0006c43b01007387 */ /* 0x000fe20000100800 */
[----:B------:R-:W-:-:S03]  /*326d0*/  IADD3 R8, P2, R8, UR11, RZ ;  /* 0x0000000b08087c10 */ /* 0x000fc6000ff5e0ff */
[----:B------:R-:W-:Y:S01]  /*326e0*/  STL [R1+0x708], R56 ;  /* 0x0007083801007387 */ /* 0x000fe20000100800 */
[----:B-1----:R-:W-:Y:S02]  /*326f0*/  IMAD.MOV.U32 R2, RZ, RZ, R28 ;  /* 0x000000ffff027224 */ /* 0x002fe400078e001c */
[----:B------:R-:W-:Y:S01]  /*32700*/  IMAD.MOV.U32 R3, RZ, RZ, R29 ;  /* 0x000000ffff037224 */ /* 0x000fe200078e001d */
[----:B------:R-:W-:Y:S04]  /*32710*/  STL [R1+0x704], R57 ;  /* 0x0007043901007387 */ /* 0x000fe80000100800 */
[----:B------:R1:W-:Y:S01]  /*32720*/  LDGSTS.E [R0+0x1de00], [R2.64], P0 ;  /* 0x1de0000002007fae */ /* 0x0003e2000812184c */
[----:B------:R-:W-:-:S03]  /*32730*/  IADD3.X R11, R11, UR10, RZ, P1, !PT ;  /* 0x0000000a0b0b7c10 */ /* 0x000fc60008ffe4ff */
[----:B------:R-:W-:Y:S01]  /*32740*/  STL [R1+0x748], R30 ;  /* 0x0007481e01007387 */ /* 0x000fe20000100800 */
[----:B-1----:R-:W-:-:S03]  /*32750*/  IMAD.MOV.U32 R2, RZ, RZ, R10 ;  /* 0x000000ffff027224 */ /* 0x002fc600078e000a */
[----:B------:R-:W-:Y:S01]  /*32760*/  STL [R1+0x744], R31 ;  /* 0x0007441f01007387 */ /* 0x000fe20000100800 */
[----:B------:R-:W-:-:S03]  /*32770*/  IMAD.MOV.U32 R3, RZ, RZ, R11 ;  /* 0x000000ffff037224 */ /* 0x000fc600078e000b */
[----:B------:R-:W-:Y:S04]  /*32780*/  STL [R1+0x788], R28 ;  /* 0x0007881c01007387 */ /* 0x000fe80000100800 */
[----:B------:R-:W-:Y:S04]  /*32790*/  STL [R1+0x784], R29 ;  /* 0x0007841d01007387 */ /* 0x000fe80000100800 */
[----:B------:R-:W-:Y:S01]  /*327a0*/  STL [R1+0x7c8], R10 ;  /* 0x0007c80a01007387 */ /* 0x000fe20000100800 */
[----:B------:R-:W-:-:S03]  /*327b0*/  IADD3.X R9, R9, UR10, RZ, P2, !PT ;  /* 0x0000000a09097c10 */ /* 0x000fc600097fe4ff */
[----:B------:R-:W-:Y:S04]  /*327c0*/  STL [R1+0x7c4], R11 ;  /* 0x0007c40b01007387 */ /* 0x000fe80000100800 */
[----:B------:R1:W-:Y:S04]  /*327d0*/  LDGSTS.E [R0+0x1ee00], [R2.64], P0 ;  /* 0x1ee0000002007fae */ /* 0x0003e8000812184c */
[----:B------:R2:W-:Y:S01]  /*327e0*/  STL [R1+0x808], R8 ;  /* 0x0008080801007387 */ /* 0x0005e20000100800 */
[----:B-1----:R-:W-:Y:S01]  /*327f0*/  IMAD.MOV.U32 R2, RZ, RZ, R8 ;  /* 0x000000ffff027224 */ /* 0x002fe200078e0008 */
[----:B--2---:R-:W-:Y:S01]  /*32800*/  SHF.R.S32.HI R8, RZ, 0x1f, R193 ;  /* 0x0000001fff087819 */ /* 0x004fe200000114c1 */
[----:B------:R-:W-:-:S03]  /*32810*/  IMAD.MOV.U32 R3, RZ, RZ, R9 ;  /* 0x000000ffff037224 */ /* 0x000fc600078e0009 */
[----:B------:R-:W-:Y:S01]  /*32820*/  LEA.HI R8, R8, R193, RZ, 0x7 ;  /* 0x000000c108087211 */ /* 0x000fe200078f38ff */
[----:B------:R1:W-:Y:S03]  /*32830*/  STL [R1+0x804], R9 ;  /* 0x0008040901007387 */ /* 0x0003e60000100800 */
[----:B------:R-:W-:Y:S01]  /*32840*/  SHF.R.S32.HI R8, RZ, 0x7, R8 ;  /* 0x00000007ff087819 */ /* 0x000fe20000011408 */
[----:B------:R1:W-:Y:S03]  /*32850*/  LDGSTS.E [R0+0x1fe00], [R2.64], P0 ;  /* 0x1fe0000002007fae */ /* 0x0003e6000812184c */
[----:B------:R-:W-:Y:S01]  /*32860*/  ISETP.NE.U32.AND P0, PT, R8, UR4, PT ;  /* 0x0000000408007c0c */ /* 0x000fe2000bf05070 */
[----:B------:R-:W-:Y:S01]  /*32870*/  HMMA.1688.F32.TF32 R4, R160, R110, R4 ;  /* 0x0000006ea004723c */ /* 0x000fe20000081004 */
[----:B------:R-:W0:Y:S07]  /*32880*/  LDGDEPBAR ;  /* 0x00000000000079af */ /* 0x000e2e0000000000 */
[C---:B------:R-:W-:Y:S08]  /*32890*/  HMMA.1688.F32.TF32 R36, R148.reuse, R98, R36 ;  /* 0x000000629424723c */ /* 0x040ff00000081024 */
[C---:B------:R-:W-:Y:S08]  /*328a0*/  HMMA.1688.F32.TF32 R84, R148.reuse, R118, R84 ;  /* 0x000000769454723c */ /* 0x040ff00000081054 */
[----:B------:R-:W-:Y:S08]  /*328b0*/  HMMA.1688.F32.TF32 R164, R148, R110, R164 ;  /* 0x0000006e94a4723c */ /* 0x000ff000000810a4 */
[C---:B------:R-:W-:Y:S08]  /*328c0*/  HMMA.1688.F32.TF32 R76, R124.reuse, R78, R180 ;  /* 0x0000004e7c4c723c */ /* 0x040ff000000810b4 */
[C---:B------:R-:W-:Y:S08]  /*328d0*/  HMMA.1688.F32.TF32 R144, R124.reuse, R98, R144 ;  /* 0x000000627c90723c */ /* 0x040ff00000081090 */
[C---:B------:R-:W-:Y:S08]  /*328e0*/  HMMA.1688.F32.TF32 R112, R124.reuse, R118, R112 ;  /* 0x000000767c70723c */ /* 0x040ff00000081070 */
[----:B------:R-:W-:Y:S01]  /*328f0*/  HMMA.1688.F32.TF32 R100, R124, R110, R100 ;  /* 0x0000006e7c64723c */ /* 0x000fe20000081064 */
[----:B-1----:R-:W-:Y:S01]  /*32900*/  @!P0 CALL.REL.NOINC `(.L_x_0) ;  /* 0x0000001000008944 */ /* 0x002fe20003c00000 */
[----:B------:R-:W-:Y:S06]  /*32910*/  BRA `(.L_x_1) ;  /* 0xffff03f000007947 */ /* 0x000fec000383ffff */
.L_x_0:
[----:B------:R-:W-:-:S05]  /*32920*/  NOP ;  /* 0x0000000000007918 */ /* 0x000fca0000000000 */
[C-C-:B----45:R-:W-:Y:S01]  /*32930*/  LOP3.LUT R125, R195.reuse, 0xd0, R196.reuse, 0xfe, !PT ;  /* 0x000000d0c37d7812 */ /* 0x170fe200078efec4 */
[----:B------:R-:W1:Y:S01]  /*32940*/  S2R R10, SR_TID.X ;  /* 0x00000000000a7919 */ /* 0x000e620000002100 */
[----:B------:R-:W-:Y:S01]  /*32950*/  LOP3.LUT R124, R195, 0xd2, R196, 0xfe, !PT ;  /* 0x000000d2c37c7812 */ /* 0x000fe200078efec4 */
[----:B------:R-:W-:-:S04]  /*32960*/  DEPBAR.LE SB0, 0x0 ;  /* 0x000080000000791a */ /* 0x000fc80000000000 */
[C-C-:B------:R-:W-:Y:S01]  /*32970*/  LOP3.LUT R126, R195.reuse, 0xd4, R196.reuse, 0xfe, !PT ;  /* 0x000000d4c37e7812 */ /* 0x140fe200078efec4 */
[----:B------:R2:W-:Y:S01]  /*32980*/  STL [R1], R125 ;  /* 0x0000007d01007387 */ /* 0x0005e20000100800 */
[C---:B------:R-:W-:Y:S02]  /*32990*/  LOP3.LUT R185, R195.reuse, R196, RZ, 0xfc, !PT ;  /* 0x000000c4c3b97212 */ /* 0x040fe400078efcff */
[C-C-:B------:R-:W-:Y:S01]  /*329a0*/  LOP3.LUT R72, R195.reuse, 0x2, R196.reuse, 0xfe, !PT ;  /* 0x00000002c3487812 */ /* 0x140fe200078efec4 */
[----:B------:R3:W-:Y:S01]  /*329b0*/  STL [R1+0x4], R124 ;  /* 0x0000047c01007387 */ /* 0x0007e20000100800 */
[C-C-:B------:R-:W-:Y:S02]  /*329c0*/  LOP3.LUT R117, R195.reuse, 0x6, R196.reuse, 0xfe, !PT ;  /* 0x00000006c3757812 */ /* 0x140fe400078efec4 */
[C-C-:B------:R-:W-:Y:S01]  /*329d0*/  LOP3.LUT R116, R195.reuse, 0x8, R196.reuse, 0xfe, !PT ;  /* 0x00000008c3747812 */ /* 0x140fe200078efec4 */
[----:B------:R4:W-:Y:S01]  /*329e0*/  STL [R1+0x8], R126 ;  /* 0x0000087e01007387 */ /* 0x0009e20000100800 */
[----:B------:R-:W-:-:S02]  /*329f0*/  LOP3.LUT R110, R195, 0xa, R196, 0xfe, !PT ;  /* 0x0000000ac36e7812 */ /* 0x000fc400078efec4 */
[C-C-:B--2---:R-:W-:Y:S02]  /*32a00*/  LOP3.LUT R125, R195.reuse, 0xd6, R196.reuse, 0xfe, !PT ;  /* 0x000000d6c37d7812 */ /* 0x144fe400078efec4 */
[C-C-:B------:R-:W-:Y:S02]  /*32a10*/  LOP3.LUT R111, R195.reuse, 0xc, R196.reuse, 0xfe, !PT ;  /* 0x0000000cc36f7812 */ /* 0x140fe400078efec4 */
[C-C-:B---3--:R-:W-:Y:S01]  /*32a20*/  LOP3.LUT R124, R195.reuse, 0xd8, R196.reuse, 0xfe, !PT ;  /* 0x000000d8c37c7812 */ /* 0x148fe200078efec4 */
[----:B------:R2:W-:Y:S01]  /*32a30*/  STL [R1+0xc], R125 ;  /* 0x00000c7d01007387 */ /* 0x0005e20000100800 */
[C---:B-1----:R-:W-:Y:S01]  /*32a40*/  IMAD.SHL.U32 R0, R10.reuse, 0x20, RZ ;  /* 0x000000200a007824 */ /* 0x042fe200078e00ff */
[C-C-:B----4-:R-:W-:Y:S01]  /*32a50*/  LOP3.LUT R126, R195.reuse, 0xda, R196.reuse, 0xfe, !PT ;  /* 0x000000dac37e7812 */ /* 0x150fe200078efec4 */
[C---:B------:R-:W-:Y:S01]  /*32a60*/  IMAD.SHL.U32 R8, R10.reuse, 0x4, RZ ;  /* 0x000000040a087824 */ /* 0x040fe200078e00ff */
[----:B------:R1:W-:Y:S01]  /*32a70*/  STL [R1+0x10], R124 ;  /* 0x0000107c01007387 */ /* 0x0003e20000100800 */
[----:B------:R-:W-:Y:S01]  /*32a80*/  IMAD.SHL.U32 R9, R10, 0x1000, RZ ;  /* 0x000010000a097824 */ /* 0x000fe200078e00ff */
[----:B------:R-:W-:Y:S01]  /*32a90*/  LOP3.LUT R3, R0, 0x60, RZ, 0xc0, !PT ;  /* 0x0000006000037812 */ /* 0x000fe200078ec0ff */
[C---:B------:R-:W-:Y:S01]  /*32aa0*/  IMAD.SHL.U32 R0, R10.reuse, 0x400, RZ ;  /* 0x000004000a007824 */ /* 0x040fe200078e00ff */
[----:B------:R3:W-:Y:S01]  /*32ab0*/  STL [R1+0x14], R126 ;  /* 0x0000147e01007387 */ /* 0x0007e20000100800 */
[----:B------:R-:W-:Y:S01]  /*32ac0*/  IMAD.SHL.U32 R2, R10, 0x40, RZ ;  /* 0x000000400a027824 */ /* 0x000fe200078e00ff */
[----:B--2---:R-:W-:-:S02]  /*32ad0*/  LOP3.LUT R125, R195, 0xdc, R196, 0xfe, !PT ;  /* 0x000000dcc37d7812 */ /* 0x004fc400078efec4 */
[----:B------:R-:W-:Y:S02]  /*32ae0*/  LOP3.LUT R8, R3, 0x70, R8, 0x78, !PT ;  /* 0x0000007003087812 */ /* 0x000fe400078e7808 */
[C-C-:B-1----:R-:W-:Y:S01]  /*32af0*/  LOP3.LUT R124, R195.reuse, 0xde, R196.reuse, 0xfe, !PT ;  /* 0x000000dec37c7812 */ /* 0x142fe200078efec4 */
[----:B------:R1:W-:Y:S01]  /*32b00*/  STL [R1+0x18], R125 ;  /* 0x0000187d01007387 */ /* 0x0003e20000100800 */
[----:B------:R-:W-:Y:S02]  /*32b10*/  LOP3.LUT R10, R10, 0x7f, RZ, 0xc0, !PT ;  /* 0x0000007f0a0a7812 */ /* 0x000fe400078ec0ff */
[--C-:B---3--:R-:W-:Y:S01]  /*32b20*/  LOP3.LUT R126, R195, 0xe0, R196.reuse, 0xfe, !PT ;  /* 0x000000e0c37e7812 */ /* 0x108fe200078efec4 */
[----:B------:R2:W-:Y:S01]  /*32b30*/  STL [R1+0x1c], R124 ;  /* 0x00001c7c01007387 */ /* 0x0005e20000100800 */
[----:B------:R-:W-:Y:S02]  /*32b40*/  LOP3.LUT R9, R9, 0x6000, RZ, 0xc0, !PT ;  /* 0x0000600009097812 */ /* 0x000fe400078ec0ff */
[----:B------:R-:W-:Y:S01]  /*32b50*/  LOP3.LUT R0, R0, 0x6000, RZ, 0xc0, !PT ;  /* 0x0000600000007812 */ /* 0x000fe200078ec0ff */
[----:B------:R3:W-:Y:S01]  /*32b60*/  STL [R1+0x20], R126 ;  /* 0x0000207e01007387 */ /* 0x0007e20000100800 */
[----:B------:R-:W-:Y:S01]  /*32b70*/  LOP3.LUT R3, R2, 0x1800, RZ, 0xc0, !PT ;  /* 0x0000180002037812 */ /* 0x000fe200078ec0ff */
[----:B------:R-:W-:Y:S01]  /*32b80*/  IMAD R2, R10, 0x10, R9 ;  /* 0x000000100a027824 */ /* 0x000fe200078e0209 */
[----:B-1----:R-:W-:-:S02]  /*32b90*/  LOP3.LUT R125, R195, 0xe2, R196, 0xfe, !PT ;  /* 0x000000e2c37d7812 */ /* 0x002fc400078efec4 */
[----:B------:R-:W-:Y:S02]  /*32ba0*/  IADD3 R3, R8, R0, R3 ;  /* 0x0000000008037210 */ /* 0x000fe40007ffe003 */
[C-C-:B--2---:R-:W-:Y:S01]  /*32bb0*/  LOP3.LUT R124, R195.reuse, 0xe4, R196.reuse, 0xfe, !PT ;  /* 0x000000e4c37c7812 */ /* 0x144fe200078efec4 */
[----:B------:R1:W-:Y:S01]  /*32bc0*/  STL [R1+0x24], R125 ;  /* 0x0000247d01007387 */ /* 0x0003e20000100800 */
[C-C-:B------:R-:W-:Y:S02]  /*32bd0*/  LOP3.LUT R0, R195.reuse, 0x4, R196.reuse, 0xfe, !PT ;  /* 0x00000004c3007812 */ /* 0x140fe400078efec4 */
[C-C-:B---3--:R-:W-:Y:S01]  /*32be0*/  LOP3.LUT R126, R195.reuse, 0xe6, R196.reuse, 0xfe, !PT ;  /* 0x000000e6c37e7812 */ /* 0x148fe200078efec4 */
[----:B------:R2:W-:Y:S01]  /*32bf0*/  STL [R1+0x28], R124 ;  /* 0x0000287c01007387 */ /* 0x0005e20000100800 */
[C-C-:B------:R-:W-:Y:S02]  /*32c00*/  LOP3.LUT R108, R195.reuse, 0xe, R196.reuse, 0xfe, !PT ;  /* 0x0000000ec36c7812 */ /* 0x140fe400078efec4 */
[C-C-:B------:R-:W-:Y:S01]  /*32c10*/  LOP3.LUT R109, R195.reuse, 0x10, R196.reuse, 0xfe, !PT ;  /* 0x00000010c36d7812 */ /* 0x140fe200078efec4 */
[----:B------:R3:W-:Y:S01]  /*32c20*/  STL [R1+0x2c], R126 ;  /* 0x00002c7e01007387 */ /* 0x0007e20000100800 */
[----:B------:R-:W-:-:S02]  /*32c30*/  LOP3.LUT R99, R195, 0x12, R196, 0xfe, !PT ;  /* 0x00000012c3637812 */ /* 0x000fc400078efec4 */
[C-C-:B-1----:R-:W-:Y:S02]  /*32c40*/  LOP3.LUT R125, R195.reuse, 0xe8, R196.reuse, 0xfe, !PT ;  /* 0x000000e8c37d7812 */ /* 0x142fe400078efec4 */
[C-C-:B------:R-:W-:Y:S02]  /*32c50*/  LOP3.LUT R58, R195.reuse, 0x14, R196.reuse, 0xfe, !PT ;  /* 0x00000014c33a7812 */ /* 0x140fe400078efec4 */
[C-C-:B--2---:R-:W-:Y:S01]  /*32c60*/  LOP3.LUT R124, R195.reuse, 0xea, R196.reuse, 0xfe, !PT ;  /* 0x000000eac37c7812 */ /* 0x144fe200078efec4 */
[----:B------:R1:W-:Y:S01]  /*32c70*/  STL [R1+0x30], R125 ;  /* 0x0000307d01007387 */ /* 0x0003e20000100800 */
[C-C-:B------:R-:W-:Y:S02]  /*32c80*/  LOP3.LUT R98, R195.reuse, 0x16, R196.reuse, 0xfe, !PT ;  /* 0x00000016c3627812 */ /* 0x140fe400078efec4 */
[C-C-:B---3--:R-:W-:Y:S01]  /*32c90*/  LOP3.LUT R126, R195.reuse, 0xec, R196.reuse, 0xfe, !PT ;  /* 0x000000ecc37e7812 */ /* 0x148fe200078efec4 */
[----:B------:R2:W-:Y:S01]  /*32ca0*/  STL [R1+0x34], R124 ;  /* 0x0000347c01007387 */ /* 0x0005e20000100800 */
[----:B------:R-:W-:-:S02]  /*32cb0*/  LOP3.LUT R97, R195, 0x18, R196, 0xfe, !PT ;  /* 0x00000018c3617812 */ /* 0x000fc400078efec4 */
[C-C-:B------:R-:W-:Y:S01]  /*32cc0*/  LOP3.LUT R96, R195.reuse, 0x1a, R196.reuse, 0xfe, !PT ;  /* 0x0000001ac3607812 */ /* 0x140fe200078efec4 */
[----:B------:R3:W-:Y:S01]  /*32cd0*/  STL [R1+0x38], R126 ;  /* 0x0000387e01007387 */ /* 0x0007e20000100800 */
[C-C-:B------:R-:W-:Y:S02]  /*32ce0*/  LOP3.LUT R74, R195.reuse, 0x1c, R196.reuse, 0xfe, !PT ;  /* 0x0000001cc34a7812 */ /* 0x140fe400078efec4 */
[C-C-:B-1----:R-:W-:Y:S02]  /*32cf0*/  LOP3.LUT R125, R195.reuse, 0xee, R196.reuse, 0xfe, !PT ;  /* 0x000000eec37d7812 */ /* 0x142fe400078efec4 */
[C-C-:B------:R-:W-:Y:S02]  /*32d00*/  LOP3.LUT R75, R195.reuse, 0x1e, R196.reuse, 0xfe, !PT ;  /* 0x0000001ec34b7812 */ /* 0x140fe400078efec4 */
[C-C-:B--2---:R-:W-:Y:S01]  /*32d10*/  LOP3.LUT R124, R195.reuse, 0xf0, R196.reuse, 0xfe, !PT ;  /* 0x000000f0c37c7812 */ /* 0x144fe200078efec4 */
[----:B------:R1:W-:Y:S01]  /*32d20*/  STL [R1+0x3c], R125 ;  /* 0x00003c7d01007387 */ /* 0x0003e20000100800 */
[----:B------:R-:W-:-:S02]  /*32d30*/  LOP3.LUT R59, R195, 0x20, R196, 0xfe, !PT ;  /* 0x00000020c33b7812 */ /* 0x000fc400078efec4 */
[C-C-:B---3--:R-:W-:Y:S01]  /*32d40*/  LOP3.LUT R126, R195.reuse, 0xf2, R196.reuse, 0xfe, !PT ;  /* 0x000000f2c37e7812 */ /* 0x148fe200078efec4 */
[----:B------:R2:W-:Y:S01]  /*32d50*/  STL [R1+0x40], R124 ;  /* 0x0000407c01007387 */ /* 0x0005e20000100800 */
[C-C-:B------:R-:W-:Y:S02]  /*32d60*/  LOP3.LUT R73, R195.reuse, 0x22, R196.reuse, 0xfe, !PT ;  /* 0x00000022c3497812 */ /* 0x140fe400078efec4 */
[C-C-:B------:R-:W-:Y:S01]  /*32d70*/  LOP3.LUT R57, R195.reuse, 0x24, R196.reuse, 0xfe, !PT ;  /* 0x00000024c3397812 */ /* 0x140fe200078efec4 */
[----:B------:R3:W-:Y:S01]  /*32d80*/  STL [R1+0x44], R126 ;  /* 0x0000447e01007387 */ /* 0x0007e20000100800 */
[C-C-:B------:R-:W-:Y:S02]  /*32d90*/  LOP3.LUT R9, R195.reuse, 0x26, R196.reuse, 0xfe, !PT ;  /* 0x00000026c3097812 */ /* 0x140fe400078efec4 */
[C-C-:B-1----:R-:W-:Y:S02]  /*32da0*/  LOP3.LUT R125, R195.reuse, 0xf4, R196.reuse, 0xfe, !PT ;  /* 0x000000f4c37d7812 */ /* 0x142fe400078efec4 */
[----:B------:R-:W-:-:S02]  /*32db0*/  LOP3.LUT R56, R195, 0x28, R196, 0xfe, !PT ;  /* 0x00000028c3387812 */ /* 0x000fc400078efec4 */
[C-C-:B--2---:R-:W-:Y:S01]  /*32dc0*/  LOP3.LUT R124, R195.reuse, 0xf6, R196.reuse, 0xfe, !PT ;  /* 0x000000f6c37c7812 */ /* 0x144fe200078efec4 */
[----:B------:R1:W-:Y:S01]  /*32dd0*/  STL [R1+0x48], R125 ;  /* 0x0000487d01007387 */ /* 0x0003e20000100800 */
[C-C-:B------:R-:W-:Y:S02]  /*32de0*/  LOP3.LUT R31, R195.reuse, 0x2a, R196.reuse, 0xfe, !PT ;  /* 0x0000002ac31f7812 */ /* 0x140fe400078efec4 */
[C-C-:B---3--:R-:W-:Y:S01]  /*32df0*/  LOP3.LUT R126, R195.reuse, 0xf8, R196.reuse, 0xfe, !PT ;  /* 0x000000f8c37e7812 */ /* 0x148fe200078efec4 */
[----:B------:R2:W-:Y:S01]  /*32e00*/  STL [R1+0x4c], R124 ;  /* 0x00004c7c01007387 */ /* 0x0005e20000100800 */
[C-C-:B------:R-:W-:Y:S02]  /*32e10*/  LOP3.LUT R30, R195.reuse, 0x2c, R196.reuse, 0xfe, !PT ;  /* 0x0000002cc31e7812 */ /* 0x140fe400078efec4 */
[C-C-:B------:R-:W-:Y:S01]  /*32e20*/  LOP3.LUT R28, R195.reuse, 0x2e, R196.reuse, 0xfe, !PT ;  /* 0x0000002ec31c7812 */ /* 0x140fe200078efec4 */
[----:B------:R-:W-:Y:S01]  /*32e30*/  STL [R1+0x50], R126 ;  /* 0x0000507e01007387 */ /* 0x000fe20000100800 */
[----:B------:R-:W-:-:S02]  /*32e40*/  LOP3.LUT R29, R195, 0x30, R196, 0xfe, !PT ;  /* 0x00000030c31d7812 */ /* 0x000fc400078efec4 */
[C-C-:B-1----:R-:W-:Y:S02]  /*32e50*/  LOP3.LUT R125, R195.reuse, 0xfa, R196.reuse, 0xfe, !PT ;  /* 0x000000fac37d7812 */ /* 0x142fe400078efec4 */
[C-C-:B------:R-:W-:Y:S02]  /*32e60*/  LOP3.LUT R10, R195.reuse, 0x32, R196.reuse, 0xfe, !PT ;  /* 0x00000032c30a7812 */ /* 0x140fe400078efec4 */
[C-C-:B------:R-:W-:Y:S01]  /*32e70*/  LOP3.LUT R11, R195.reuse, 0x34, R196.reuse, 0xfe, !PT ;  /* 0x00000034c30b7812 */ /* 0x140fe200078efec4 */
[----:B------:R1:W-:Y:S01]  /*32e80*/  STL [R1+0x54], R125 ;  /* 0x0000547d01007387 */ /* 0x0003e20000100800 */
[C-C-:B------:R-:W-:Y:S02]  /*32e90*/  LOP3.LUT R8, R195.reuse, 0x36, R196.reuse, 0xfe, !PT ;  /* 0x00000036c3087812 */ /* 0x140fe400078efec4 */
[C-C-:B------:R-:W-:Y:S02]  /*32ea0*/  LOP3.LUT R118, R195.reuse, 0x38, R196.reuse, 0xfe, !PT ;  /* 0x00000038c3767812 */ /* 0x140fe400078efec4 */
[----:B------:R-:W-:-:S02]  /*32eb0*/  LOP3.LUT R119, R195, 0x3a, R196, 0xfe, !PT ;  /* 0x0000003ac3777812 */ /* 0x000fc400078efec4 */
[C-C-:B------:R-:W-:Y:S02]  /*32ec0*/  LOP3.LUT R176, R195.reuse, 0x3c, R196.reuse, 0xfe, !PT ;  /* 0x0000003cc3b07812 */ /* 0x140fe400078efec4 */
[C-C-:B------:R-:W-:Y:S02]  /*32ed0*/  LOP3.LUT R177, R195.reuse, 0x3e, R196.reuse, 0xfe, !PT ;  /* 0x0000003ec3b17812 */ /* 0x140fe400078efec4 */
[C-C-:B------:R-:W-:Y:S02]  /*32ee0*/  LOP3.LUT R178, R195.reuse, 0x40, R196.reuse, 0xfe, !PT ;  /* 0x00000040c3b27812 */ /* 0x140fe400078efec4 */
        /* <DEDUP_REMOVED lines=71> */
[C-C-:B--2---:R-:W-:Y:S02]  /*33360*/  LOP3.LUT R124, R195.reuse, 0xfc, R196.reuse, 0xfe, !PT ;  /* 0x000000fcc37c7812 */ /* 0x144fe400078efec4 */
[----:B------:R-:W-:Y:S02]  /*33370*/  LOP3.LUT R195, R195, 0xfe, R196, 0xfe, !PT ;  /* 0x000000fec3c37812 */ /* 0x000fe400078efec4 */
[----:B------:R-:W2:Y:S01]  /*33380*/  LDL.LU R196, [R1+0xbb8] ;  /* 0x000bb80001c47983 */ /* 0x000ea20000300800 */
[----:B------:R-:W-:Y:S02]  /*33390*/  IMAD.MOV.U32 R127, RZ, RZ, R141 ;  /* 0x000000ffff7f7224 */ /* 0x000fe400078e008d */
[----:B------:R-:W-:Y:S01]  /*333a0*/  IMAD.MOV.U32 R151, RZ, RZ, R142 ;  /* 0x000000ffff977224 */ /* 0x000fe200078e008e */
[----:B------:R3:W-:Y:S01]  /*333b0*/  STL [R1+0x58], R124 ;  /* 0x0000587c01007387 */ /* 0x0007e20000100800 */
[----:B------:R-:W-:-:S02]  /*333c0*/  IMAD.MOV.U32 R157, RZ, RZ, R88 ;  /* 0x000000ffff9d7224 */ /* 0x000fc400078e0058 */
[----:B------:R-:W-:Y:S02]  /*333d0*/  IMAD.MOV.U32 R159, RZ, RZ, R140 ;  /* 0x000000ffff9f7224 */ /* 0x000fe400078e008c */
[----:B-1----:R-:W-:Y:S02]  /*333e0*/  IMAD.MOV.U32 R125, RZ, RZ, R89 ;  /* 0x000000ffff7d7224 */ /* 0x002fe400078e0059 */
[----:B------:R-:W-:Y:S02]  /*333f0*/  IMAD.MOV.U32 R149, RZ, RZ, R90 ;  /* 0x000000ffff957224 */ /* 0x000fe400078e005a */
[----:B------:R-:W-:Y:S02]  /*33400*/  IMAD.MOV.U32 R141, RZ, RZ, R91 ;  /* 0x000000ffff8d7224 */ /* 0x000fe400078e005b */
[----:B------:R-:W-:Y:S02]  /*33410*/  IMAD.MOV.U32 R142, RZ, RZ, R155 ;  /* 0x000000ffff8e7224 */ /* 0x000fe400078e009b */
[----:B------:R-:W-:-:S02]  /*33420*/  IMAD.MOV.U32 R148, RZ, RZ, R94 ;  /* 0x000000ffff947224 */ /* 0x000fc400078e005e */
[----:B------:R-:W-:Y:S01]  /*33430*/  IMAD.MOV.U32 R150, RZ, RZ, R154 ;  /* 0x000000ffff967224 */ /* 0x000fe200078e009a */
[----:B------:R-:W-:Y:S01]  /*33440*/  BAR.SYNC.DEFER_BLOCKING 0x0 ;  /* 0x0000000000007b1d */ /* 0x000fe20000010000 */
        /* <DEDUP_REMOVED lines=11> */
[----:B------:R-:W-:Y:S01]  /*33500*/  IMAD.MOV.U32 R17, RZ, RZ, R135 ;  /* 0x000000ffff117224 */ /* 0x000fe200078e0087 */
[----:B------:R1:W-:Y:S01]  /*33510*/  STS.128 [R3+0x100], R88 ;  /* 0x0001005803007388 */ /* 0x0003e20000000c00 */
[----:B------:R-:W-:Y:S01]  /*33520*/  IMAD.MOV.U32 R12, RZ, RZ, R172 ;  /* 0x000000ffff0c7224 */ /* 0x000fe200078e00ac */
[----:B------:R-:W-:Y:S01]  /*33530*/  LOP3.LUT R172, R2, 0x20, RZ, 0x3c, !PT ;  /* 0x0000002002ac7812 */ /* 0x000fe200078e3cff */
[----:B------:R-:W-:Y:S01]  /*33540*/  IMAD.MOV.U32 R13, RZ, RZ, R104 ;  /* 0x000000ffff0d7224 */ /* 0x000fe200078e0068 */
[----:B------:R-:W-:Y:S01]  /*33550*/  STS.128 [R3+0x580], R16 ;  /* 0x0005801003007388 */ /* 0x000fe20000000c00 */
[----:B------:R-:W-:Y:S02]  /*33560*/  IMAD.MOV.U32 R14, RZ, RZ, R36 ;  /* 0x000000ffff0e7224 */ /* 0x000fe400078e0024 */
[----:B------:R-:W-:Y:S01]  /*33570*/  IMAD.MOV.U32 R15, RZ, RZ, R32 ;  /* 0x000000ffff0f7224 */ /* 0x000fe200078e0020 */
[----:B------:R-:W-:Y:S01]  /*33580*/  STS.128 [R3+0x80], R148 ;  /* 0x0000809403007388 */ /* 0x000fe20000000c00 */
[----:B------:R-:W-:-:S02]  /*33590*/  IMAD.MOV.U32 R158, RZ, RZ, R152 ;  /* 0x000000ffff9e7224 */ /* 0x000fc400078e0098 */
[----:B------:R-:W-:Y:S01]  /*335a0*/  IMAD.MOV.U32 R156, RZ, RZ, R92 ;  /* 0x000000ffff9c7224 */ /* 0x000fe200078e005c */
[----:B------:R4:W-:Y:S01]  /*335b0*/  STS.128 [R3+0x200], R12 ;  /* 0x0002000c03007388 */ /* 0x0009e20000000c00 */
[----:B------:R-:W-:Y:S02]  /*335c0*/  IMAD.MOV.U32 R152, RZ, RZ, R70 ;  /* 0x000000ffff987224 */ /* 0x000fe400078e0046 */
[----:B---3--:R-:W-:Y:S01]  /*335d0*/  IMAD.MOV.U32 R124, RZ, RZ, R93 ;  /* 0x000000ffff7c7224 */ /* 0x008fe200078e005d */
[----:B------:R3:W-:Y:S01]  /*335e0*/  STS.128 [R3], R156 ;  /* 0x0000009c03007388 */ /* 0x0007e20000000c00 */
[----:B-1----:R-:W-:Y:S02]  /*335f0*/  IMAD.MOV.U32 R91, RZ, RZ, R34 ;  /* 0x000000ffff5b7224 */ /* 0x002fe400078e0022 */
[----:B------:R-:W-:Y:S01]  /*33600*/  IMAD.MOV.U32 R34, RZ, RZ, R39 ;  /* 0x000000ffff227224 */ /* 0x000fe200078e0027 */
[----:B------:R-:W-:Y:S01]  /*33610*/  STS.128 [R3+0x480], R140 ;  /* 0x0004808c03007388 */ /* 0x000fe20000000c00 */
[----:B------:R-:W-:-:S02]  /*33620*/  IMAD.MOV.U32 R126, RZ, RZ, R153 ;  /* 0x000000ffff7e7224 */ /* 0x000fc400078e0099 */
[----:B------:R-:W-:Y:S02]  /*33630*/  IMAD.MOV.U32 R92, RZ, RZ, R69 ;  /* 0x000000ffff5c7224 */ /* 0x000fe400078e0045 */
[----:B------:R-:W-:Y:S01]  /*33640*/  IMAD.MOV.U32 R70, RZ, RZ, R37 ;  /* 0x000000ffff467224 */ /* 0x000fe200078e0025 */
[----:B------:R-:W-:Y:S01]  /*33650*/  STS.128 [R3+0x400], R124 ;  /* 0x0004007c03007388 */ /* 0x000fe20000000c00 */
[----:B------:R-:W-:Y:S02]  /*33660*/  IMAD.MOV.U32 R71, RZ, RZ, R33 ;  /* 0x000000ffff477224 */ /* 0x000fe400078e0021 */
[----:B------:R-:W-:Y:S02]  /*33670*/  IMAD.MOV.U32 R90, RZ, RZ, R38 ;  /* 0x000000ffff5a7224 */ /* 0x000fe400078e0026 */
[----:B------:R-:W-:Y:S02]  /*33680*/  IMAD.MOV.U32 R39, RZ, RZ, R136 ;  /* 0x000000ffff277224 */ /* 0x000fe400078e0088 */
[----:B----4-:R-:W-:-:S02]  /*33690*/  IMAD.MOV.U32 R15, RZ, RZ, R137 ;  /* 0x000000ffff0f7224 */ /* 0x010fc400078e0089 */
[----:B------:R-:W-:Y:S02]  /*336a0*/  IMAD.MOV.U32 R19, RZ, RZ, R138 ;  /* 0x000000ffff137224 */ /* 0x000fe400078e008a */
[----:B------:R-:W-:Y:S02]  /*336b0*/  IMAD.MOV.U32 R93, RZ, RZ, R133 ;  /* 0x000000ffff5d7224 */ /* 0x000fe400078e0085 */
[----:B------:R-:W-:Y:S02]  /*336c0*/  IMAD.MOV.U32 R153, RZ, RZ, R134 ;  /* 0x000000ffff997224 */ /* 0x000fe400078e0086 */
[----:B------:R-:W-:Y:S01]  /*336d0*/  IMAD.MOV.U32 R68, RZ, RZ, R173 ;  /* 0x000000ffff447224 */ /* 0x000fe200078e00ad */
[----:B------:R-:W-:Y:S01]  /*336e0*/  STS.128 [R3+0x500], R92 ;  /* 0x0005005c03007388 */ /* 0x000fe20000000c00 */
[----:B------:R-:W-:Y:S01]  /*336f0*/  IMAD.MOV.U32 R69, RZ, RZ, R105 ;  /* 0x000000ffff457224 */ /* 0x000fe200078e0069 */
[C---:B------:R-:W-:Y:S01]  /*33700*/  LOP3.LUT R173, R2.reuse, 0x40, RZ, 0x3c, !PT ;  /* 0x0000004002ad7812 */ /* 0x040fe200078e3cff */
[----:B------:R-:W-:Y:S01]  /*33710*/  IMAD.MOV.U32 R88, RZ, RZ, R174 ;  /* 0x000000ffff587224 */ /* 0x000fe200078e00ae */
[----:B------:R-:W-:Y:S01]  /*33720*/  STS.128 [R3+0x180], R152 ;  /* 0x0001809803007388 */ /* 0x000fe20000000c00 */
[----:B------:R-:W-:Y:S01]  /*33730*/  IMAD.MOV.U32 R89, RZ, RZ, R106 ;  /* 0x000000ffff597224 */ /* 0x000fe200078e006a */
[----:B------:R-:W-:Y:S01]  /*33740*/  LOP3.LUT R174, R2, 0x60, RZ, 0x3c, !PT ;  /* 0x0000006002ae7812 */ /* 0x000fe200078e3cff */
[----:B------:R-:W-:Y:S01]  /*33750*/  IMAD.MOV.U32 R32, RZ, RZ, R175 ;  /* 0x000000ffff207224 */ /* 0x000fe200078e00af */
[----:B------:R-:W-:Y:S01]  /*33760*/  STS.128 [R3+0x600], R68 ;  /* 0x0006004403007388 */ /* 0x000fe20000000c00 */
[----:B------:R-:W-:-:S02]  /*33770*/  IMAD.MOV.U32 R33, RZ, RZ, R107 ;  /* 0x000000ffff217224 */ /* 0x000fc400078e006b */
[----:B------:R-:W-:Y:S01]  /*33780*/  IMAD.MOV.U32 R36, RZ, RZ, R76 ;  /* 0x000000ffff247224 */ /* 0x000fe200078e004c */
[----:B------:R-:W-:Y:S01]  /*33790*/  STS.128 [R3+0x280], R88 ;  /* 0x0002805803007388 */ /* 0x000fe20000000c00 */
[----:B------:R-:W-:Y:S02]  /*337a0*/  IMAD.MOV.U32 R37, RZ, RZ, R168 ;  /* 0x000000ffff257224 */ /* 0x000fe400078e00a8 */
[----:B------:R-:W-:Y:S01]  /*337b0*/  IMAD.MOV.U32 R38, RZ, RZ, R144 ;  /* 0x000000ffff267224 */ /* 0x000fe200078e0090 */
[----:B------:R-:W-:Y:S01]  /*337c0*/  STS.128 [R3+0x680], R32 ;  /* 0x0006802003007388 */ /* 0x000fe20000000c00 */
[----:B------:R-:W-:Y:S02]  /*337d0*/  IMAD.MOV.U32 R12, RZ, RZ, R77 ;  /* 0x000000ffff0c7224 */ /* 0x000fe400078e004d */
        /* <DEDUP_REMOVED lines=8> */
[----:B------:R-:W-:Y:S01]  /*33860*/  IMAD.MOV.U32 R137, RZ, RZ, R171 ;  /* 0x000000ffff897224 */ /* 0x000fe200078e00ab */
[----:B------:R-:W-:Y:S01]  /*33870*/  STS.128 [R3+0x380], R16 ;  /* 0x0003801003007388 */ /* 0x000fe20000000c00 */
[----:B------:R-:W-:-:S02]  /*33880*/  IMAD.MOV.U32 R138, RZ, RZ, R147 ;  /* 0x000000ffff8a7224 */ /* 0x000fc400078e0093 */
[----:B------:R-:W-:Y:S02]  /*33890*/  IMAD.MOV.U32 R171, RZ, RZ, R44 ;  /* 0x000000ffffab7224 */ /* 0x000fe400078e002c */
[----:B---3--:R-:W-:Y:S01]  /*338a0*/  IMAD.MOV.U32 R159, RZ, RZ, R45 ;  /* 0x000000ffff9f7224 */ /* 0x008fe200078e002d */
[----:B------:R-:W-:Y:S01]  /*338b0*/  STS.128 [R3+0x780], R136 ;  /* 0x0007808803007388 */ /* 0x000fe20000000c00 */
[----:B------:R-:W-:Y:S02]  /*338c0*/  IMAD.MOV.U32 R163, RZ, RZ, R46 ;  /* 0x000000ffffa37224 */ /* 0x000fe400078e002e */
[----:B------:R-:W-:Y:S01]  /*338d0*/  IMAD.MOV.U32 R44, RZ, RZ, R63 ;  /* 0x000000ffff2c7224 */ /* 0x000fe200078e003f */
[----:B------:R-:W-:Y:S01]  /*338e0*/  BAR.SYNC.DEFER_BLOCKING 0x0 ;  /* 0x0000000000007b1d */ /* 0x000fe20000010000 */
        /* <DEDUP_REMOVED lines=11> */
[----:B------:R-:W-:Y:S01]  /*339a0*/  IMAD.MOV.U32 R55, RZ, RZ, R5 ;  /* 0x000000ffff377224 */ /* 0x000fe200078e0005 */
[----:B------:R-:W1:Y:S01]  /*339b0*/  LDS.128 R12, [R2] ;  /* 0x00000000020c7984 */ /* 0x000e620000000c00 */
[----:B------:R-:W-:Y:S02]  /*339c0*/  IMAD.MOV.U32 R62, RZ, RZ, R22 ;  /* 0x000000ffff3e7224 */ /* 0x000fe400078e0016 */
[----:B------:R-:W-:Y:S01]  /*339d0*/  IMAD.MOV.U32 R6, RZ, RZ, R23 ;  /* 0x000000ffff067224 */ /* 0x000fe200078e0017 */
[----:B------:R-:W-:Y:S01]  /*339e0*/  LDS.128 R16, [R2+0x800] ;  /* 0x0008000002107984 */ /* 0x000fe20000000c00 */
[----:B------:R-:W-:-:S02]  /*339f0*/  IMAD.MOV.U32 R40, RZ, RZ, R48 ;  /* 0x000000ffff287224 */ /* 0x000fc400078e0030 */
[----:B------:R-:W-:Y:S01]  /*33a00*/  IMAD.MOV.U32 R41, RZ, RZ, R64 ;  /* 0x000000ffff297224 */ /* 0x000fe200078e0040 */
[----:B------:R-:W-:Y:S01]  /*33a10*/  LDS.128 R32, [R2+0x1000] ;  /* 0x0010000002207984 */ /* 0x000fe20000000c00 */
[----:B------:R-:W-:Y:S02]  /*33a20*/  IMAD.MOV.U32 R4, RZ, RZ, R51 ;  /* 0x000000ffff047224 */ /* 0x000fe400078e0033 */
[----:B------:R-:W-:Y:S01]  /*33a30*/  IMAD.MOV.U32 R5, RZ, RZ, R67 ;  /* 0x000000ffff057224 */ /* 0x000fe200078e0043 */
[----:B------:R-:W-:Y:S01]  /*33a40*/  LDS.128 R36, [R2+0x1800] ;  /* 0x0018000002247984 */ /* 0x000fe20000000c00 */
[----:B------:R-:W-:Y:S02]  /*33a50*/  IMAD.MOV.U32 R20, RZ, RZ, R24 ;  /* 0x000000ffff147224 */ /* 0x000fe400078e0018 */
[----:B------:R-:W-:Y:S01]  /*33a60*/  IMAD.MOV.U32 R21, RZ, RZ, R80 ;  /* 0x000000ffff157224 */ /* 0x000fe200078e0050 */
[----:B------:R-:W3:Y:S01]  /*33a70*/  LDS.128 R68, [R172] ;  /* 0x00000000ac447984 */ /* 0x000ee20000000c00 */
        /* <DEDUP_REMOVED lines=8> */
[----:B------:R-:W-:Y:S04]  /*33b00*/  LDS.128 R92, [R172+0x1800] ;  /* 0x00180000ac5c7984 */ /* 0x000fe80000000c00 */
[----:B------:R-:W4:Y:S04]  /*33b10*/  LDS.128 R104, [R173] ;  /* 0x00000000ad687984 */ /* 0x000f280000000c00 */
[----:B------:R-:W-:Y:S04]  /*33b20*/  LDS.128 R124, [R173+0x800] ;  /* 0x00080000ad7c7984 */ /* 0x000fe80000000c00 */
[----:B------:R-:W-:Y:S04]  /*33b30*/  LDS.128 R132, [R173+0x1000] ;  /* 0x00100000ad847984 */ /* 0x000fe80000000c00 */
[----:B------:R-:W-:Y:S04]  /*33b40*/  LDS.128 R136, [R173+0x1800] ;  /* 0x00180000ad887984 */ /* 0x000fe80000000c00 */
[----:B------:R-:W1:Y:S04]  /*33b50*/  LDS.128 R140, [R174] ;  /* 0x00000000ae8c7984 */ /* 0x000e680000000c00 */
[----:B------:R-:W1:Y:S04]  /*33b60*/  LDS.128 R144, [R174+0x800] ;  /* 0x00080000ae907984 */ /* 0x000e680000000c00 */
[----:B------:R-:W1:Y:S04]  /*33b70*/  LDS.128 R148, [R174+0x1000] ;  /* 0x00100000ae947984 */ /* 0x000e680000000c00 */
[----:B------:R-:W1:Y:S01]  /*33b80*/  LDS.128 R152, [R174+0x1800] ;  /* 0x00180000ae987984 */ /* 0x000e620000000c00 */
        /* <DEDUP_REMOVED lines=8> */
[----:B------:R-:W-:Y:S01]  /*33c10*/  IMAD.MOV.U32 R100, RZ, RZ, R131 ;  /* 0x000000ffff647224 */ /* 0x000fe200078e0083 */
[----:B------:R1:W-:Y:S04]  /*33c20*/  STS.128 [R3+0x480], R44 ;  /* 0x0004802c03007388 */ /* 0x0003e80000000c00 */
[----:B------:R3:W-:Y:S04]  /*33c30*/  STS.128 [R3+0x100], R40 ;  /* 0x0001002803007388 */ /* 0x0007e80000000c00 */
[----:B------:R4:W-:Y:S04]  /*33c40*/  STS.128 [R3+0x580], R4 ;  /* 0x0005800403007388 */ /* 0x0009e80000000c00 */
[----:B------:R4:W-:Y:S01]  /*33c50*/  STS.128 [R3+0x200], R20 ;  /* 0x0002001403007388 */ /* 0x0009e20000000c00 */
[----:B-1----:R-:W-:-:S03]  /*33c60*/  IMAD.MOV.U32 R44, RZ, RZ, R26 ;  /* 0x000000ffff2c7224 */ /* 0x002fc600078e001a */
[----:B------:R1:W-:Y:S01]  /*33c70*/  STS.128 [R3], R168 ;  /* 0x000000a803007388 */ /* 0x0003e20000000c00 */
[----:B------:R-:W-:Y:S02]  /*33c80*/  IMAD.MOV.U32 R47, RZ, RZ, R166 ;  /* 0x000000ffff2f7224 */ /* 0x000fe400078e00a6 */
[----:B---3--:R-:W-:Y:S01]  /*33c90*/  IMAD.MOV.U32 R40, RZ, RZ, R25 ;  /* 0x000000ffff287224 */ /* 0x008fe200078e0019 */
[----:B------:R-:W-:Y:S01]  /*33ca0*/  STS.128 [R3+0x400], R156 ;  /* 0x0004009c03007388 */ /* 0x000fe20000000c00 */
[----:B------:R-:W-:Y:S02]  /*33cb0*/  IMAD.MOV.U32 R43, RZ, RZ, R165 ;  /* 0x000000ffff2b7224 */ /* 0x000fe400078e00a5 */
[----:B----4-:R-:W-:Y:S01]  /*33cc0*/  IMAD.MOV.U32 R7, RZ, RZ, R101 ;  /* 0x000000ffff077224 */ /* 0x010fe200078e0065 */
[----:B------:R-:W-:Y:S01]  /*33cd0*/  STS.128 [R3+0x80], R160 ;  /* 0x000080a003007388 */ /* 0x000fe20000000c00 */
[----:B------:R-:W-:Y:S02]  /*33ce0*/  IMAD.MOV.U32 R41, RZ, RZ, R81 ;  /* 0x000000ffff297224 */ /* 0x000fe400078e0051 */
[----:B------:R-:W-:Y:S01]  /*33cf0*/  IMAD.MOV.U32 R23, RZ, RZ, R102 ;  /* 0x000000ffff177224 */ /* 0x000fe200078e0066 */
[----:B------:R-:W-:Y:S01]  /*33d00*/  STS.128 [R3+0x500], R52 ;  /* 0x0005003403007388 */ /* 0x000fe20000000c00 */
[----:B------:R-:W-:-:S02]  /*33d10*/  IMAD.MOV.U32 R42, RZ, RZ, R85 ;  /* 0x000000ffff2a7224 */ /* 0x000fc400078e0055 */
[----:B------:R-:W-:Y:S01]  /*33d20*/  IMAD.MOV.U32 R45, RZ, RZ, R82 ;  /* 0x000000ffff2d7224 */ /* 0x000fe200078e0052 */
[----:B------:R-:W-:Y:S01]  /*33d30*/  STS.128 [R3+0x180], R60 ;  /* 0x0001803c03007388 */ /* 0x000fe20000000c00 */
[----:B------:R-:W-:Y:S02]  /*33d40*/  IMAD.MOV.U32 R46, RZ, RZ, R86 ;  /* 0x000000ffff2e7224 */ /* 0x000fe400078e0056 */
[----:B------:R-:W-:Y:S01]  /*33d50*/  IMAD.MOV.U32 R165, RZ, RZ, R83 ;  /* 0x000000ffffa57224 */ /* 0x000fe200078e0053 */
[----:B------:R3:W-:Y:S01]  /*33d60*/  STS.128 [R3+0x600], R40 ;  /* 0x0006002803007388 */ /* 0x0007e20000000c00 */
[----:B------:R-:W-:Y:S02]  /*33d70*/  IMAD.MOV.U32 R166, RZ, RZ, R87 ;  /* 0x000000ffffa67224 */ /* 0x000fe400078e0057 */
[----:B------:R-:W-:Y:S01]  /*33d80*/  IMAD.MOV.U32 R25, RZ, RZ, R120 ;  /* 0x000000ffff197224 */ /* 0x000fe200078e0078 */
[----:B------:R-:W-:Y:S01]  /*33d90*/  STS.128 [R3+0x280], R44 ;  /* 0x0002802c03007388 */ /* 0x000fe20000000c00 */
[----:B------:R-:W-:-:S02]  /*33da0*/  IMAD.MOV.U32 R26, RZ, RZ, R112 ;  /* 0x000000ffff1a7224 */ /* 0x000fc400078e0070 */
[----:B------:R-:W-:Y:S01]  /*33db0*/  IMAD.MOV.U32 R4, RZ, RZ, R129 ;  /* 0x000000ffff047224 */ /* 0x000fe200078e0081 */
[----:B-1----:R-:W4:Y:S01]  /*33dc0*/  LDL.LU R168, [R1] ;  /* 0x0000000001a87983 */ /* 0x002f220000300800 */
[----:B------:R-:W-:Y:S02]  /*33dd0*/  IMAD.MOV.U32 R5, RZ, RZ, R121 ;  /* 0x000000ffff057224 */ /* 0x000fe400078e0079 */
[----:B------:R-:W-:Y:S02]  /*33de0*/  IMAD.MOV.U32 R6, RZ, RZ, R113 ;  /* 0x000000ffff067224 */ /* 0x000fe400078e0071 */
[----:B------:R-:W-:Y:S02]  /*33df0*/  IMAD.MOV.U32 R20, RZ, RZ, R130 ;  /* 0x000000ffff147224 */ /* 0x000fe400078e0082 */
[----:B------:R-:W-:Y:S02]  /*33e00*/  IMAD.MOV.U32 R21, RZ, RZ, R122 ;  /* 0x000000ffff157224 */ /* 0x000fe400078e007a */
[----:B------:R-:W-:-:S02]  /*33e10*/  IMAD.MOV.U32 R22, RZ, RZ, R114 ;  /* 0x000000ffff167224 */ /* 0x000fc400078e0072 */
[----:B------:R-:W-:Y:S02]  /*33e20*/  IMAD.MOV.U32 R101, RZ, RZ, R123 ;  /* 0x000000ffff657224 */ /* 0x000fe400078e007b */
[----:B------:R-:W-:Y:S01]  /*33e30*/  IMAD.MOV.U32 R102, RZ, RZ, R115 ;  /* 0x000000ffff667224 */ /* 0x000fe200078e0073 */
[----:B------:R-:W-:Y:S01]  /*33e40*/  STS.128 [R3+0x680], R164 ;  /* 0x000680a403007388 */ /* 0x000fe20000000c00 */
[C---:B--2---:R-:W-:Y:S01]  /*33e50*/  ISETP.GE.AND P0, PT, R196.reuse, c[0x0][0x178], PT ;  /* 0x00005e00c4007a0c */ /* 0x044fe20003f06270 */
[----:B------:R-:W-:Y:S02]  /*33e60*/  IMAD R48, R196, c[0x0][0x194], RZ ;  /* 0x00006500c4307a24 */ /* 0x000fe400078e02ff */
[----:B------:R1:W-:Y:S04]  /*33e70*/  STS.128 [R3+0x300], R24 ;  /* 0x0003001803007388 */ /* 0x0003e80000000c00 */
[----:B------:R-:W-:Y:S04]  /*33e80*/  STS.128 [R3+0x700], R4 ;  /* 0x0007000403007388 */ /* 0x000fe80000000c00 */
[----:B------:R-:W-:Y:S04]  /*33e90*/  STS.128 [R3+0x380], R20 ;  /* 0x0003801403007388 */ /* 0x000fe80000000c00 */
[----:B------:R2:W-:Y:S04]  /*33ea0*/  STS.128 [R3+0x780], R100 ;  /* 0x0007806403007388 */ /* 0x0005e80000000c00 */
[----:B------:R-:W-:Y:S01]  /*33eb0*/  BAR.SYNC.DEFER_BLOCKING 0x0 ;  /* 0x0000000000007b1d */ /* 0x000fe20000010000 */
[C---:B------:R-:W-:Y:S01]  /*33ec0*/  ISETP.LT.AND P2, PT, R185.reuse, c[0x0][0x17c], !P0 ;  /* 0x00005f00b9007a0c */ /* 0x040fe20004741270 */
[----:B------:R-:W-:Y:S01]  /*33ed0*/  IMAD R185, R185, c[0x0][0x198], RZ ;  /* 0x00006600b9b97a24 */ /* 0x000fe200078e02ff */
[----:B---3--:R-:W-:Y:S01]  /*33ee0*/  LEA R40, P3, R48, c[0x0][0x170], 0x2 ;  /* 0x00005c0030287a11 */ /* 0x008fe200078610ff */
[C---:B-1----:R-:W-:Y:S01]  /*33ef0*/  IMAD R27, R72.reuse, c[0x0][0x198], RZ ;  /* 0x00006600481b7a24 */ /* 0x042fe200078e02ff */
[----:B------:R-:W-:Y:S01]  /*33f00*/  ISETP.LT.AND P1, PT, R72, c[0x0][0x17c], !P0 ;  /* 0x00005f0048007a0c */ /* 0x000fe20004721270 */
[----:B------:R-:W3:Y:S01]  /*33f10*/  LDL.LU R169, [R1+0x4] ;  /* 0x0000040001a97983 */ /* 0x000ee20000300800 */
[----:B------:R-:W-:-:S02]  /*33f20*/  LEA.HI.X.SX32 R26, R48, c[0x0][0x174], 0x2, P3 ;  /* 0x00005d00301a7a11 */ /* 0x000fc400018f16ff */
[C---:B------:R-:W-:Y:S02]  /*33f30*/  LEA R24, P3, R185.reuse, R40, 0x2 ;  /* 0x00000028b9187211 */ /* 0x040fe400078610ff */
[----:B------:R-:W-:Y:S01]  /*33f40*/  ISETP.LT.AND P4, PT, R0, c[0x0][0x17c], !P0 ;  /* 0x00005f0000007a0c */ /* 0x000fe20004781270 */
[----:B--2---:R-:W-:Y:S01]  /*33f50*/  IMAD R3, R116, c[0x0][0x198], RZ ;  /* 0x0000660074037a24 */ /* 0x004fe200078e02ff */
[----:B------:R-:W-:Y:S01]  /*33f60*/  LEA.HI.X.SX32 R25, R185, R26, 0x2, P3 ;  /* 0x0000001ab9197211 */ /* 0x000fe200018f16ff */
[----:B------:R-:W-:Y:S01]  /*33f70*/  IMAD R23, R110, c[0x0][0x198], RZ ;  /* 0x000066006e177a24 */ /* 0x000fe200078e02ff */
[C---:B------:R-:W-:Y:S01]  /*33f80*/  LEA R4, P3, R27.reuse, R40, 0x2 ;  /* 0x000000281b047211 */ /* 0x040fe200078610ff */
[----:B------:R-:W2:Y:S03]  /*33f90*/  LDL.LU R170, [R1+0x8] ;  /* 0x0000080001aa7983 */ /* 0x000ea60000300800 */
[----:B------:R-:W-:Y:S01]  /*33fa0*/  LEA.HI.X.SX32 R5, R27, R26, 0x2, P3 ;  /* 0x0000001a1b057211 */ /* 0x000fe200018f16ff */
[----:B------:R-:W-:Y:S01]  /*33fb0*/  IMAD R27, R0, c[0x0][0x198], RZ ;  /* 0x00006600001b7a24 */ /* 0x000fe200078e02ff */
[C---:B------:R-:W-:Y:S01]  /*33fc0*/  ISETP.LT.AND P3, PT, R117.reuse, c[0x0][0x17c], !P0 ;  /* 0x00005f0075007a0c */ /* 0x040fe20004761270 */
[----:B------:R-:W-:Y:S01]  /*33fd0*/  @P2 STG.E [R24.64], R12 ;  /* 0x0000000c18002986 */ /* 0x000fe2000c10190c */
[----:B------:R-:W-:-:S03]  /*33fe0*/  IMAD R117, R117, c[0x0][0x198], RZ ;  /* 0x0000660075757a24 */ /* 0x000fc600078e02ff */
[----:B------:R1:W-:Y:S01]  /*33ff0*/  @P1 STG.E [R4.64], R68 ;  /* 0x0000004404001986 */ /* 0x0003e2000c10190c */
[----:B------:R-:W-:Y:S02]  /*34000*/  ISETP.LT.AND P1, PT, R116, c[0x0][0x17c], !P0 ;  /* 0x00005f0074007a0c */ /* 0x000fe40004721270 */
[-C--:B------:R-:W-:Y:S01]  /*34010*/  LEA R6, P5, R117, R40.reuse, 0x2 ;  /* 0x0000002875067211 */ /* 0x080fe200078a10ff */
[----:B------:R-:W2:Y:S04]  /*34020*/  LDL.LU R171, [R1+0xc] ;  /* 0x00000c0001ab7983 */ /* 0x000ea80000300800 */
[----:B------:R-:W-:Y:S01]  /*34030*/  LDS.128 R48, [R2+0x1000] ;  /* 0x0010000002307984 */ /* 0x000fe20000000c00 */
[----:B-1----:R-:W-:-:S03]  /*34040*/  LEA R4, P2, R27, R40, 0x2 ;  /* 0x000000281b047211 */ /* 0x002fc600078410ff */
[----:B------:R-:W2:Y:S01]  /*34050*/  LDL.LU R196, [R1+0x10] ;  /* 0x0000100001c47983 */ /* 0x000ea20000300800 */
[----:B------:R-:W-:-:S03]  /*34060*/  LEA.HI.X.SX32 R5, R27, R26, 0x2, P2 ;  /* 0x0000001a1b057211 */ /* 0x000fc600010f16ff */
[----:B------:R-:W-:Y:S01]  /*34070*/  LDS.128 R44, [R172+0x1000] ;  /* 0x00100000ac2c7984 */ /* 0x000fe20000000c00 */
[----:B------:R-:W-:Y:S02]  /*34080*/  ISETP.LT.AND P2, PT, R110, c[0x0][0x17c], !P0 ;  /* 0x00005f006e007a0c */ /* 0x000fe40004741270 */
[----:B------:R-:W-:Y:S01]  /*34090*/  LEA R20, P6, R3, R40, 0x2 ;  /* 0x0000002803147211 */ /* 0x000fe200078c10ff */
[----:B------:R1:W-:Y:S01]  /*340a0*/  @P4 STG.E [R4.64], R104 ;  /* 0x0000006804004986 */ /* 0x0003e2000c10190c */
[-C--:B------:R-:W-:Y:S02]  /*340b0*/  LEA.HI.X.SX32 R7, R117, R26.reuse, 0x2, P5 ;  /* 0x0000001a75077211 */ /* 0x080fe400028f16ff */
[----:B------:R-:W-:Y:S01]  /*340c0*/  LEA.HI.X.SX32 R21, R3, R26, 0x2, P6 ;  /* 0x0000001a03157211 */ /* 0x000fe200030f16ff */
[----:B------:R-:W-:Y:S01]  /*340d0*/  IMAD.MOV.U32 R0, RZ, RZ, c[0x0][0x198] ;  /* 0x00006600ff007624 */ /* 0x000fe200078e00ff */
[C---:B------:R-:W-:Y:S01]  /*340e0*/  ISETP.LT.AND P5, PT, R111.reuse, c[0x0][0x17c], !P0 ;  /* 0x00005f006f007a0c */ /* 0x040fe200047a1270 */
[----:B------:R-:W-:Y:S01]  /*340f0*/  IMAD R111, R111, c[0x0][0x198], RZ ;  /* 0x000066006f6f7a24 */ /* 0x000fe200078e02ff */
[----:B------:R-:W-:Y:S04]  /*34100*/  LDS.128 R60, [R2+0x1800] ;  /* 0x00180000023c7984 */ /* 0x000fe80000000c00 */
[----:B------:R-:W-:Y:S01]  /*34110*/  LDS.128 R64, [R172+0x1800] ;  /* 0x00180000ac407984 */ /* 0x000fe20000000c00 */
[----:B-1----:R-:W-:Y:S01]  /*34120*/  LEA R4, P4, R23, R40, 0x2 ;  /* 0x0000002817047211 */ /* 0x002fe200078810ff */
[----:B------:R-:W-:-:S02]  /*34130*/  IMAD R3, R108, c[0x0][0x198], RZ ;  /* 0x000066006c037a24 */ /* 0x000fc400078e02ff */
[----:B------:R-:W2:Y:S01]  /*34140*/  LDL.LU R159, [R1+0x14] ;  /* 0x00001400019f7983 */ /* 0x000ea20000300800 */
[----:B------:R-:W-:-:S03]  /*34150*/  LEA.HI.X.SX32 R5, R23, R26, 0x2, P4 ;  /* 0x0000001a17057211 */ /* 0x000fc600020f16ff */
[----:B------:R1:W-:Y:S04]  /*34160*/  @P3 STG.E [R6.64], R140 ;  /* 0x0000008c06003986 */ /* 0x0003e8000c10190c */
[----:B------:R-:W-:Y:S01]  /*34170*/  @P1 STG.E [R20.64], R16 ;  /* 0x0000001014001986 */ /* 0x000fe2000c10190c */
[----:B------:R-:W-:-:S03]  /*34180*/  ISETP.LT.AND P1, PT, R108, c[0x0][0x17c], !P0 ;  /* 0x00005f006c007a0c */ /* 0x000fc60004721270 */
[----:B------:R1:W-:Y:S01]  /*34190*/  @P2 STG.E [R4.64], R76 ;  /* 0x0000004c04002986 */ /* 0x0003e2000c10190c */
[----:B------:R-:W-:Y:S02]  /*341a0*/  ISETP.LT.AND P2, PT, R109, c[0x0][0x17c], !P0 ;  /* 0x00005f006d007a0c */ /* 0x000fe40004741270 */
[-C--:B-1----:R-:W-:Y:S01]  /*341b0*/  LEA R6, P4, R3, R40.reuse, 0x2 ;  /* 0x0000002803067211 */ /* 0x082fe200078810ff */
[----:B------:R-:W-:Y:S01]  /*341c0*/  IMAD R109, R109, c[0x0][0x198], RZ ;  /* 0x000066006d6d7a24 */ /* 0x000fe200078e02ff */
[----:B------:R-:W-:Y:S02]  /*341d0*/  LEA R4, P3, R111, R40, 0x2 ;  /* 0x000000286f047211 */ /* 0x000fe400078610ff */
[-C--:B------:R-:W-:Y:S02]  /*341e0*/  LEA.HI.X.SX32 R7, R3, R26.reuse, 0x2, P4 ;  /* 0x0000001a03077211 */ /* 0x080fe400020f16ff */
[----:B------:R-:W-:Y:S02]  /*341f0*/  LEA.HI.X.SX32 R5, R111, R26, 0x2, P3 ;  /* 0x0000001a6f057211 */ /* 0x000fe400018f16ff */
[C---:B------:R-:W-:Y:S01]  /*34200*/  ISETP.LT.AND P3, PT, R99.reuse, c[0x0][0x17c], !P0 ;  /* 0x00005f0063007a0c */ /* 0x040fe20004761270 */
[----:B------:R-:W-:-:S02]  /*34210*/  IMAD R99, R99, c[0x0][0x198], RZ ;  /* 0x0000660063637a24 */ /* 0x000fc400078e02ff */
[C---:B------:R-:W-:Y:S01]  /*34220*/  IMAD R3, R58.reuse, c[0x0][0x198], RZ ;  /* 0x000066003a037a24 */ /* 0x040fe200078e02ff */
[----:B------:R1:W-:Y:S02]  /*34230*/  @P5 STG.E [R4.64], R124 ;  /* 0x0000007c04005986 */ /* 0x0003e4000c10190c */
[C---:B------:R-:W-:Y:S02]  /*34240*/  LEA R20, P5, R99.reuse, R40, 0x2 ;  /* 0x0000002863147211 */ /* 0x040fe400078a10ff */
[----:B------:R1:W-:Y:S01]  /*34250*/  @P1 STG.E [R6.64], R144 ;  /* 0x0000009006001986 */ /* 0x0003e2000c10190c */
[----:B------:R-:W-:Y:S02]  /*34260*/  ISETP.LT.AND P4, PT, R58, c[0x0][0x17c], !P0 ;  /* 0x00005f003a007a0c */ /* 0x000fe40004781270 */
[----:B------:R-:W-:Y:S02]  /*34270*/  LEA.HI.X.SX32 R21, R99, R26, 0x2, P5 ;  /* 0x0000001a63157211 */ /* 0x000fe400028f16ff */
[----:B-1----:R-:W-:-:S02]  /*34280*/  LEA R4, P6, R109, R40, 0x2 ;  /* 0x000000286d047211 */ /* 0x002fc400078c10ff */
[----:B------:R-:W-:Y:S02]  /*34290*/  LEA R6, P1, R3, R40, 0x2 ;  /* 0x0000002803067211 */ /* 0x000fe400078210ff */
[-C--:B------:R-:W-:Y:S02]  /*342a0*/  LEA.HI.X.SX32 R5, R109, R26.reuse, 0x2, P6 ;  /* 0x0000001a6d057211 */ /* 0x080fe400030f16ff */
[----:B------:R-:W-:Y:S01]  /*342b0*/  LEA.HI.X.SX32 R7, R3, R26, 0x2, P1 ;  /* 0x0000001a03077211 */ /* 0x000fe200008f16ff */
[C---:B------:R-:W-:Y:S01]  /*342c0*/  IMAD R3, R98.reuse, c[0x0][0x198], RZ ;  /* 0x0000660062037a24 */ /* 0x040fe200078e02ff */
[----:B------:R-:W-:Y:S01]  /*342d0*/  ISETP.LT.AND P5, PT, R98, c[0x0][0x17c], !P0 ;  /* 0x00005f0062007a0c */ /* 0x000fe200047a1270 */
[----:B------:R1:W-:Y:S04]  /*342e0*/  @P2 STG.E [R4.64], R32 ;  /* 0x0000002004002986 */ /* 0x0003e8000c10190c */
[----:B------:R-:W-:Y:S01]  /*342f0*/  @P3 STG.E [R20.64], R88 ;  /* 0x0000005814003986 */ /* 0x000fe2000c10190c */
[C---:B------:R-:W-:Y:S01]  /*34300*/  ISETP.LT.AND P3, PT, R97.reuse, c[0x0][0x17c], !P0 ;  /* 0x00005f0061007a0c */ /* 0x040fe20004761270 */
[----:B------:R-:W-:Y:S01]  /*34310*/  IMAD R97, R97, c[0x0][0x198], RZ ;  /* 0x0000660061617a24 */ /* 0x000fe200078e02ff */
[C---:B------:R-:W-:Y:S01]  /*34320*/  ISETP.LT.AND P1, PT, R96.reuse, c[0x0][0x17c], !P0 ;  /* 0x00005f0060007a0c */ /* 0x040fe20004721270 */
[----:B------:R1:W-:Y:S02]  /*34330*/  @P4 STG.E [R6.64], R132 ;  /* 0x0000008406004986 */ /* 0x0003e4000c10190c */
[----:B-1----:R-:W-:Y:S01]  /*34340*/  LEA R4, P2, R3, R40, 0x2 ;  /* 0x0000002803047211 */ /* 0x002fe200078410ff */
[----:B------:R-:W-:-:S03]  /*34350*/  IMAD R23, R96, c[0x0][0x198], RZ ;  /* 0x0000660060177a24 */ /* 0x000fc600078e02ff */
[----:B------:R-:W-:Y:S01]  /*34360*/  LEA.HI.X.SX32 R5, R3, R26, 0x2, P2 ;  /* 0x0000001a03057211 */ /* 0x000fe200010f16ff */
[C---:B------:R-:W-:Y:S01]  /*34370*/  IMAD R3, R74.reuse, c[0x0][0x198], RZ ;  /* 0x000066004a037a24 */ /* 0x040fe200078e02ff */
[----:B------:R-:W-:Y:S02]  /*34380*/  ISETP.LT.AND P2, PT, R74, c[0x0][0x17c], !P0 ;  /* 0x00005f004a007a0c */ /* 0x000fe40004741270 */
[-C--:B------:R-:W-:Y:S01]  /*34390*/  LEA R6, P4, R97, R40.reuse, 0x2 ;  /* 0x0000002861067211 */ /* 0x080fe200078810ff */
[----:B------:R1:W-:Y:S01]  /*343a0*/  @P5 STG.E [R4.64], R148 ;  /* 0x0000009404005986 */ /* 0x0003e2000c10190c */
[----:B------:R-:W-:Y:S02]  /*343b0*/  LEA R20, P6, R23, R40, 0x2 ;  /* 0x0000002817147211 */ /* 0x000fe400078c10ff */
[-C--:B------:R-:W-:Y:S02]  /*343c0*/  LEA.HI.X.SX32 R7, R97, R26.reuse, 0x2, P4 ;  /* 0x0000001a61077211 */ /* 0x080fe400020f16ff */
[----:B------:R-:W-:-:S02]  /*343d0*/  LEA.HI.X.SX32 R21, R23, R26, 0x2, P6 ;  /* 0x0000001a17157211 */ /* 0x000fc400030f16ff */
[----:B------:R-:W-:Y:S02]  /*343e0*/  ISETP.LT.AND P5, PT, R75, c[0x0][0x17c], !P0 ;  /* 0x00005f004b007a0c */ /* 0x000fe400047a1270 */
[----:B-1----:R-:W-:Y:S01]  /*343f0*/  LEA R4, P4, R3, R40, 0x2 ;  /* 0x0000002803047211 */ /* 0x002fe200078810ff */
[----:B------:R-:W-:-:S03]  /*34400*/  IMAD R75, R75, c[0x0][0x198], RZ ;  /* 0x000066004b4b7a24 */ /* 0x000fc600078e02ff */
[----:B------:R-:W-:Y:S01]  /*34410*/  LEA.HI.X.SX32 R5, R3, R26, 0x2, P4 ;  /* 0x0000001a03057211 */ /* 0x000fe200020f16ff */
[----:B------:R1:W-:Y:S04]  /*34420*/  @P3 STG.E [R6.64], R36 ;  /* 0x0000002406003986 */ /* 0x0003e8000c10190c */
[----:B------:R-:W-:Y:S01]  /*34430*/  @P1 STG.E [R20.64], R92 ;  /* 0x0000005c14001986 */ /* 0x000fe2000c10190c */
[C---:B------:R-:W-:Y:S01]  /*34440*/  ISETP.LT.AND P1, PT, R59.reuse, c[0x0][0x17c], !P0 ;  /* 0x00005f003b007a0c */ /* 0x040fe20004721270 */
[----:B------:R-:W-:Y:S02]  /*34450*/  IMAD R59, R59, c[0x0][0x198], RZ ;  /* 0x000066003b3b7a24 */ /* 0x000fe400078e02ff */
[----:B------:R1:W-:Y:S01]  /*34460*/  @P2 STG.E [R4.64], R136 ;  /* 0x0000008804002986 */ /* 0x0003e2000c10190c */
[C---:B------:R-:W-:Y:S01]  /*34470*/  ISETP.LT.AND P2, PT, R73.reuse, c[0x0][0x17c], !P0 ;  /* 0x00005f0049007a0c */ /* 0x040fe20004741270 */
[----:B------:R-:W-:Y:S01]  /*34480*/  IMAD R73, R73, c[0x0][0x198], RZ ;  /* 0x0000660049497a24 */ /* 0x000fe200078e02ff */
[----:B-1----:R-:W-:-:S02]  /*34490*/  LEA R6, P4, R59, R40, 0x2 ;  /* 0x000000283b067211 */ /* 0x002fc400078810ff */
[----:B------:R-:W-:-:S04]  /*344a0*/  LEA R4, P3, R75, R40, 0x2 ;  /* 0x000000284b047211 */ /* 0x000fc800078610ff */
[-C--:B------:R-:W-:Y:S02]  /*344b0*/  LEA.HI.X.SX32 R5, R75, R26.reuse, 0x2, P3 ;  /* 0x0000001a4b057211 */ /* 0x080fe400018f16ff */
[C---:B------:R-:W-:Y:S01]  /*344c0*/  ISETP.LT.AND P3, PT, R57.reuse, c[0x0][0x17c], !P0 ;  /* 0x00005f0039007a0c */ /* 0x040fe20004761270 */
[----:B------:R-:W-:Y:S01]  /*344d0*/  IMAD R57, R57, c[0x0][0x198], RZ ;  /* 0x0000660039397a24 */ /* 0x000fe200078e02ff */
[----:B------:R-:W-:Y:S01]  /*344e0*/  LEA.HI.X.SX32 R7, R59, R26, 0x2, P4 ;  /* 0x0000001a3b077211 */ /* 0x000fe200020f16ff */
[----:B------:R1:W-:Y:S01]  /*344f0*/  @P5 STG.E [R4.64], R152 ;  /* 0x0000009804005986 */ /* 0x0003e2000c10190c */
[C---:B------:R-:W-:Y:S01]  /*34500*/  ISETP.LT.AND P4, PT, R9.reuse, c[0x0][0x17c], !P0 ;  /* 0x00005f0009007a0c */ /* 0x040fe20004781270 */
[----:B------:R-:W-:Y:S01]  /*34510*/  IMAD R9, R9, c[0x0][0x198], RZ ;  /* 0x0000660009097a24 */ /* 0x000fe200078e02ff */
[----:B------:R-:W-:Y:S01]  /*34520*/  LEA R20, P5, R57, R40, 0x2 ;  /* 0x0000002839147211 */ /* 0x000fe200078a10ff */
[----:B------:R1:W-:Y:S01]  /*34530*/  @P1 STG.E [R6.64], R13 ;  /* 0x0000000d06001986 */ /* 0x0003e2000c10190c */
[----:B------:R-:W-:-:S02]  /*34540*/  IMAD R3, R56, c[0x0][0x198], RZ ;  /* 0x0000660038037a24 */ /* 0x000fc400078e02ff */
[----:B------:R-:W-:Y:S02]  /*34550*/  LEA.HI.X.SX32 R21, R57, R26, 0x2, P5 ;  /* 0x0000001a39157211 */ /* 0x000fe400028f16ff */
[----:B-1----:R-:W-:-:S04]  /*34560*/  LEA R4, P6, R73, R40, 0x2 ;  /* 0x0000002849047211 */ /* 0x002fc800078c10ff */
[----:B------:R-:W-:Y:S02]  /*34570*/  LEA.HI.X.SX32 R5, R73, R26, 0x2, P6 ;  /* 0x0000001a49057211 */ /* 0x000fe400030f16ff */
[C---:B------:R-:W-:Y:S02]  /*34580*/  LEA R6, P1, R9.reuse, R40, 0x2 ;  /* 0x0000002809067211 */ /* 0x040fe400078210ff */
[----:B------:R-:W-:Y:S01]  /*34590*/  ISETP.LT.AND P5, PT, R56, c[0x0][0x17c], !P0 ;  /* 0x00005f0038007a0c */ /* 0x000fe200047a1270 */
[----:B------:R1:W-:Y:S01]  /*345a0*/  @P2 STG.E [R4.64], R69 ;  /* 0x0000004504002986 */ /* 0x0003e2000c10190c */
[----:B------:R-:W-:-:S03]  /*345b0*/  LEA.HI.X.SX32 R7, R9, R26, 0x2, P1 ;  /* 0x0000001a09077211 */ /* 0x000fc600008f16ff */
        /* <DEDUP_REMOVED lines=19> */
[----:B------:R1:W-:Y:S01]  /*346f0*/  @P3 STG.E [R6.64], R77 ;  /* 0x0000004d06003986 */ /* 0x0003e2000c10190c */
[----:B------:R-:W-:-:S03]  /*34700*/  IMAD R3, R10, c[0x0][0x198], RZ ;  /* 0x000066000a037a24 */ /* 0x000fc600078e02ff */
[----:B------:R-:W-:Y:S01]  /*34710*/  @P1 STG.E [R12.64], R125 ;  /* 0x0000007d0c001986 */ /* 0x000fe2000c10190c */
[----:B------:R-:W-:-:S03]  /*34720*/  ISETP.LT.AND P1, PT, R10, c[0x0][0x17c], !P0 ;  /* 0x00005f000a007a0c */ /* 0x000fc60004721270 */
[----:B------:R4:W-:Y:S01]  /*34730*/  @P2 STG.E [R4.64], R145 ;  /* 0x0000009104002986 */ /* 0x0009e2000c10190c */
[----:B------:R-:W-:Y:S01]  /*34740*/  ISETP.LT.AND P2, PT, R11, c[0x0][0x17c], !P0 ;  /* 0x00005f000b007a0c */ /* 0x000fe20004741270 */
[----:B------:R-:W-:Y:S01]  /*34750*/  IMAD R9, R8, c[0x0][0x198], RZ ;  /* 0x0000660008097a24 */ /* 0x000fe200078e02ff */
[-C--:B-1----:R-:W-:Y:S01]  /*34760*/  LEA R6, P4, R3, R40.reuse, 0x2 ;  /* 0x0000002803067211 */ /* 0x082fe200078810ff */
[----:B------:R-:W-:Y:S01]  /*34770*/  IMAD R11, R11, c[0x0][0x198], RZ ;  /* 0x000066000b0b7a24 */ /* 0x000fe200078e02ff */
[----:B----4-:R-:W-:-:S04]  /*34780*/  LEA R4, P3, R29, R40, 0x2 ;  /* 0x000000281d047211 */ /* 0x010fc800078610ff */
[-C--:B------:R-:W-:Y:S02]  /*34790*/  LEA.HI.X.SX32 R5, R29, R26.reuse, 0x2, P3 ;  /* 0x0000001a1d057211 */ /* 0x080fe400018f16ff */
[----:B------:R-:W-:Y:S02]  /*347a0*/  ISETP.LT.AND P3, PT, R8, c[0x0][0x17c], !P0 ;  /* 0x00005f0008007a0c */ /* 0x000fe40004761270 */
[----:B------:R-:W-:Y:S01]  /*347b0*/  LEA.HI.X.SX32 R7, R3, R26, 0x2, P4 ;  /* 0x0000001a03077211 */ /* 0x000fe200020f16ff */
[----:B------:R1:W-:Y:S01]  /*347c0*/  @P5 STG.E [R4.64], R33 ;  /* 0x0000002104005986 */ /* 0x0003e2000c10190c */
[C---:B------:R-:W-:Y:S01]  /*347d0*/  LEA R8, P5, R9.reuse, R40, 0x2 ;  /* 0x0000002809087211 */ /* 0x040fe200078a10ff */
[C---:B------:R-:W-:Y:S01]  /*347e0*/  IMAD R3, R118.reuse, c[0x0][0x198], RZ ;  /* 0x0000660076037a24 */ /* 0x040fe200078e02ff */
[----:B------:R-:W-:Y:S01]  /*347f0*/  ISETP.LT.AND P4, PT, R118, c[0x0][0x17c], !P0 ;  /* 0x00005f0076007a0c */ /* 0x000fe20004781270 */
[----:B------:R4:W-:Y:S01]  /*34800*/  @P1 STG.E [R6.64], R89 ;  /* 0x0000005906001986 */ /* 0x0009e2000c10190c */
[----:B------:R-:W-:-:S02]  /*34810*/  LEA.HI.X.SX32 R9, R9, R26, 0x2, P5 ;  /* 0x0000001a09097211 */ /* 0x000fc400028f16ff */
[----:B------:R-:W-:Y:S02]  /*34820*/  ISETP.LT.AND P5, PT, R119, c[0x0][0x17c], !P0 ;  /* 0x00005f0077007a0c */ /* 0x000fe400047a1270 */
[----:B-1----:R-:W-:Y:S01]  /*34830*/  LEA R4, P6, R11, R40, 0x2 ;  /* 0x000000280b047211 */ /* 0x002fe200078c10ff */
[----:B------:R-:W-:-:S03]  /*34840*/  IMAD R119, R119, c[0x0][0x198], RZ ;  /* 0x0000660077777a24 */ /* 0x000fc600078e02ff */
[----:B------:R-:W-:Y:S02]  /*34850*/  LEA.HI.X.SX32 R5, R11, R26, 0x2, P6 ;  /* 0x0000001a0b057211 */ /* 0x000fe400030f16ff */
[----:B----4-:R-:W-:-:S03]  /*34860*/  LEA R6, P1, R3, R40, 0x2 ;  /* 0x0000002803067211 */ /* 0x010fc600078210ff */
[----:B------:R1:W-:Y:S01]  /*34870*/  @P2 STG.E [R4.64], R133 ;  /* 0x0000008504002986 */ /* 0x0003e2000c10190c */
[----:B------:R-:W-:Y:S01]  /*34880*/  LEA.HI.X.SX32 R7, R3, R26, 0x2, P1 ;  /* 0x0000001a03077211 */ /* 0x000fe200008f16ff */
[C---:B------:R-:W-:Y:S01]  /*34890*/  IMAD R3, R176.reuse, c[0x0][0x198], RZ ;  /* 0x00006600b0037a24 */ /* 0x040fe200078e02ff */
[----:B------:R-:W-:Y:S01]  /*348a0*/  LEA R10, P2, R119, R40, 0x2 ;  /* 0x00000028770a7211 */ /* 0x000fe200078410ff */
[----:B------:R4:W-:Y:S01]  /*348b0*/  @P3 STG.E [R8.64], R149 ;  /* 0x0000009508003986 */ /* 0x0009e2000c10190c */
[C---:B------:R-:W-:Y:S01]  /*348c0*/  ISETP.LT.AND P1, PT, R177.reuse, c[0x0][0x17c], !P0 ;  /* 0x00005f00b1007a0c */ /* 0x040fe20004721270 */
[----:B------:R-:W-:Y:S01]  /*348d0*/  IMAD R177, R177, c[0x0][0x198], RZ ;  /* 0x00006600b1b17a24 */ /* 0x000fe200078e02ff */
[----:B------:R-:W-:Y:S01]  /*348e0*/  ISETP.LT.AND P3, PT, R176, c[0x0][0x17c], !P0 ;  /* 0x00005f00b0007a0c */ /* 0x000fe20004761270 */
[----:B------:R3:W-:Y:S01]  /*348f0*/  @P4 STG.E [R6.64], R37 ;  /* 0x0000002506004986 */ /* 0x0007e2000c10190c */
[----:B------:R-:W-:Y:S01]  /*34900*/  LEA.HI.X.SX32 R11, R119, R26, 0x2, P2 ;  /* 0x0000001a770b7211 */ /* 0x000fe200010f16ff */
[C---:B------:R-:W-:Y:S01]  /*34910*/  IMAD R13, R178.reuse, c[0x0][0x198], RZ ;  /* 0x00006600b20d7a24 */ /* 0x040fe200078e02ff */
[----:B------:R-:W-:-:S02]  /*34920*/  ISETP.LT.AND P2, PT, R178, c[0x0][0x17c], !P0 ;  /* 0x00005f00b2007a0c */ /* 0x000fc40004741270 */
[-C--:B-1----:R-:W-:Y:S02]  /*34930*/  LEA R4, P4, R3, R40.reuse, 0x2 ;  /* 0x0000002803047211 */ /* 0x082fe400078810ff */
[----:B----4-:R-:W-:Y:S02]  /*34940*/  LEA R8, P6, R177, R40, 0x2 ;  /* 0x00000028b1087211 */ /* 0x010fe400078c10ff */
[----:B------:R-:W-:Y:S01]  /*34950*/  LEA.HI.X.SX32 R5, R3, R26, 0x2, P4 ;  /* 0x0000001a03057211 */ /* 0x000fe200020f16ff */
[----:B------:R-:W-:Y:S01]  /*34960*/  @P5 STG.E [R10.64], R93 ;  /* 0x0000005d0a005986 */ /* 0x000fe2000c10190c */
[----:B---3--:R-:W-:Y:S02]  /*34970*/  LEA R6, P4, R13, R40, 0x2 ;  /* 0x000000280d067211 */ /* 0x008fe400078810ff */
[-C--:B------:R-:W-:Y:S02]  /*34980*/  LEA.HI.X.SX32 R9, R177, R26.reuse, 0x2, P6 ;  /* 0x0000001ab1097211 */ /* 0x080fe400030f16ff */
[C---:B------:R-:W-:Y:S01]  /*34990*/  ISETP.LT.AND P5, PT, R179.reuse, c[0x0][0x17c], !P0 ;  /* 0x00005f00b3007a0c */ /* 0x040fe200047a1270 */
[----:B------:R-:W-:Y:S01]  /*349a0*/  IMAD R179, R179, c[0x0][0x198], RZ ;  /* 0x00006600b3b37a24 */ /* 0x000fe200078e02ff */
[----:B------:R-:W-:Y:S01]  /*349b0*/  LEA.HI.X.SX32 R7, R13, R26, 0x2, P4 ;  /* 0x0000001a0d077211 */ /* 0x000fe200020f16ff */
[----:B------:R1:W-:Y:S01]  /*349c0*/  @P3 STG.E [R4.64], R137 ;  /* 0x0000008904003986 */ /* 0x0003e2000c10190c */
[----:B------:R-:W-:-:S03]  /*349d0*/  IMAD R3, R180, c[0x0][0x198], RZ ;  /* 0x00006600b4037a24 */ /* 0x000fc600078e02ff */
[----:B------:R-:W-:Y:S01]  /*349e0*/  @P1 STG.E [R8.64], R153 ;  /* 0x0000009908001986 */ /* 0x000fe2000c10190c */
[----:B------:R-:W-:Y:S02]  /*349f0*/  ISETP.LT.AND P1, PT, R180, c[0x0][0x17c], !P0 ;  /* 0x00005f00b4007a0c */ /* 0x000fe40004721270 */
[-C--:B------:R-:W-:Y:S01]  /*34a00*/  LEA R12, P3, R179, R40.reuse, 0x2 ;  /* 0x00000028b30c7211 */ /* 0x080fe200078610ff */
[----:B------:R3:W-:Y:S01]  /*34a10*/  @P2 STG.E [R6.64], R14 ;  /* 0x0000000e06002986 */ /* 0x0007e2000c10190c */
[C---:B------:R-:W-:Y:S01]  /*34a20*/  ISETP.LT.AND P2, PT, R181.reuse, c[0x0][0x17c], !P0 ;  /* 0x00005f00b5007a0c */ /* 0x040fe20004741270 */
[----:B------:R-:W-:Y:S01]  /*34a30*/  IMAD R181, R181, c[0x0][0x198], RZ ;  /* 0x00006600b5b57a24 */ /* 0x000fe200078e02ff */
[----:B-1----:R-:W-:Y:S01]  /*34a40*/  LEA R4, P4, R3, R40, 0x2 ;  /* 0x0000002803047211 */ /* 0x002fe200078810ff */
[----:B------:R-:W-:Y:S01]  /*34a50*/  IMAD R11, R182, c[0x0][0x198], RZ ;  /* 0x00006600b60b7a24 */ /* 0x000fe200078e02ff */
[-C--:B------:R-:W-:Y:S02]  /*34a60*/  LEA.HI.X.SX32 R13, R179, R26.reuse, 0x2, P3 ;  /* 0x0000001ab30d7211 */ /* 0x080fe400018f16ff */
[----:B------:R-:W-:-:S02]  /*34a70*/  LEA.HI.X.SX32 R5, R3, R26, 0x2, P4 ;  /* 0x0000001a03057211 */ /* 0x000fc400020f16ff */
[----:B------:R-:W-:Y:S02]  /*34a80*/  ISETP.LT.AND P3, PT, R182, c[0x0][0x17c], !P0 ;  /* 0x00005f00b6007a0c */ /* 0x000fe40004761270 */
[C---:B------:R-:W-:Y:S01]  /*34a90*/  ISETP.LT.AND P4, PT, R183.reuse, c[0x0][0x17c], !P0 ;  /* 0x00005f00b7007a0c */ /* 0x040fe20004781270 */
[----:B------:R-:W-:Y:S01]  /*34aa0*/  IMAD R183, R183, c[0x0][0x198], RZ ;  /* 0x00006600b7b77a24 */ /* 0x000fe200078e02ff */
[-C--:B---3--:R-:W-:Y:S01]  /*34ab0*/  LEA R6, P6, R181, R40.reuse, 0x2 ;  /* 0x00000028b5067211 */ /* 0x088fe200078c10ff */
[----:B------:R1:W-:Y:S01]  /*34ac0*/  @P5 STG.E [R12.64], R70 ;  /* 0x000000460c005986 */ /* 0x0003e2000c10190c */
[----:B------:R-:W-:Y:S01]  /*34ad0*/  LEA R8, P5, R11, R40, 0x2 ;  /* 0x000000280b087211 */ /* 0x000fe200078a10ff */
[----:B------:R-:W-:Y:S01]  /*34ae0*/  IMAD R3, R184, c[0x0][0x198], RZ ;  /* 0x00006600b8037a24 */ /* 0x000fe200078e02ff */
[----:B------:R-:W-:Y:S01]  /*34af0*/  LEA.HI.X.SX32 R7, R181, R26, 0x2, P6 ;  /* 0x0000001ab5077211 */ /* 0x000fe200030f16ff */
[----:B------:R3:W-:Y:S01]  /*34b00*/  @P1 STG.E [R4.64], R106 ;  /* 0x0000006a04001986 */ /* 0x0007e2000c10190c */
[----:B------:R-:W-:-:S02]  /*34b10*/  LEA R10, P1, R183, R40, 0x2 ;  /* 0x00000028b70a7211 */ /* 0x000fc400078210ff */
[-C--:B------:R-:W-:Y:S02]  /*34b20*/  LEA.HI.X.SX32 R9, R11, R26.reuse, 0x2, P5 ;  /* 0x0000001a0b097211 */ /* 0x080fe400028f16ff */
[----:B------:R-:W-:Y:S01]  /*34b30*/  ISETP.LT.AND P5, PT, R184, c[0x0][0x17c], !P0 ;  /* 0x00005f00b8007a0c */ /* 0x000fe200047a1270 */
[----:B------:R4:W-:Y:S01]  /*34b40*/  @P2 STG.E [R6.64], R142 ;  /* 0x0000008e06002986 */ /* 0x0009e2000c10190c */
[----:B------:R-:W-:Y:S01]  /*34b50*/  LEA.HI.X.SX32 R11, R183, R26, 0x2, P1 ;  /* 0x0000001ab70b7211 */ /* 0x000fe200008f16ff */
[C---:B------:R-:W-:Y:S01]  /*34b60*/  IMAD R17, R186.reuse, c[0x0][0x198], RZ ;  /* 0x00006600ba117a24 */ /* 0x040fe200078e02ff */
[----:B-1----:R-:W-:Y:S01]  /*34b70*/  LEA R12, P2, R3, R40, 0x2 ;  /* 0x00000028030c7211 */ /* 0x002fe200078410ff */
[----:B------:R1:W-:Y:S01]  /*34b80*/  @P3 STG.E [R8.64], R18 ;  /* 0x0000001208003986 */ /* 0x0003e2000c10190c */
[----:B------:R-:W-:Y:S02]  /*34b90*/  ISETP.LT.AND P3, PT, R186, c[0x0][0x17c], !P0 ;  /* 0x00005f00ba007a0c */ /* 0x000fe40004761270 */
[C---:B------:R-:W-:Y:S01]  /*34ba0*/  ISETP.LT.AND P1, PT, R187.reuse, c[0x0][0x17c], !P0 ;  /* 0x00005f00bb007a0c */ /* 0x040fe20004721270 */
[----:B------:R1:W-:Y:S01]  /*34bb0*/  @P4 STG.E [R10.64], R78 ;  /* 0x0000004e0a004986 */ /* 0x0003e2000c10190c */
[----:B------:R-:W-:Y:S01]  /*34bc0*/  IMAD R187, R187, c[0x0][0x198], RZ ;  /* 0x00006600bbbb7a24 */ /* 0x000fe200078e02ff */
[----:B------:R-:W-:Y:S01]  /*34bd0*/  LEA.HI.X.SX32 R13, R3, R26, 0x2, P2 ;  /* 0x0000001a030d7211 */ /* 0x000fe200010f16ff */
[----:B------:R-:W-:Y:S01]  /*34be0*/  IMAD R3, R188, c[0x0][0x198], RZ ;  /* 0x00006600bc037a24 */ /* 0x000fe200078e02ff */
[----:B---3--:R-:W-:-:S02]  /*34bf0*/  LEA R4, P4, R17, R40, 0x2 ;  /* 0x0000002811047211 */ /* 0x008fc400078810ff */
[----:B------:R-:W-:Y:S01]  /*34c00*/  ISETP.LT.AND P2, PT, R188, c[0x0][0x17c], !P0 ;  /* 0x00005f00bc007a0c */ /* 0x000fe20004741270 */
[----:B------:R3:W-:Y:S01]  /*34c10*/  @P5 STG.E [R12.64], R126 ;  /* 0x0000007e0c005986 */ /* 0x0007e2000c10190c */
[----:B----4-:R-:W-:Y:S02]  /*34c20*/  LEA R6, P6, R187, R40, 0x2 ;  /* 0x00000028bb067211 */ /* 0x010fe400078c10ff */
[----:B------:R-:W-:Y:S02]  /*34c30*/  LEA.HI.X.SX32 R5, R17, R26, 0x2, P4 ;  /* 0x0000001a11057211 */ /* 0x000fe400020f16ff */
[----:B-1----:R-:W-:Y:S02]  /*34c40*/  LEA R8, P4, R3, R40, 0x2 ;  /* 0x0000002803087211 */ /* 0x002fe400078810ff */
[C---:B------:R-:W-:Y:S01]  /*34c50*/  ISETP.LT.AND P5, PT, R189.reuse, c[0x0][0x17c], !P0 ;  /* 0x00005f00bd007a0c */ /* 0x040fe200047a1270 */
[----:B------:R-:W-:Y:S01]  /*34c60*/  IMAD R189, R189, c[0x0][0x198], RZ ;  /* 0x00006600bdbd7a24 */ /* 0x000fe200078e02ff */
[----:B------:R-:W-:-:S02]  /*34c70*/  LEA.HI.X.SX32 R7, R187, R26, 0x2, P6 ;  /* 0x0000001abb077211 */ /* 0x000fc400030f16ff */
[----:B------:R-:W-:Y:S01]  /*34c80*/  LEA.HI.X.SX32 R9, R3, R26, 0x2, P4 ;  /* 0x0000001a03097211 */ /* 0x000fe200020f16ff */
[----:B------:R1:W-:Y:S01]  /*34c90*/  @P3 STG.E [R4.64], R146 ;  /* 0x0000009204003986 */ /* 0x0003e2000c10190c */
[----:B------:R-:W-:Y:S01]  /*34ca0*/  LEA R10, P3, R189, R40, 0x2 ;  /* 0x00000028bd0a7211 */ /* 0x000fe200078610ff */
[C---:B------:R-:W-:Y:S02]  /*34cb0*/  IMAD R3, R190.reuse, c[0x0][0x198], RZ ;  /* 0x00006600be037a24 */ /* 0x040fe400078e02ff */
[----:B------:R4:W-:Y:S01]  /*34cc0*/  @P1 STG.E [R6.64], R34 ;  /* 0x0000002206001986 */ /* 0x0009e2000c10190c */
[----:B------:R-:W-:-:S03]  /*34cd0*/  ISETP.LT.AND P1, PT, R190, c[0x0][0x17c], !P0 ;  /* 0x00005f00be007a0c */ /* 0x000fc60004721270 */
[----:B------:R2:W-:Y:S01]  /*34ce0*/  @P2 STG.E [R8.64], R90 ;  /* 0x0000005a08002986 */ /* 0x0005e2000c10190c */
[C---:B------:R-:W-:Y:S01]  /*34cf0*/  ISETP.LT.AND P2, PT, R191.reuse, c[0x0][0x17c], !P0 ;  /* 0x00005f00bf007a0c */ /* 0x040fe20004741270 */
[----:B------:R-:W-:Y:S01]  /*34d00*/  IMAD R191, R191, c[0x0][0x198], RZ ;  /* 0x00006600bfbf7a24 */ /* 0x000fe200078e02ff */
[----:B------:R-:W-:Y:S01]  /*34d10*/  LEA.HI.X.SX32 R11, R189, R26, 0x2, P3 ;  /* 0x0000001abd0b7211 */ /* 0x000fe200018f16ff */
[C---:B---3--:R-:W-:Y:S01]  /*34d20*/  IMAD R13, R192.reuse, c[0x0][0x198], RZ ;  /* 0x00006600c00d7a24 */ /* 0x048fe200078e02ff */
[-C--:B-1----:R-:W-:Y:S02]  /*34d30*/  LEA R4, P4, R3, R40.reuse, 0x2 ;  /* 0x0000002803047211 */ /* 0x082fe400078810ff */
[----:B------:R-:W-:Y:S01]  /*34d40*/  ISETP.LT.AND P3, PT, R192, c[0x0][0x17c], !P0 ;  /* 0x00005f00c0007a0c */ /* 0x000fe20004761270 */
[----:B------:R1:W-:Y:S01]  /*34d50*/  @P5 STG.E [R10.64], R134 ;  /* 0x000000860a005986 */ /* 0x0003e2000c10190c */
[----:B----4-:R-:W-:Y:S02]  /*34d60*/  LEA R6, P6, R191, R40, 0x2 ;  /* 0x00000028bf067211 */ /* 0x010fe400078c10ff */
[----:B------:R-:W-:-:S02]  /*34d70*/  LEA.HI.X.SX32 R5, R3, R26, 0x2, P4 ;  /* 0x0000001a03057211 */ /* 0x000fc400020f16ff */
[----:B--2---:R-:W-:Y:S02]  /*34d80*/  LEA R8, P5, R13, R40, 0x2 ;  /* 0x000000280d087211 */ /* 0x004fe400078a10ff */
[C---:B------:R-:W-:Y:S01]  /*34d90*/  ISETP.LT.AND P4, PT, R193.reuse, c[0x0][0x17c], !P0 ;  /* 0x00005f00c1007a0c */ /* 0x040fe20004781270 */
[----:B------:R-:W-:Y:S01]  /*34da0*/  IMAD R193, R193, c[0x0][0x198], RZ ;  /* 0x00006600c1c17a24 */ /* 0x000fe200078e02ff */
[-C--:B------:R-:W-:Y:S01]  /*34db0*/  LEA.HI.X.SX32 R7, R191, R26.reuse, 0x2, P6 ;  /* 0x0000001abf077211 */ /* 0x080fe200030f16ff */
[----:B------:R2:W-:Y:S01]  /*34dc0*/  @P1 STG.E [R4.64], R150 ;  /* 0x0000009604001986 */ /* 0x0005e2000c10190c */
[----:B------:R-:W-:Y:S01]  /*34dd0*/  LEA.HI.X.SX32 R9, R13, R26, 0x2, P5 ;  /* 0x0000001a0d097211 */ /* 0x000fe200028f16ff */
[C---:B------:R-:W-:Y:S01]  /*34de0*/  IMAD R3, R194.reuse, c[0x0][0x198], RZ ;  /* 0x00006600c2037a24 */ /* 0x040fe200078e02ff */
[C---:B------:R-:W-:Y:S01]  /*34df0*/  LEA R12, P1, R193.reuse, R40, 0x2 ;  /* 0x00000028c10c7211 */ /* 0x040fe200078210ff */
[----:B------:R3:W-:Y:S03]  /*34e00*/  @P2 STG.E [R6.64], R38 ;  /* 0x0000002606002986 */ /* 0x0007e6000c10190c */
[----:B------:R-:W-:Y:S01]  /*34e10*/  LEA.HI.X.SX32 R13, R193, R26, 0x2, P1 ;  /* 0x0000001ac10d7211 */ /* 0x000fe200008f16ff */
[----:B------:R4:W-:Y:S01]  /*34e20*/  @P3 STG.E [R8.64], R94 ;  /* 0x0000005e08003986 */ /* 0x0009e2000c10190c */
[C---:B------:R-:W-:Y:S01]  /*34e30*/  ISETP.LT.AND P3, PT, R197.reuse, c[0x0][0x17c], !P0 ;  /* 0x00005f00c5007a0c */ /* 0x040fe20004761270 */
[----:B------:R-:W-:Y:S01]  /*34e40*/  IMAD R197, R197, c[0x0][0x198], RZ ;  /* 0x00006600c5c57a24 */ /* 0x000fe200078e02ff */
[C---:B-1----:R-:W-:Y:S01]  /*34e50*/  LEA R10, P2, R3.reuse, R40, 0x2 ;  /* 0x00000028030a7211 */ /* 0x042fe200078410ff */
[----:B------:R1:W-:Y:S01]  /*34e60*/  @P4 STG.E [R12.64], R138 ;  /* 0x0000008a0c004986 */ /* 0x0003e2000c10190c */
[----:B------:R-:W-:Y:S01]  /*34e70*/  ISETP.LT.AND P5, PT, R194, c[0x0][0x17c], !P0 ;  /* 0x00005f00c2007a0c */ /* 0x000fe200047a1270 */
[----:B------:R-:W-:Y:S01]  /*34e80*/  IMAD R17, R198, c[0x0][0x198], RZ ;  /* 0x00006600c6117a24 */ /* 0x000fe200078e02ff */
[----:B------:R-:W-:-:S02]  /*34e90*/  LEA.HI.X.SX32 R11, R3, R26, 0x2, P2 ;  /* 0x0000001a030b7211 */ /* 0x000fc400010f16ff */
[C---:B------:R-:W-:Y:S01]  /*34ea0*/  ISETP.LT.AND P2, PT, R199.reuse, c[0x0][0x17c], !P0 ;  /* 0x00005f00c7007a0c */ /* 0x040fe20004741270 */
[----:B------:R-:W-:Y:S01]  /*34eb0*/  IMAD R199, R199, c[0x0][0x198], RZ ;  /* 0x00006600c7c77a24 */ /* 0x000fe200078e02ff */
[----:B------:R-:W-:Y:S02]  /*34ec0*/  ISETP.LT.AND P1, PT, R198, c[0x0][0x17c], !P0 ;  /* 0x00005f00c6007a0c */ /* 0x000fe40004721270 */
[-C--:B--2---:R-:W-:Y:S02]  /*34ed0*/  LEA R4, P4, R197, R40.reuse, 0x2 ;  /* 0x00000028c5047211 */ /* 0x084fe400078810ff */
[----:B---3--:R-:W-:Y:S02]  /*34ee0*/  LEA R6, P6, R17, R40, 0x2 ;  /* 0x0000002811067211 */ /* 0x008fe400078c10ff */
[----:B------:R-:W-:Y:S02]  /*34ef0*/  LEA.HI.X.SX32 R5, R197, R26, 0x2, P4 ;  /* 0x0000001ac5057211 */ /* 0x000fe400020f16ff */
[----:B----4-:R-:W-:-:S02]  /*34f00*/  LEA R8, P4, R199, R40, 0x2 ;  /* 0x00000028c7087211 */ /* 0x010fc400078810ff */
[-C--:B------:R-:W-:Y:S01]  /*34f10*/  LEA.HI.X.SX32 R7, R17, R26.reuse, 0x2, P6 ;  /* 0x0000001a11077211 */ /* 0x080fe200030f16ff */
[C---:B------:R-:W-:Y:S01]  /*34f20*/  IMAD R3, R200.reuse, c[0x0][0x198], RZ ;  /* 0x00006600c8037a24 */ /* 0x040fe200078e02ff */
[----:B------:R-:W-:Y:S01]  /*34f30*/  LEA.HI.X.SX32 R9, R199, R26, 0x2, P4 ;  /* 0x0000001ac7097211 */ /* 0x000fe200020f16ff */
[----:B------:R-:W-:Y:S01]  /*34f40*/  @P5 STG.E [R10.64], R154 ;  /* 0x0000009a0a005986 */ /* 0x000fe2000c10190c */
[----:B------:R-:W-:-:S03]  /*34f50*/  ISETP.LT.AND P4, PT, R200, c[0x0][0x17c], !P0 ;  /* 0x00005f00c8007a0c */ /* 0x000fc60004781270 */
[----:B------:R2:W-:Y:S01]  /*34f60*/  @P3 STG.E [R4.64], R15 ;  /* 0x0000000f04003986 */ /* 0x0005e2000c10190c */
[----:B------:R-:W-:-:S03]  /*34f70*/  ISETP.LT.AND P3, PT, R201, c[0x0][0x17c], !P0 ;  /* 0x00005f00c9007a0c */ /* 0x000fc60004761270 */
[----:B------:R-:W-:Y:S01]  /*34f80*/  @P1 STG.E [R6.64], R71 ;  /* 0x0000004706001986 */ /* 0x000fe2000c10190c */
[----:B------:R-:W-:-:S03]  /*34f90*/  IMAD R201, R201, c[0x0][0x198], RZ ;  /* 0x00006600c9c97a24 */ /* 0x000fc600078e02ff */
[----:B------:R3:W-:Y:S01]  /*34fa0*/  @P2 STG.E [R8.64], R107 ;  /* 0x0000006b08002986 */ /* 0x0007e2000c10190c */
[----:B-1----:R-:W-:-:S04]  /*34fb0*/  LEA R12, P2, R3, R40, 0x2 ;  /* 0x00000028030c7211 */ /* 0x002fc800078410ff */
[----:B------:R-:W-:Y:S02]  /*34fc0*/  LEA.HI.X.SX32 R13, R3, R26, 0x2, P2 ;  /* 0x0000001a030d7211 */ /* 0x000fe400010f16ff */
[C---:B------:R-:W-:Y:S01]  /*34fd0*/  ISETP.LT.AND P2, PT, R203.reuse, c[0x0][0x17c], !P0 ;  /* 0x00005f00cb007a0c */ /* 0x040fe20004741270 */
[----:B------:R-:W-:Y:S01]  /*34fe0*/  IMAD R203, R203, c[0x0][0x198], RZ ;  /* 0x00006600cbcb7a24 */ /* 0x000fe200078e02ff */
[-C--:B--2---:R-:W-:Y:S01]  /*34ff0*/  LEA R4, P6, R201, R40.reuse, 0x2 ;  /* 0x00000028c9047211 */ /* 0x084fe200078c10ff */
[C---:B------:R-:W-:Y:S01]  /*35000*/  IMAD R3, R202.reuse, c[0x0][0x198], RZ ;  /* 0x00006600ca037a24 */ /* 0x040fe200078e02ff */
[----:B------:R-:W-:Y:S01]  /*35010*/  ISETP.LT.AND P1, PT, R202, c[0x0][0x17c], !P0 ;  /* 0x00005f00ca007a0c */ /* 0x000fe20004721270 */
[----:B------:R1:W-:Y:S01]  /*35020*/  @P4 STG.E [R12.64], R143 ;  /* 0x0000008f0c004986 */ /* 0x0003e2000c10190c */
[----:B---3--:R-:W-:Y:S01]  /*35030*/  LEA R8, P4, R203, R40, 0x2 ;  /* 0x00000028cb087211 */ /* 0x008fe200078810ff */
[----:B------:R-:W-:Y:S01]  /*35040*/  IMAD R11, R204, c[0x0][0x198], RZ ;  /* 0x00006600cc0b7a24 */ /* 0x000fe200078e02ff */
[----:B------:R-:W-:-:S02]  /*35050*/  LEA.HI.X.SX32 R5, R201, R26, 0x2, P6 ;  /* 0x0000001ac9057211 */ /* 0x000fc400030f16ff */
[----:B------:R-:W-:Y:S02]  /*35060*/  LEA R6, P5, R3, R40, 0x2 ;  /* 0x0000002803067211 */ /* 0x000fe400078a10ff */
[----:B------:R-:W-:Y:S01]  /*35070*/  LEA.HI.X.SX32 R9, R203, R26, 0x2, P4 ;  /* 0x0000001acb097211 */ /* 0x000fe200020f16ff */
[----:B------:R2:W-:Y:S01]  /*35080*/  @P3 STG.E [R4.64], R19 ;  /* 0x0000001304003986 */ /* 0x0005e2000c10190c */
[----:B------:R-:W-:Y:S02]  /*35090*/  ISETP.LT.AND P6, PT, R204, c[0x0][0x17c], !P0 ;  /* 0x00005f00cc007a0c */ /* 0x000fe400047c1270 */
[C---:B------:R-:W-:Y:S01]  /*350a0*/  ISETP.LT.AND P4, PT, R205.reuse, c[0x0][0x17c], !P0 ;  /* 0x00005f00cd007a0c */ /* 0x040fe20004781270 */
[----:B------:R-:W-:Y:S01]  /*350b0*/  IMAD R205, R205, c[0x0][0x198], RZ ;  /* 0x00006600cdcd7a24 */ /* 0x000fe200078e02ff */
[----:B------:R-:W-:Y:S02]  /*350c0*/  LEA R10, P3, R11, R40, 0x2 ;  /* 0x000000280b0a7211 */ /* 0x000fe400078610ff */
[----:B------:R-:W-:-:S02]  /*350d0*/  LEA.HI.X.SX32 R7, R3, R26, 0x2, P5 ;  /* 0x0000001a03077211 */ /* 0x000fc400028f16ff */
[----:B------:R-:W-:Y:S02]  /*350e0*/  LEA.HI.X.SX32 R11, R11, R26, 0x2, P3 ;  /* 0x0000001a0b0b7211 */ /* 0x000fe400018f16ff */
[----:B-1----:R-:W-:Y:S01]  /*350f0*/  LEA R12, P3, R205, R40, 0x2 ;  /* 0x00000028cd0c7211 */ /* 0x002fe200078610ff */
[----:B------:R-:W-:Y:S01]  /*35100*/  @P1 STG.E [R6.64], R79 ;  /* 0x0000004f06001986 */ /* 0x000fe2000c10190c */
[C---:B------:R-:W-:Y:S01]  /*35110*/  IMAD R3, R206.reuse, c[0x0][0x198], RZ ;  /* 0x00006600ce037a24 */ /* 0x040fe200078e02ff */
[----:B------:R-:W-:Y:S02]  /*35120*/  ISETP.LT.AND P1, PT, R206, c[0x0][0x17c], !P0 ;  /* 0x00005f00ce007a0c */ /* 0x000fe40004721270 */
[----:B------:R-:W-:Y:S01]  /*35130*/  @P2 STG.E [R8.64], R127 ;  /* 0x0000007f08002986 */ /* 0x000fe2000c10190c */
[C---:B------:R-:W-:Y:S01]  /*35140*/  ISETP.LT.AND P2, PT, R207.reuse, c[0x0][0x17c], !P0 ;  /* 0x00005f00cf007a0c */ /* 0x040fe20004741270 */
[----:B------:R-:W-:Y:S01]  /*35150*/  IMAD R207, R207, c[0x0][0x198], RZ ;  /* 0x00006600cfcf7a24 */ /* 0x000fe200078e02ff */
[----:B------:R-:W-:Y:S01]  /*35160*/  LEA.HI.X.SX32 R13, R205, R26, 0x2, P3 ;  /* 0x0000001acd0d7211 */ /* 0x000fe200018f16ff */
[C---:B--2---:R-:W-:Y:S01]  /*35170*/  IMAD R5, R208.reuse, c[0x0][0x198], RZ ;  /* 0x00006600d0057a24 */ /* 0x044fe200078e02ff */
[----:B------:R-:W-:Y:S01]  /*35180*/  ISETP.LT.AND P3, PT, R208, c[0x0][0x17c], !P0 ;  /* 0x00005f00d0007a0c */ /* 0x000fe20004761270 */
[----:B------:R-:W-:Y:S01]  /*35190*/  @P6 STG.E [R10.64], R147 ;  /* 0x000000930a006986 */ /* 0x000fe2000c10190c */
[----:B------:R-:W-:-:S02]  /*351a0*/  LEA R14, P6, R3, R40, 0x2 ;  /* 0x00000028030e7211 */ /* 0x000fc400078c10ff */
[-C--:B------:R-:W-:Y:S01]  /*351b0*/  LEA R16, P5, R207, R40.reuse, 0x2 ;  /* 0x00000028cf107211 */ /* 0x080fe200078a10ff */
[----:B------:R-:W-:Y:S01]  /*351c0*/  @P4 STG.E [R12.64], R35 ;  /* 0x000000230c004986 */ /* 0x000fe2000c10190c */
[----:B------:R-:W-:Y:S02]  /*351d0*/  LEA R18, P4, R5, R40, 0x2 ;  /* 0x0000002805127211 */ /* 0x000fe400078810ff */
[-C--:B------:R-:W-:Y:S01]  /*351e0*/  LEA.HI.X.SX32 R15, R3, R26.reuse, 0x2, P6 ;  /* 0x0000001a030f7211 */ /* 0x080fe200030f16ff */
[----:B------:R-:W-:Y:S01]  /*351f0*/  LDS.128 R8, [R172] ;  /* 0x00000000ac087984 */ /* 0x000fe20000000c00 */
[-C--:B------:R-:W-:Y:S02]  /*35200*/  LEA.HI.X.SX32 R17, R207, R26.reuse, 0x2, P5 ;  /* 0x0000001acf117211 */ /* 0x080fe400028f16ff */
[----:B------:R-:W-:Y:S01]  /*35210*/  LEA.HI.X.SX32 R19, R5, R26, 0x2, P4 ;  /* 0x0000001a05137211 */ /* 0x000fe200020f16ff */
[----:B------:R-:W-:Y:S01]  /*35220*/  LDS.128 R32, [R172+0x800] ;  /* 0x00080000ac207984 */ /* 0x000fe20000000c00 */
[C---:B------:R-:W-:Y:S01]  /*35230*/  ISETP.LT.AND P5, PT, R209.reuse, c[0x0][0x17c], !P0 ;  /* 0x00005f00d1007a0c */ /* 0x040fe200047a1270 */
[----:B------:R-:W-:-:S02]  /*35240*/  IMAD R209, R209, c[0x0][0x198], RZ ;  /* 0x00006600d1d17a24 */ /* 0x000fc400078e02ff */
[----:B------:R-:W-:Y:S04]  /*35250*/  @P1 STG.E [R14.64], R91 ;  /* 0x0000005b0e001986 */ /* 0x000fe8000c10190c */
[----:B------:R-:W-:Y:S04]  /*35260*/  @P2 STG.E [R16.64], R135 ;  /* 0x0000008710002986 */ /* 0x000fe8000c10190c */
[----:B------:R-:W1:Y:S04]  /*35270*/  LDS.128 R4, [R2] ;  /* 0x0000000002047984 */ /* 0x000e680000000c00 */
[----:B------:R-:W-:Y:S01]  /*35280*/  @P3 STG.E [R18.64], R151 ;  /* 0x0000009712003986 */ /* 0x000fe2000c10190c */
[----:B------:R-:W-:Y:S01]  /*35290*/  LEA R20, P3, R209, R40, 0x2 ;  /* 0x00000028d1147211 */ /* 0x000fe200078610ff */
[C---:B------:R-:W-:Y:S01]  /*352a0*/  IMAD R3, R210.reuse, c[0x0][0x198], RZ ;  /* 0x00006600d2037a24 */ /* 0x040fe200078e02ff */
[----:B------:R-:W-:Y:S01]  /*352b0*/  ISETP.LT.AND P1, PT, R211, c[0x0][0x17c], !P0 ;  /* 0x00005f00d3007a0c */ /* 0x000fe20004721270 */
[----:B------:R-:W2:Y:S01]  /*352c0*/  LDS.128 R12, [R173] ;  /* 0x00000000ad0c7984 */ /* 0x000ea20000000c00 */
[----:B------:R-:W-:Y:S01]  /*352d0*/  LEA.HI.X.SX32 R21, R209, R26, 0x2, P3 ;  /* 0x0000001ad1157211 */ /* 0x000fe200018f16ff */
[----:B------:R-:W-:Y:S01]  /*352e0*/  IMAD R211, R211, c[0x0][0x198], RZ ;  /* 0x00006600d3d37a24 */ /* 0x000fe200078e02ff */
[----:B------:R-:W-:Y:S01]  /*352f0*/  ISETP.LT.AND P2, PT, R210, c[0x0][0x17c], !P0 ;  /* 0x00005f00d2007a0c */ /* 0x000fe20004741270 */
[----:B------:R-:W3:Y:S01]  /*35300*/  LDS.128 R16, [R174] ;  /* 0x00000000ae107984 */ /* 0x000ee20000000c00 */
[----:B------:R-:W-:-:S03]  /*35310*/  LEA R24, P4, R3, R40, 0x2 ;  /* 0x0000002803187211 */ /* 0x000fc600078810ff */
[----:B------:R-:W-:Y:S01]  /*35320*/  @P5 STG.E [R20.64], R39 ;  /* 0x0000002714005986 */ /* 0x000fe2000c10190c */
[----:B------:R-:W-:Y:S02]  /*35330*/  LEA R28, P5, R211, R40, 0x2 ;  /* 0x00000028d31c7211 */ /* 0x000fe400078a10ff */
[-C--:B------:R-:W-:Y:S01]  /*35340*/  LEA.HI.X.SX32 R25, R3, R26.reuse, 0x2, P4 ;  /* 0x0000001a03197211 */ /* 0x080fe200020f16ff */
[C---:B------:R-:W-:Y:S01]  /*35350*/  IMAD R3, R212.reuse, c[0x0][0x198], RZ ;  /* 0x00006600d4037a24 */ /* 0x040fe200078e02ff */
[----:B------:R-:W-:Y:S01]  /*35360*/  LEA.HI.X.SX32 R29, R211, R26, 0x2, P5 ;  /* 0x0000001ad31d7211 */ /* 0x000fe200028f16ff */
[----:B------:R-:W4:Y:S01]  /*35370*/  LDS.128 R20, [R2+0x800] ;  /* 0x0008000002147984 */ /* 0x000f220000000c00 */
[----:B------:R-:W-:-:S03]  /*35380*/  ISETP.LT.AND P4, PT, R212, c[0x0][0x17c], !P0 ;  /* 0x00005f00d4007a0c */ /* 0x000fc60004781270 */
[----:B------:R1:W-:Y:S01]  /*35390*/  @P2 STG.E [R24.64], R95 ;  /* 0x0000005f18002986 */ /* 0x0003e2000c10190c */
[C---:B------:R-:W-:Y:S01]  /*353a0*/  ISETP.LT.AND P2, PT, R213.reuse, c[0x0][0x17c], !P0 ;  /* 0x00005f00d5007a0c */ /* 0x040fe20004741270 */
[----:B------:R-:W-:Y:S02]  /*353b0*/  IMAD R213, R213, c[0x0][0x198], RZ ;  /* 0x00006600d5d57a24 */ /* 0x000fe400078e02ff */
[----:B------:R-:W-:Y:S01]  /*353c0*/  @P1 STG.E [R28.64], R139 ;  /* 0x0000008b1c001986 */ /* 0x000fe2000c10190c */
[----:B------:R-:W-:-:S03]  /*353d0*/  LEA R36, P1, R3, R40, 0x2 ;  /* 0x0000002803247211 */ /* 0x000fc600078210ff */
[----:B------:R-:W4:Y:S01]  /*353e0*/  LDS.128 R28, [R173+0x800] ;  /* 0x00080000ad1c7984 */ /* 0x000f220000000c00 */
[----:B------:R-:W-:Y:S01]  /*353f0*/  LEA.HI.X.SX32 R37, R3, R26, 0x2, P1 ;  /* 0x0000001a03257211 */ /* 0x000fe200008f16ff */
[----:B------:R-:W-:Y:S01]  /*35400*/  IMAD R3, R0, 0x2, R213 ;  /* 0x0000000200037824 */ /* 0x000fe200078e02d5 */
[----:B------:R-:W-:Y:S02]  /*35410*/  ISETP.LT.AND P6, PT, R214, c[0x0][0x17c], !P0 ;  /* 0x00005f00d6007a0c */ /* 0x000fe400047c1270 */
[-C--:B-1----:R-:W-:Y:S01]  /*35420*/  LEA R24, P5, R213, R40.reuse, 0x2 ;  /* 0x00000028d5187211 */ /* 0x082fe200078a10ff */
[----:B------:R-:W-:Y:S01]  /*35430*/  @P4 STG.E [R36.64], R155 ;  /* 0x0000009b24004986 */ /* 0x000fe2000c10190c */
[----:B------:R-:W-:Y:S01]  /*35440*/  LEA R42, P4, R3, R40, 0x2 ;  /* 0x00000028032a7211 */ /* 0x000fe200078810ff */
[----:B------:R-:W-:Y:S01]  /*35450*/  IMAD R27, R0, 0x2, R3 ;  /* 0x00000002001b7824 */ /* 0x000fe200078e0203 */
[----:B------:R-:W-:Y:S01]  /*35460*/  ISETP.LT.AND P3, PT, R215, c[0x0][0x17c], !P0 ;  /* 0x00005f00d7007a0c */ /* 0x000fe20004761270 */
[----:B------:R-:W1:Y:S01]  /*35470*/  LDS.128 R36, [R174+0x800] ;  /* 0x00080000ae247984 */ /* 0x000e620000000c00 */
[----:B------:R-:W-:-:S02]  /*35480*/  LEA.HI.X.SX32 R25, R213, R26, 0x2, P5 ;  /* 0x0000001ad5197211 */ /* 0x000fc400028f16ff */
[----:B------:R-:W-:Y:S01]  /*35490*/  LEA.HI.X.SX32 R43, R3, R26, 0x2, P4 ;  /* 0x0000001a032b7211 */ /* 0x000fe200020f16ff */
[----:B------:R-:W-:Y:S01]  /*354a0*/  IMAD R3, R0, 0x2, R27 ;  /* 0x0000000200037824 */ /* 0x000fe200078e021b */
[C---:B------:R-:W-:Y:S01]  /*354b0*/  LEA R52, P4, R27.reuse, R40, 0x2 ;  /* 0x000000281b347211 */ /* 0x040fe200078810ff */
[----:B------:R3:W-:Y:S01]  /*354c0*/  @P2 STG.E [R24.64], R4 ;  /* 0x0000000418002986 */ /* 0x0007e2000c10190c */
[----:B------:R-:W-:Y:S02]  /*354d0*/  ISETP.LT.AND P1, PT, R216, c[0x0][0x17c], !P0 ;  /* 0x00005f00d8007a0c */ /* 0x000fe40004721270 */
[----:B------:R-:W-:Y:S01]  /*354e0*/  LEA.HI.X.SX32 R53, R27, R26, 0x2, P4 ;  /* 0x0000001a1b357211 */ /* 0x000fe200020f16ff */
[----:B------:R3:W-:Y:S01]  /*354f0*/  @P6 STG.E [R42.64], R8 ;  /* 0x000000082a006986 */ /* 0x0007e2000c10190c */
[C---:B------:R-:W-:Y:S01]  /*35500*/  LEA R56, P6, R3.reuse, R40, 0x2 ;  /* 0x0000002803387211 */ /* 0x040fe200078c10ff */
[C---:B------:R-:W-:Y:S02]  /*35510*/  IMAD R27, R0.reuse, 0x2, R3 ;  /* 0x00000002001b7824 */ /* 0x040fe400078e0203 */
[----:B--2---:R-:W-:Y:S01]  /*35520*/  @P3 STG.E [R52.64], R12 ;  /* 0x0000000c34003986 */ /* 0x004fe2000c10190c */
[----:B------:R-:W-:Y:S01]  /*35530*/  LEA.HI.X.SX32 R57, R3, R26, 0x2, P6 ;  /* 0x0000001a03397211 */ /* 0x000fe200030f16ff */
[----:B------:R-:W-:Y:S01]  /*35540*/  IMAD R3, R0, 0x2, R27 ;  /* 0x0000000200037824 */ /* 0x000fe200078e021b */
[----:B---3--:R-:W-:Y:S01]  /*35550*/  LEA R24, P6, R27, R40, 0x2 ;  /* 0x000000281b187211 */ /* 0x008fe200078c10ff */
[----:B------:R-:W2:Y:S01]  /*35560*/  LDS.128 R52, [R173+0x1000] ;  /* 0x00100000ad347984 */ /* 0x000ea20000000c00 */
[----:B------:R-:W-:-:S02]  /*35570*/  ISETP.LT.AND P5, PT, R217, c[0x0][0x17c], !P0 ;  /* 0x00005f00d9007a0c */ /* 0x000fc400047a1270 */
[----:B------:R-:W-:Y:S01]  /*35580*/  LEA.HI.X.SX32 R25, R27, R26, 0x2, P6 ;  /* 0x0000001a1b197211 */ /* 0x000fe200030f16ff */
[----:B------:R-:W-:Y:S01]  /*35590*/  IMAD R27, R0, 0x2, R3 ;  /* 0x00000002001b7824 */ /* 0x000fe200078e0203 */
[----:B------:R-:W-:Y:S02]  /*355a0*/  ISETP.LT.AND P2, PT, R218, c[0x0][0x17c], !P0 ;  /* 0x00005f00da007a0c */ /* 0x000fe40004741270 */
[----:B------:R-:W-:Y:S02]  /*355b0*/  LEA R42, P6, R3, R40, 0x2 ;  /* 0x00000028032a7211 */ /* 0x000fe400078c10ff */
[----:B------:R-:W-:Y:S01]  /*355c0*/  ISETP.LT.AND P4, PT, R219, c[0x0][0x17c], !P0 ;  /* 0x00005f00db007a0c */ /* 0x000fe20004781270 */
[----:B------:R-:W-:Y:S01]  /*355d0*/  @P1 STG.E [R56.64], R16 ;  /* 0x0000001038001986 */ /* 0x000fe2000c10190c */
[----:B------:R-:W-:Y:S01]  /*355e0*/  LEA.HI.X.SX32 R43, R3, R26, 0x2, P6 ;  /* 0x0000001a032b7211 */ /* 0x000fe200030f16ff */
[----:B------:R-:W-:Y:S01]  /*355f0*/  IMAD R3, R0, 0x2, R27 ;  /* 0x0000000200037824 */ /* 0x000fe200078e021b */
[----:B------:R-:W-:Y:S01]  /*35600*/  LEA R68, P6, R27, R40, 0x2 ;  /* 0x000000281b447211 */ /* 0x000fe200078c10ff */
[----:B------:R-:W3:Y:S01]  /*35610*/  LDS.128 R56, [R174+0x1000] ;  /* 0x00100000ae387984 */ /* 0x000ee20000000c00 */
[----:B------:R-:W-:-:S02]  /*35620*/  ISETP.LT.AND P3, PT, R220, c[0x0][0x17c], !P0 ;  /* 0x00005f00dc007a0c */ /* 0x000fc40004761270 */
[----:B------:R-:W-:Y:S01]  /*35630*/  LEA.HI.X.SX32 R69, R27, R26, 0x2, P6 ;  /* 0x0000001a1b457211 */ /* 0x000fe200030f16ff */
[----:B----4-:R4:W-:Y:S01]  /*35640*/  @P5 STG.E [R24.64], R20 ;  /* 0x0000001418005986 */ /* 0x0109e2000c10190c */
[----:B------:R-:W-:Y:S02]  /*35650*/  LEA R72, P6, R3, R40, 0x2 ;  /* 0x0000002803487211 */ /* 0x000fe400078c10ff */
[----:B------:R-:W-:Y:S01]  /*35660*/  ISETP.LT.AND P1, PT, R221, c[0x0][0x17c], !P0 ;  /* 0x00005f00dd007a0c */ /* 0x000fe20004721270 */
[----:B------:R1:W-:Y:S01]  /*35670*/  @P2 STG.E [R42.64], R32 ;  /* 0x000000202a002986 */ /* 0x0003e2000c10190c */
[----:B------:R-:W-:-:S03]  /*35680*/  LEA.HI.X.SX32 R73, R3, R26, 0x2, P6 ;  /* 0x0000001a03497211 */ /* 0x000fc600030f16ff */
[----:B------:R-:W-:Y:S01]  /*35690*/  @P4 STG.E [R68.64], R28 ;  /* 0x0000001c44004986 */ /* 0x000fe2000c10190c */
[----:B----4-:R-:W-:-:S03]  /*356a0*/  IMAD R25, R0, 0x2, R3 ;  /* 0x0000000200197824 */ /* 0x010fc600078e0203 */
[----:B------:R-:W4:Y:S01]  /*356b0*/  LDS.128 R68, [R173+0x1800] ;  /* 0x00180000ad447984 */ /* 0x000f220000000c00 */
[----:B------:R-:W-:Y:S01]  /*356c0*/  IMAD R3, R0, 0x2, R25 ;  /* 0x0000000200037824 */ /* 0x000fe200078e0219 */
[C---:B------:R-:W-:Y:S02]  /*356d0*/  LEA R24, P6, R25.reuse, R40, 0x2 ;  /* 0x0000002819187211 */ /* 0x040fe400078c10ff */
[----:B------:R-:W-:Y:S01]  /*356e0*/  ISETP.LT.AND P5, PT, R222, c[0x0][0x17c], !P0 ;  /* 0x00005f00de007a0c */ /* 0x000fe200047a1270 */
[----:B------:R-:W-:Y:S01]  /*356f0*/  IMAD R27, R0, 0x2, R3 ;  /* 0x00000002001b7824 */ /* 0x000fe200078e0203 */
[----:B------:R-:W-:Y:S02]  /*35700*/  LEA.HI.X.SX32 R25, R25, R26, 0x2, P6 ;  /* 0x0000001a19197211 */ /* 0x000fe400030f16ff */
[----:B------:R-:W-:Y:S01]  /*35710*/  ISETP.LT.AND P2, PT, R223, c[0x0][0x17c], !P0 ;  /* 0x00005f00df007a0c */ /* 0x000fe20004741270 */
[----:B-1----:R1:W-:Y:S01]  /*35720*/  @P3 STG.E [R72.64], R36 ;  /* 0x0000002448003986 */ /* 0x0023e2000c10190c */
[----:B------:R-:W-:-:S03]  /*35730*/  LEA R42, P6, R3, R40, 0x2 ;  /* 0x00000028032a7211 */ /* 0x000fc600078c10ff */
[----:B------:R-:W4:Y:S01]  /*35740*/  LDS.128 R172, [R174+0x1800] ;  /* 0x00180000aeac7984 */ /* 0x000f220000000c00 */
[----:B------:R-:W-:-:S03]  /*35750*/  IMAD R41, R0, 0x2, R27 ;  /* 0x0000000200297824 */ /* 0x000fc600078e021b */
[----:B------:R2:W-:Y:S01]  /*35760*/  @P1 STG.E [R24.64], R48 ;  /* 0x0000003018001986 */ /* 0x0005e2000c10190c */
[----:B------:R-:W-:Y:S02]  /*35770*/  LEA R2, P1, R27, R40, 0x2 ;  /* 0x000000281b027211 */ /* 0x000fe400078210ff */
[-C--:B------:R-:W-:Y:S02]  /*35780*/  LEA.HI.X.SX32 R43, R3, R26.reuse, 0x2, P6 ;  /* 0x0000001a032b7211 */ /* 0x080fe400030f16ff */
[----:B------:R-:W-:Y:S01]  /*35790*/  LEA.HI.X.SX32 R3, R27, R26, 0x2, P1 ;  /* 0x0000001a1b037211 */ /* 0x000fe200008f16ff */
[----:B------:R-:W-:Y:S01]  /*357a0*/  IMAD R27, R0, 0x2, R41 ;  /* 0x00000002001b7824 */ /* 0x000fe200078e0229 */
[----:B------:R-:W-:Y:S02]  /*357b0*/  ISETP.LT.AND P4, PT, R224, c[0x0][0x17c], !P0 ;  /* 0x00005f00e0007a0c */ /* 0x000fe40004781270 */
[----:B------:R-:W-:Y:S02]  /*357c0*/  ISETP.LT.AND P3, PT, R225, c[0x0][0x17c], !P0 ;  /* 0x00005f00e1007a0c */ /* 0x000fe40004761270 */
[C---:B-1----:R-:W-:Y:S01]  /*357d0*/  LEA R72, P6, R41.reuse, R40, 0x2 ;  /* 0x0000002829487211 */ /* 0x042fe200078c10ff */
[----:B------:R1:W-:Y:S03]  /*357e0*/  @P5 STG.E [R42.64], R44 ;  /* 0x0000002c2a005986 */ /* 0x0003e6000c10190c */
[----:B------:R-:W-:Y:S01]  /*357f0*/  LEA.HI.X.SX32 R73, R41, R26, 0x2, P6 ;  /* 0x0000001a29497211 */ /* 0x000fe200030f16ff */
[----:B--2---:R2:W-:Y:S01]  /*35800*/  @P2 STG.E [R2.64], R52 ;  /* 0x0000003402002986 */ /* 0x0045e2000c10190c */
[----:B------:R-:W-:Y:S01]  /*35810*/  LEA R24, P2, R27, R40, 0x2 ;  /* 0x000000281b187211 */ /* 0x000fe200078410ff */
[----:B------:R-:W-:Y:S01]  /*35820*/  IMAD R41, R0, 0x2, R27 ;  /* 0x0000000200297824 */ /* 0x000fe200078e021b */
[----:B------:R-:W-:-:S02]  /*35830*/  ISETP.LT.AND P5, PT, R226, c[0x0][0x17c], !P0 ;  /* 0x00005f00e2007a0c */ /* 0x000fc400047a1270 */
[----:B------:R-:W-:Y:S01]  /*35840*/  LEA.HI.X.SX32 R25, R27, R26, 0x2, P2 ;  /* 0x0000001a1b197211 */ /* 0x000fe200010f16ff */
[C---:B------:R-:W-:Y:S01]  /*35850*/  IMAD R27, R0.reuse, 0x2, R41 ;  /* 0x00000002001b7824 */ /* 0x040fe200078e0229 */
[----:B------:R-:W-:Y:S02]  /*35860*/  ISETP.LT.AND P1, PT, R227, c[0x0][0x17c], !P0 ;  /* 0x00005f00e3007a0c */ /* 0x000fe40004721270 */
[C---:B-1----:R-:W-:Y:S01]  /*35870*/  LEA R42, P6, R41.reuse, R40, 0x2 ;  /* 0x00000028292a7211 */ /* 0x042fe200078c10ff */
[----:B---3--:R1:W-:Y:S03]  /*35880*/  @P4 STG.E [R72.64], R56 ;  /* 0x0000003848004986 */ /* 0x0083e6000c10190c */
[----:B------:R-:W-:Y:S01]  /*35890*/  LEA.HI.X.SX32 R43, R41, R26, 0x2, P6 ;  /* 0x0000001a292b7211 */ /* 0x000fe200030f16ff */
[----:B------:R3:W-:Y:S01]  /*358a0*/  @P3 STG.E [R24.64], R60 ;  /* 0x0000003c18003986 */ /* 0x0007e2000c10190c */
[----:B--2---:R-:W-:Y:S01]  /*358b0*/  LEA R2, P3, R27, R40, 0x2 ;  /* 0x000000281b027211 */ /* 0x004fe200078610ff */
[----:B------:R-:W-:Y:S01]  /*358c0*/  IMAD R41, R0, 0x2, R27 ;  /* 0x0000000200297824 */ /* 0x000fe200078e021b */
[----:B------:R-:W-:-:S02]  /*358d0*/  ISETP.LT.AND P4, PT, R228, c[0x0][0x17c], !P0 ;  /* 0x00005f00e4007a0c */ /* 0x000fc40004781270 */
[----:B------:R-:W-:Y:S01]  /*358e0*/  LEA.HI.X.SX32 R3, R27, R26, 0x2, P3 ;  /* 0x0000001a1b037211 */ /* 0x000fe200018f16ff */
[C---:B------:R-:W-:Y:S01]  /*358f0*/  IMAD R27, R0.reuse, 0x2, R41 ;  /* 0x00000002001b7824 */ /* 0x040fe200078e0229 */
[----:B------:R-:W-:Y:S02]  /*35900*/  ISETP.LT.AND P2, PT, R229, c[0x0][0x17c], !P0 ;  /* 0x00005f00e5007a0c */ /* 0x000fe40004741270 */
[C---:B-1----:R-:W-:Y:S01]  /*35910*/  LEA R72, P6, R41.reuse, R40, 0x2 ;  /* 0x0000002829487211 */ /* 0x042fe200078c10ff */
[----:B------:R1:W-:Y:S03]  /*35920*/  @P5 STG.E [R42.64], R64 ;  /* 0x000000402a005986 */ /* 0x0003e6000c10190c */
[----:B------:R-:W-:Y:S01]  /*35930*/  LEA.HI.X.SX32 R73, R41, R26, 0x2, P6 ;  /* 0x0000001a29497211 */ /* 0x000fe200030f16ff */
[----:B----4-:R2:W-:Y:S01]  /*35940*/  @P1 STG.E [R2.64], R68 ;  /* 0x0000004402001986 */ /* 0x0105e2000c10190c */
[----:B---3--:R-:W-:Y:S01]  /*35950*/  LEA R24, P1, R27, R40, 0x2 ;  /* 0x000000281b187211 */ /* 0x008fe200078210ff */
        /* <DEDUP_REMOVED lines=8> */
[----:B------:R3:W-:Y:S01]  /*359e0*/  @P2 STG.E [R24.64], R5 ;  /* 0x0000000518002986 */ /* 0x0007e2000c10190c */
[----:B--2---:R-:W-:Y:S01]  /*359f0*/  LEA R2, P2, R27, R40, 0x2 ;  /* 0x000000281b027211 */ /* 0x004fe200078410ff */
[----:B------:R-:W-:Y:S01]  /*35a00*/  IMAD R41, R0, 0x2, R27 ;  /* 0x0000000200297824 */ /* 0x000fe200078e021b */
[----:B------:R-:W-:-:S02]  /*35a10*/  ISETP.LT.AND P4, PT, R232, c[0x0][0x17c], !P0 ;  /* 0x00005f00e8007a0c */ /* 0x000fc40004781270 */
[----:B------:R-:W-:Y:S01]  /*35a20*/  LEA.HI.X.SX32 R3, R27, R26, 0x2, P2 ;  /* 0x0000001a1b037211 */ /* 0x000fe200010f16ff */
[----:B------:R-:W-:Y:S01]  /*35a30*/  IMAD R27, R0, 0x2, R41 ;  /* 0x00000002001b7824 */ /* 0x000fe200078e0229 */
[----:B------:R-:W-:Y:S01]  /*35a40*/  ISETP.LT.AND P1, PT, R233, c[0x0][0x17c], !P0 ;  /* 0x00005f00e9007a0c */ /* 0x000fe20004721270 */
[----:B------:R-:W-:Y:S01]  /*35a50*/  @P5 STG.E [R42.64], R9 ;  /* 0x000000092a005986 */ /* 0x000fe2000c10190c */
[----:B-1----:R-:W-:-:S03]  /*35a60*/  LEA R72, P6, R41, R40, 0x2 ;  /* 0x0000002829487211 */ /* 0x002fc600078c10ff */
[----:B------:R1:W-:Y:S01]  /*35a70*/  @P3 STG.E [R2.64], R13 ;  /* 0x0000000d02003986 */ /* 0x0003e2000c10190c */
[----:B------:R-:W-:Y:S01]  /*35a80*/  LEA R4, P3, R27, R40, 0x2 ;  /* 0x000000281b047211 */ /* 0x000fe200078610ff */
[C---:B---3--:R-:W-:Y:S01]  /*35a90*/  IMAD R25, R0.reuse, 0x2, R27 ;  /* 0x0000000200197824 */ /* 0x048fe200078e021b */
[-C--:B------:R-:W-:Y:S02]  /*35aa0*/  LEA.HI.X.SX32 R73, R41, R26.reuse, 0x2, P6 ;  /* 0x0000001a29497211 */ /* 0x080fe400030f16ff */
[----:B------:R-:W-:Y:S01]  /*35ab0*/  LEA.HI.X.SX32 R5, R27, R26, 0x2, P3 ;  /* 0x0000001a1b057211 */ /* 0x000fe200018f16ff */
[----:B------:R-:W-:Y:S01]  /*35ac0*/  IMAD R27, R0, 0x2, R25 ;  /* 0x00000002001b7824 */ /* 0x000fe200078e0219 */
[----:B------:R-:W-:Y:S02]  /*35ad0*/  ISETP.LT.AND P5, PT, R234, c[0x0][0x17c], !P0 ;  /* 0x00005f00ea007a0c */ /* 0x000fe400047a1270 */
[----:B------:R-:W-:Y:S01]  /*35ae0*/  ISETP.LT.AND P2, PT, R235, c[0x0][0x17c], !P0 ;  /* 0x00005f00eb007a0c */ /* 0x000fe20004741270 */
[----:B------:R2:W-:Y:S01]  /*35af0*/  @P4 STG.E [R72.64], R17 ;  /* 0x0000001148004986 */ /* 0x0005e2000c10190c */
[----:B------:R-:W-:Y:S01]  /*35b00*/  LEA R8, P6, R25, R40, 0x2 ;  /* 0x0000002819087211 */ /* 0x000fe200078c10ff */
[----:B-1----:R-:W-:-:S02]  /*35b10*/  IMAD R13, R0, 0x2, R27 ;  /* 0x00000002000d7824 */ /* 0x002fc400078e021b */
[----:B------:R1:W-:Y:S01]  /*35b20*/  @P1 STG.E [R4.64], R21 ;  /* 0x0000001504001986 */ /* 0x0003e2000c10190c */
[----:B------:R-:W-:Y:S02]  /*35b30*/  LEA R2, P1, R27, R40, 0x2 ;  /* 0x000000281b027211 */ /* 0x000fe400078210ff */
[-C--:B------:R-:W-:Y:S02]  /*35b40*/  LEA.HI.X.SX32 R9, R25, R26.reuse, 0x2, P6 ;  /* 0x0000001a19097211 */ /* 0x080fe400030f16ff */
[----:B------:R-:W-:Y:S02]  /*35b50*/  LEA.HI.X.SX32 R3, R27, R26, 0x2, P1 ;  /* 0x0000001a1b037211 */ /* 0x000fe400008f16ff */
[----:B------:R-:W-:Y:S01]  /*35b60*/  ISETP.LT.AND P4, PT, R236, c[0x0][0x17c], !P0 ;  /* 0x00005f00ec007a0c */ /* 0x000fe20004781270 */
[C---:B--2---:R-:W-:Y:S01]  /*35b70*/  IMAD R17, R0.reuse, 0x2, R13 ;  /* 0x0000000200117824 */ /* 0x044fe200078e020d */
[----:B------:R-:W-:Y:S01]  /*35b80*/  ISETP.LT.AND P3, PT, R237, c[0x0][0x17c], !P0 ;  /* 0x00005f00ed007a0c */ /* 0x000fe20004761270 */
[----:B------:R2:W-:Y:S01]  /*35b90*/  @P5 STG.E [R8.64], R33 ;  /* 0x0000002108005986 */ /* 0x0005e2000c10190c */
[----:B------:R-:W-:Y:S01]  /*35ba0*/  LEA R12, P6, R13, R40, 0x2 ;  /* 0x000000280d0c7211 */ /* 0x000fe200078c10ff */
[----:B-1----:R-:W-:-:S02]  /*35bb0*/  IMAD R21, R0, 0x2, R17 ;  /* 0x0000000200157824 */ /* 0x002fc400078e0211 */
[----:B------:R1:W-:Y:S01]  /*35bc0*/  @P2 STG.E [R2.64], R29 ;  /* 0x0000001d02002986 */ /* 0x0003e2000c10190c */
[----:B------:R-:W-:Y:S02]  /*35bd0*/  LEA R4, P2, R17, R40, 0x2 ;  /* 0x0000002811047211 */ /* 0x000fe400078410ff */
[-C--:B------:R-:W-:Y:S02]  /*35be0*/  LEA.HI.X.SX32 R13, R13, R26.reuse, 0x2, P6 ;  /* 0x0000001a0d0d7211 */ /* 0x080fe400030f16ff */
[----:B------:R-:W-:Y:S01]  /*35bf0*/  LEA.HI.X.SX32 R5, R17, R26, 0x2, P2 ;  /* 0x0000001a11057211 */ /* 0x000fe200010f16ff */
[----:B------:R-:W-:Y:S01]  /*35c00*/  IMAD R17, R0, 0x2, R21 ;  /* 0x0000000200117824 */ /* 0x000fe200078e0215 */
[----:B------:R-:W-:Y:S02]  /*35c10*/  ISETP.LT.AND P5, PT, R238, c[0x0][0x17c], !P0 ;  /* 0x00005f00ee007a0c */ /* 0x000fe400047a1270 */
[----:B--2---:R-:W-:Y:S02]  /*35c20*/  LEA R8, P6, R21, R40, 0x2 ;  /* 0x0000002815087211 */ /* 0x004fe400078c10ff */
[----:B------:R-:W-:Y:S01]  /*35c30*/  ISETP.LT.AND P1, PT, R239, c[0x0][0x17c], !P0 ;  /* 0x00005f00ef007a0c */ /* 0x000fe20004721270 */
[----:B------:R2:W-:Y:S01]  /*35c40*/  @P4 STG.E [R12.64], R37 ;  /* 0x000000250c004986 */ /* 0x0005e2000c10190c */
[----:B------:R-:W-:Y:S01]  /*35c50*/  LEA.HI.X.SX32 R9, R21, R26, 0x2, P6 ;  /* 0x0000001a15097211 */ /* 0x000fe200030f16ff */
[----:B------:R-:W-:-:S02]  /*35c60*/  IMAD R21, R0, 0x2, R17 ;  /* 0x0000000200157824 */ /* 0x000fc400078e0211 */
[----:B------:R3:W-:Y:S01]  /*35c70*/  @P3 STG.E [R4.64], R49 ;  /* 0x0000003104003986 */ /* 0x0007e2000c10190c */
[C---:B-1----:R-:W-:Y:S02]  /*35c80*/  LEA R2, P3, R17.reuse, R40, 0x2 ;  /* 0x0000002811027211 */ /* 0x042fe400078610ff */
[----:B------:R-:W-:Y:S02]  /*35c90*/  ISETP.LT.AND P4, PT, R240, c[0x0][0x17c], !P0 ;  /* 0x00005f00f0007a0c */ /* 0x000fe40004781270 */
[----:B------:R-:W-:Y:S01]  /*35ca0*/  LEA.HI.X.SX32 R3, R17, R26, 0x2, P3 ;  /* 0x0000001a11037211 */ /* 0x000fe200018f16ff */
[C---:B------:R-:W-:Y:S01]  /*35cb0*/  IMAD R17, R0.reuse, 0x2, R21 ;  /* 0x0000000200117824 */ /* 0x040fe200078e0215 */
[----:B--2---:R-:W-:Y:S02]  /*35cc0*/  LEA R12, P6, R21, R40, 0x2 ;  /* 0x00000028150c7211 */ /* 0x004fe400078c10ff */
[----:B------:R-:W-:Y:S01]  /*35cd0*/  ISETP.LT.AND P2, PT, R241, c[0x0][0x17c], !P0 ;  /* 0x00005f00f1007a0c */ /* 0x000fe20004741270 */
[----:B------:R1:W-:Y:S01]  /*35ce0*/  @P5 STG.E [R8.64], R45 ;  /* 0x0000002d08005986 */ /* 0x0003e2000c10190c */
[----:B------:R-:W-:Y:S01]  /*35cf0*/  LEA.HI.X.SX32 R13, R21, R26, 0x2, P6 ;  /* 0x0000001a150d7211 */ /* 0x000fe200030f16ff */
[----:B------:R-:W-:-:S02]  /*35d00*/  IMAD R21, R0, 0x2, R17 ;  /* 0x0000000200157824 */ /* 0x000fc400078e0211 */
[----:B------:R2:W-:Y:S01]  /*35d10*/  @P1 STG.E [R2.64], R53 ;  /* 0x0000003502001986 */ /* 0x0005e2000c10190c */
[C---:B---3--:R-:W-:Y:S02]  /*35d20*/  LEA R4, P1, R17.reuse, R40, 0x2 ;  /* 0x0000002811047211 */ /* 0x048fe400078210ff */
[----:B------:R-:W-:Y:S02]  /*35d30*/  ISETP.LT.AND P5, PT, R242, c[0x0][0x17c], !P0 ;  /* 0x00005f00f2007a0c */ /* 0x000fe400047a1270 */
[----:B------:R-:W-:Y:S01]  /*35d40*/  LEA.HI.X.SX32 R5, R17, R26, 0x2, P1 ;  /* 0x0000001a11057211 */ /* 0x000fe200008f16ff */
[C---:B------:R-:W-:Y:S01]  /*35d50*/  IMAD R17, R0.reuse, 0x2, R21 ;  /* 0x0000000200117824 */ /* 0x040fe200078e0215 */
[----:B-1----:R-:W-:Y:S02]  /*35d60*/  LEA R8, P6, R21, R40, 0x2 ;  /* 0x0000002815087211 */ /* 0x002fe400078c10ff */
[----:B------:R-:W-:Y:S01]  /*35d70*/  ISETP.LT.AND P3, PT, R243, c[0x0][0x17c], !P0 ;  /* 0x00005f00f3007a0c */ /* 0x000fe20004761270 */
[----:B------:R1:W-:Y:S01]  /*35d80*/  @P4 STG.E [R12.64], R57 ;  /* 0x000000390c004986 */ /* 0x0003e2000c10190c */
[----:B------:R-:W-:Y:S01]  /*35d90*/  LEA.HI.X.SX32 R9, R21, R26, 0x2, P6 ;  /* 0x0000001a15097211 */ /* 0x000fe200030f16ff */
[----:B------:R-:W-:-:S02]  /*35da0*/  IMAD R21, R0, 0x2, R17 ;  /* 0x0000000200157824 */ /* 0x000fc400078e0211 */
[----:B------:R3:W-:Y:S01]  /*35db0*/  @P2 STG.E [R4.64], R61 ;  /* 0x0000003d04002986 */ /* 0x0007e2000c10190c */
[C---:B--2---:R-:W-:Y:S02]  /*35dc0*/  LEA R2, P2, R17.reuse, R40, 0x2 ;  /* 0x0000002811027211 */ /* 0x044fe400078410ff */
        /* <DEDUP_REMOVED lines=37> */
[----:B------:R-:W-:Y:S01]  /*36020*/  IMAD R21, R0, 0x2, R17 ;  /* 0x0000000200157824 */ /* 0x000fe200078e0211 */
[----:B------:R-:W-:Y:S01]  /*36030*/  ISETP.LT.AND P4, PT, R252, c[0x0][0x17c], !P0 ;  /* 0x00005f00fc007a0c */ /* 0x000fe20004781270 */
[----:B------:R3:W-:Y:S01]  /*36040*/  @P3 STG.E [R4.64], R22 ;  /* 0x0000001604003986 */ /* 0x0007e2000c10190c */
[----:B--2---:R-:W-:-:S04]  /*36050*/  LEA R2, P3, R17, R40, 0x2 ;  /* 0x0000002811027211 */ /* 0x004fc800078610ff */
[----:B------:R-:W-:Y:S01]  /*36060*/  LEA.HI.X.SX32 R3, R17, R26, 0x2, P3 ;  /* 0x0000001a11037211 */ /* 0x000fe200018f16ff */
[----:B------:R-:W-:Y:S01]  /*36070*/  IMAD R17, R0, 0x2, R21 ;  /* 0x0000000200117824 */ /* 0x000fe200078e0215 */
[C---:B-1----:R-:W-:Y:S01]  /*36080*/  LEA R12, P6, R21.reuse, R40, 0x2 ;  /* 0x00000028150c7211 */ /* 0x042fe200078c10ff */
[----:B------:R1:W-:Y:S03]  /*36090*/  @P5 STG.E [R8.64], R34 ;  /* 0x0000002208005986 */ /* 0x0003e6000c10190c */
[----:B------:R-:W-:Y:S01]  /*360a0*/  LEA.HI.X.SX32 R13, R21, R26, 0x2, P6 ;  /* 0x0000001a150d7211 */ /* 0x000fe200030f16ff */
[----:B------:R2:W-:Y:S01]  /*360b0*/  @P1 STG.E [R2.64], R30 ;  /* 0x0000001e02001986 */ /* 0x0005e2000c10190c */
[----:B---3--:R-:W-:Y:S02]  /*360c0*/  LEA R4, P1, R17, R40, 0x2 ;  /* 0x0000002811047211 */ /* 0x008fe400078210ff */
[----:B------:R-:W-:Y:S01]  /*360d0*/  ISETP.LT.AND P2, PT, R168, c[0x0][0x17c], !P0 ;  /* 0x00005f00a8007a0c */ /* 0x000fe20004741270 */
[----:B------:R3:W-:Y:S01]  /*360e0*/  @P4 STG.E [R12.64], R38 ;  /* 0x000000260c004986 */ /* 0x0007e2000c10190c */
[----:B------:R-:W-:-:S02]  /*360f0*/  ISETP.LT.AND P5, PT, R169, c[0x0][0x17c], !P0 ;  /* 0x00005f00a9007a0c */ /* 0x000fc400047a1270 */
[----:B------:R-:W-:Y:S01]  /*36100*/  ISETP.LT.AND P3, PT, R170, c[0x0][0x17c], !P0 ;  /* 0x00005f00aa007a0c */ /* 0x000fe20004761270 */
[----:B------:R-:W4:Y:S01]  /*36110*/  LDL.LU R168, [R1+0x18] ;  /* 0x0000180001a87983 */ /* 0x000f220000300800 */
[----:B------:R-:W-:Y:S02]  /*36120*/  LEA.HI.X.SX32 R5, R17, R26, 0x2, P1 ;  /* 0x0000001a11057211 */ /* 0x000fe400008f16ff */
[----:B------:R-:W-:Y:S01]  /*36130*/  ISETP.LT.AND P4, PT, R171, c[0x0][0x17c], !P0 ;  /* 0x00005f00ab007a0c */ /* 0x000fe20004781270 */
[----:B------:R-:W4:Y:S01]  /*36140*/  LDL.LU R169, [R1+0x1c] ;  /* 0x00001c0001a97983 */ /* 0x000f220000300800 */
[----:B------:R-:W-:-:S03]  /*36150*/  ISETP.LT.AND P1, PT, R196, c[0x0][0x17c], !P0 ;  /* 0x00005f00c4007a0c */ /* 0x000fc60004721270 */
[----:B------:R-:W4:Y:S04]  /*36160*/  LDL.LU R170, [R1+0x20] ;  /* 0x0000200001aa7983 */ /* 0x000f280000300800 */
[----:B------:R-:W4:Y:S04]  /*36170*/  LDL.LU R171, [R1+0x24] ;  /* 0x0000240001ab7983 */ /* 0x000f280000300800 */
[----:B------:R-:W4:Y:S01]  /*36180*/  LDL.LU R196, [R1+0x28] ;  /* 0x0000280001c47983 */ /* 0x000f220000300800 */
[----:B------:R-:W-:-:S04]  /*36190*/  IMAD R21, R0, 0x2, R17 ;  /* 0x0000000200157824 */ /* 0x000fc800078e0211 */
[C---:B------:R-:W-:Y:S01]  /*361a0*/  IMAD R17, R0.reuse, 0x2, R21 ;  /* 0x0000000200117824 */ /* 0x040fe200078e0215 */
[C---:B-1----:R-:W-:Y:S01]  /*361b0*/  LEA R8, P6, R21.reuse, R40, 0x2 ;  /* 0x0000002815087211 */ /* 0x042fe200078c10ff */
[----:B------:R1:W-:Y:S03]  /*361c0*/  @P2 STG.E [R4.64], R50 ;  /* 0x0000003204002986 */ /* 0x0003e6000c10190c */
[----:B------:R-:W-:Y:S01]  /*361d0*/  LEA.HI.X.SX32 R9, R21, R26, 0x2, P6 ;  /* 0x0000001a15097211 */ /* 0x000fe200030f16ff */
[----:B------:R-:W-:Y:S01]  /*361e0*/  IMAD R21, R0, 0x2, R17 ;  /* 0x0000000200157824 */ /* 0x000fe200078e0211 */
[----:B--2---:R-:W-:-:S03]  /*361f0*/  LEA R2, P2, R17, R40, 0x2 ;  /* 0x0000002811027211 */ /* 0x004fc600078410ff */
[----:B------:R2:W-:Y:S01]  /*36200*/  @P5 STG.E [R8.64], R46 ;  /* 0x0000002e08005986 */ /* 0x0005e2000c10190c */
[----:B------:R-:W-:Y:S01]  /*36210*/  LEA.HI.X.SX32 R3, R17, R26, 0x2, P2 ;  /* 0x0000001a11037211 */ /* 0x000fe200010f16ff */
[C---:B------:R-:W-:Y:S01]  /*36220*/  IMAD R17, R0.reuse, 0x2, R21 ;  /* 0x0000000200117824 */ /* 0x040fe200078e0215 */
[----:B---3--:R-:W-:Y:S02]  /*36230*/  LEA R12, P6, R21, R40, 0x2 ;  /* 0x00000028150c7211 */ /* 0x008fe400078c10ff */
[----:B------:R-:W-:Y:S02]  /*36240*/  ISETP.LT.AND P5, PT, R159, c[0x0][0x17c], !P0 ;  /* 0x00005f009f007a0c */ /* 0x000fe400047a1270 */
[----:B------:R-:W3:Y:S01]  /*36250*/  LDL.LU R159, [R1+0x2c] ;  /* 0x00002c00019f7983 */ /* 0x000ee20000300800 */
[----:B------:R-:W-:Y:S01]  /*36260*/  LEA.HI.X.SX32 R13, R21, R26, 0x2, P6 ;  /* 0x0000001a150d7211 */ /* 0x000fe200030f16ff */
[----:B------:R-:W-:Y:S02]  /*36270*/  IMAD R21, R0, 0x2, R17 ;  /* 0x0000000200157824 */ /* 0x000fe400078e0211 */
[----:B------:R2:W-:Y:S01]  /*36280*/  @P3 STG.E [R2.64], R54 ;  /* 0x0000003602003986 */ /* 0x0005e2000c10190c */
[----:B-1----:R-:W-:-:S02]  /*36290*/  LEA R4, P3, R17, R40, 0x2 ;  /* 0x0000002811047211 */ /* 0x002fc400078610ff */
[----:B--2---:R-:W-:Y:S02]  /*362a0*/  LEA R8, P6, R21, R40, 0x2 ;  /* 0x0000002815087211 */ /* 0x004fe400078c10ff */
[-C--:B------:R-:W-:Y:S01]  /*362b0*/  LEA.HI.X.SX32 R5, R17, R26.reuse, 0x2, P3 ;  /* 0x0000001a11057211 */ /* 0x080fe200018f16ff */
[----:B------:R-:W-:Y:S01]  /*362c0*/  IMAD R17, R0, 0x2, R21 ;  /* 0x0000000200117824 */ /* 0x000fe200078e0215 */
[----:B------:R1:W-:Y:S01]  /*362d0*/  @P4 STG.E [R12.64], R58 ;  /* 0x0000003a0c004986 */ /* 0x0003e2000c10190c */
[----:B------:R-:W-:-:S03]  /*362e0*/  LEA.HI.X.SX32 R9, R21, R26, 0x2, P6 ;  /* 0x0000001a15097211 */ /* 0x000fc600030f16ff */
[----:B------:R2:W-:Y:S01]  /*362f0*/  @P1 STG.E [R4.64], R62 ;  /* 0x0000003e04001986 */ /* 0x0005e2000c10190c */
[----:B------:R-:W-:-:S03]  /*36300*/  LEA R2, P1, R17, R40, 0x2 ;  /* 0x0000002811027211 */ /* 0x000fc600078210ff */
[----:B------:R1:W-:Y:S01]  /*36310*/  @P5 STG.E [R8.64], R66 ;  /* 0x0000004208005986 */ /* 0x0003e2000c10190c */
[----:B------:R-:W-:Y:S02]  /*36320*/  LEA.HI.X.SX32 R3, R17, R26, 0x2, P1 ;  /* 0x0000001a11037211 */ /* 0x000fe400008f16ff */
[----:B----4-:R-:W-:Y:S02]  /*36330*/  ISETP.LT.AND P2, PT, R168, c[0x0][0x17c], !P0 ;  /* 0x00005f00a8007a0c */ /* 0x010fe40004741270 */
[----:B------:R-:W4:Y:S01]  /*36340*/  LDL.LU R168, [R1+0x30] ;  /* 0x0000300001a87983 */ /* 0x000f220000300800 */
[----:B------:R-:W-:-:S03]  /*36350*/  ISETP.LT.AND P4, PT, R169, c[0x0][0x17c], !P0 ;  /* 0x00005f00a9007a0c */ /* 0x000fc60004781270 */
[----:B------:R-:W4:Y:S01]  /*36360*/  LDL.LU R169, [R1+0x34] ;  /* 0x0000340001a97983 */ /* 0x000f220000300800 */
[----:B------:R-:W-:-:S03]  /*36370*/  ISETP.LT.AND P3, PT, R170, c[0x0][0x17c], !P0 ;  /* 0x00005f00aa007a0c */ /* 0x000fc60004761270 */
[----:B------:R-:W4:Y:S01]  /*36380*/  LDL.LU R170, [R1+0x38] ;  /* 0x0000380001aa7983 */ /* 0x000f220000300800 */
[----:B------:R-:W-:-:S03]  /*36390*/  ISETP.LT.AND P5, PT, R171, c[0x0][0x17c], !P0 ;  /* 0x00005f00ab007a0c */ /* 0x000fc600047a1270 */
[----:B------:R-:W4:Y:S01]  /*363a0*/  LDL.LU R171, [R1+0x3c] ;  /* 0x00003c0001ab7983 */ /* 0x000f220000300800 */
[----:B------:R-:W-:-:S03]  /*363b0*/  ISETP.LT.AND P1, PT, R196, c[0x0][0x17c], !P0 ;  /* 0x00005f00c4007a0c */ /* 0x000fc60004721270 */
        /* <DEDUP_REMOVED lines=11> */
[----:B------:R-:W-:Y:S02]  /*36470*/  LEA R8, P6, R21, R40, 0x2 ;  /* 0x0000002815087211 */ /* 0x000fe400078c10ff */
[----:B---3--:R-:W-:Y:S02]  /*36480*/  ISETP.LT.AND P4, PT, R159, c[0x0][0x17c], !P0 ;  /* 0x00005f009f007a0c */ /* 0x008fe40004781270 */
        /* <DEDUP_REMOVED lines=25> */
[C---:B-1----:R-:W-:Y:S01]  /*36620*/  IMAD R9, R0.reuse, 0x2, R7 ;  /* 0x0000000200097824 */ /* 0x042fe200078e0207 */
[-C--:B------:R-:W-:Y:S01]  /*36630*/  LEA R6, P6, R7, R40.reuse, 0x2 ;  /* 0x0000002807067211 */ /* 0x080fe200078c10ff */
[----:B------:R1:W-:Y:S02]  /*36640*/  @P2 STG.E [R4.64], R23 ;  /* 0x0000001704002986 */ /* 0x0003e4000c10190c */
[C---:B------:R-:W-:Y:S01]  /*36650*/  IMAD R11, R0.reuse, 0x2, R9 ;  /* 0x00000002000b7824 */ /* 0x040fe200078e0209 */
[----:B--2---:R-:W-:Y:S02]  /*36660*/  LEA R2, P2, R9, R40, 0x2 ;  /* 0x0000002809027211 */ /* 0x004fe400078410ff */
[----:B------:R-:W-:Y:S01]  /*36670*/  LEA.HI.X.SX32 R7, R7, R26, 0x2, P6 ;  /* 0x0000001a07077211 */ /* 0x000fe200030f16ff */
[----:B------:R-:W-:Y:S01]  /*36680*/  IMAD R13, R0, 0x2, R11 ;  /* 0x00000002000d7824 */ /* 0x000fe200078e020b */
[----:B------:R-:W-:Y:S02]  /*36690*/  LEA R8, P6, R11, R40, 0x2 ;  /* 0x000000280b087211 */ /* 0x000fe400078c10ff */
[----:B------:R-:W-:-:S02]  /*366a0*/  LEA.HI.X.SX32 R3, R9, R26, 0x2, P2 ;  /* 0x0000001a09037211 */ /* 0x000fc400010f16ff */
[----:B------:R-:W-:Y:S01]  /*366b0*/  LEA.HI.X.SX32 R9, R11, R26, 0x2, P6 ;  /* 0x0000001a0b097211 */ /* 0x000fe200030f16ff */
[C---:B------:R-:W-:Y:S01]  /*366c0*/  IMAD R11, R0.reuse, 0x2, R13 ;  /* 0x00000002000b7824 */ /* 0x040fe200078e020d */
[----:B------:R2:W-:Y:S04]  /*366d0*/  @P5 STG.E [R6.64], R35 ;  /* 0x0000002306005986 */ /* 0x0005e8000c10190c */
[----:B------:R2:W-:Y:S01]  /*366e0*/  @P3 STG.E [R2.64], R31 ;  /* 0x0000001f02003986 */ /* 0x0005e2000c10190c */
[----:B-1----:R-:W-:Y:S01]  /*366f0*/  LEA R4, P3, R13, R40, 0x2 ;  /* 0x000000280d047211 */ /* 0x002fe200078610ff */
[----:B------:R-:W-:-:S03]  /*36700*/  IMAD R15, R0, 0x2, R11 ;  /* 0x00000002000f7824 */ /* 0x000fc600078e020b */
[----:B------:R-:W-:Y:S01]  /*36710*/  LEA.HI.X.SX32 R5, R13, R26, 0x2, P3 ;  /* 0x0000001a0d057211 */ /* 0x000fe200018f16ff */
[----:B------:R-:W-:Y:S01]  /*36720*/  IMAD R13, R0, 0x2, R15 ;  /* 0x00000002000d7824 */ /* 0x000fe200078e020f */
[----:B---3--:R-:W-:-:S03]  /*36730*/  ISETP.LT.AND P2, PT, R159, c[0x0][0x17c], !P0 ;  /* 0x00005f009f007a0c */ /* 0x008fc60004741270 */
[C---:B------:R-:W-:Y:S01]  /*36740*/  IMAD R17, R0.reuse, 0x2, R13 ;  /* 0x0000000200117824 */ /* 0x040fe200078e020d */
[C---:B--2---:R-:W-:Y:S01]  /*36750*/  LEA R6, P6, R11.reuse, R40, 0x2 ;  /* 0x000000280b067211 */ /* 0x044fe200078c10ff */
[----:B------:R1:W-:Y:S02]  /*36760*/  @P4 STG.E [R8.64], R39 ;  /* 0x0000002708004986 */ /* 0x0003e4000c10190c */
[C---:B------:R-:W-:Y:S01]  /*36770*/  IMAD R19, R0.reuse, 0x2, R17 ;  /* 0x0000000200137824 */ /* 0x040fe200078e0211 */
[----:B------:R-:W-:Y:S01]  /*36780*/  LEA.HI.X.SX32 R7, R11, R26, 0x2, P6 ;  /* 0x0000001a0b077211 */ /* 0x000fe200030f16ff */
[----:B------:R2:W-:Y:S01]  /*36790*/  @P1 STG.E [R4.64], R51 ;  /* 0x0000003304001986 */ /* 0x0005e2000c10190c */
[-C--:B------:R-:W-:Y:S01]  /*367a0*/  LEA R2, P1, R15, R40.reuse, 0x2 ;  /* 0x000000280f027211 */ /* 0x080fe200078210ff */
[C---:B------:R-:W-:Y:S01]  /*367b0*/  IMAD R21, R0.reuse, 0x2, R19 ;  /* 0x0000000200157824 */ /* 0x040fe200078e0213 */
[----:B------:R-:W-:Y:S01]  /*367c0*/  LEA R10, P6, R17, R40, 0x2 ;  /* 0x00000028110a7211 */ /* 0x000fe200078c10ff */
[----:B------:R3:W-:Y:S01]  /*367d0*/  @P2 STG.E [R6.64], R47 ;  /* 0x0000002f06002986 */ /* 0x0007e2000c10190c */
[----:B------:R-:W-:Y:S01]  /*367e0*/  LEA.HI.X.SX32 R3, R15, R26, 0x2, P1 ;  /* 0x0000001a0f037211 */ /* 0x000fe200008f16ff */
[----:B------:R-:W-:Y:S01]  /*367f0*/  IMAD R15, R0, 0x2, R21 ;  /* 0x00000002000f7824 */ /* 0x000fe200078e0215 */
[----:B------:R-:W-:-:S02]  /*36800*/  LEA R12, P1, R19, R40, 0x2 ;  /* 0x00000028130c7211 */ /* 0x000fc400078210ff */
[----:B-1----:R-:W-:Y:S02]  /*36810*/  LEA R8, P2, R13, R40, 0x2 ;  /* 0x000000280d087211 */ /* 0x002fe400078410ff */
[-C--:B------:R-:W-:Y:S02]  /*36820*/  LEA.HI.X.SX32 R11, R17, R26.reuse, 0x2, P6 ;  /* 0x0000001a110b7211 */ /* 0x080fe400030f16ff */
[----:B------:R-:W-:Y:S02]  /*36830*/  LEA.HI.X.SX32 R9, R13, R26, 0x2, P2 ;  /* 0x0000001a0d097211 */ /* 0x000fe400010f16ff */
[----:B--2---:R-:W-:Y:S02]  /*36840*/  LEA R4, P6, R15, R40, 0x2 ;  /* 0x000000280f047211 */ /* 0x004fe400078c10ff */
[-C--:B------:R-:W-:Y:S02]  /*36850*/  LEA.HI.X.SX32 R13, R19, R26.reuse, 0x2, P1 ;  /* 0x0000001a130d7211 */ /* 0x080fe400008f16ff */
[----:B------:R-:W-:-:S02]  /*36860*/  LEA.HI.X.SX32 R5, R15, R26, 0x2, P6 ;  /* 0x0000001a0f057211 */ /* 0x000fc400030f16ff */
[----:B------:R-:W-:-:S04]  /*36870*/  LEA R40, P6, R21, R40, 0x2 ;  /* 0x0000002815287211 */ /* 0x000fc800078c10ff */
[----:B------:R-:W-:Y:S02]  /*36880*/  LEA.HI.X.SX32 R41, R21, R26, 0x2, P6 ;  /* 0x0000001a15297211 */ /* 0x000fe400030f16ff */
[----:B----4-:R-:W-:Y:S02]  /*36890*/  ISETP.LT.AND P5, PT, R168, c[0x0][0x17c], !P0 ;  /* 0x00005f00a8007a0c */ /* 0x010fe400047a1270 */
[----:B------:R-:W-:Y:S02]  /*368a0*/  ISETP.LT.AND P4, PT, R169, c[0x0][0x17c], !P0 ;  /* 0x00005f00a9007a0c */ /* 0x000fe40004781270 */
[----:B------:R-:W-:Y:S02]  /*368b0*/  ISETP.LT.AND P3, PT, R170, c[0x0][0x17c], !P0 ;  /* 0x00005f00aa007a0c */ /* 0x000fe40004761270 */
[----:B------:R-:W-:Y:S02]  /*368c0*/  ISETP.LT.AND P2, PT, R171, c[0x0][0x17c], !P0 ;  /* 0x00005f00ab007a0c */ /* 0x000fe40004741270 */
[----:B------:R-:W-:-:S02]  /*368d0*/  ISETP.LT.AND P1, PT, R196, c[0x0][0x17c], !P0 ;  /* 0x00005f00c4007a0c */ /* 0x000fc40004721270 */
[----:B------:R-:W-:-:S03]  /*368e0*/  ISETP.LT.AND P0, PT, R195, c[0x0][0x17c], !P0 ;  /* 0x00005f00c3007a0c */ /* 0x000fc60004701270 */
[----:B------:R3:W-:Y:S04]  /*368f0*/  @P5 STG.E [R2.64], R55 ;  /* 0x0000003702005986 */ /* 0x0007e8000c10190c */
[----:B------:R3:W-:Y:S04]  /*36900*/  @P4 STG.E [R8.64], R59 ;  /* 0x0000003b08004986 */ /* 0x0007e8000c10190c */
[----:B------:R3:W-:Y:S04]  /*36910*/  @P3 STG.E [R10.64], R63 ;  /* 0x0000003f0a003986 */ /* 0x0007e8000c10190c */
[----:B------:R3:W-:Y:S04]  /*36920*/  @P2 STG.E [R12.64], R67 ;  /* 0x000000430c002986 */ /* 0x0007e8000c10190c */
[----:B------:R3:W-:Y:S01]  /*36930*/  @P1 STG.E [R40.64], R71 ;  /* 0x0000004728001986 */ /* 0x0007e2000c10190c */
[----:B------:R-:W-:Y:S05]  /*36940*/  @!P0 EXIT ;  /* 0x000000000000894d */ /* 0x000fea0003800000 */
[----:B------:R-:W-:Y:S01]  /*36950*/  STG.E [R4.64], R175 ;  /* 0x000000af04007986 */ /* 0x000fe2000c10190c */
[----:B------:R-:W-:Y:S05]  /*36960*/  EXIT ;  /* 0x000000000000794d */ /* 0x000fea0003800000 */
.L_x_2:
[----:B------:R-:W-:-:S00]  /*36970*/  BRA `(.L_x_2) ;  /* 0xfffffff000007947 */ /* 0x000fc0000383ffff */
[----:B------:R-:W-:-:S00]  /*36980*/  NOP ;  /* 0x0000000000007918 */ /* 0x000fc00000000000 */
[----:B------:R-:W-:-:S00]  /*36990*/  NOP ;  /* 0x0000000000007918 */ /* 0x000fc00000000000 */
[----:B------:R-:W-:-:S00]  /*369a0*/  NOP ;  /* 0x0000000000007918 */ /* 0x000fc00000000000 */
[----:B------:R-:W-:-:S00]  /*369b0*/  NOP ;  /* 0x0000000000007918 */ /* 0x000fc00000000000 */
[----:B------:R-:W-:-:S00]  /*369c0*/  NOP ;  /* 0x0000000000007918 */ /* 0x000fc00000000000 */
[----:B------:R-:W-:-:S00]  /*369d0*/  NOP ;  /* 0x0000000000007918 */ /* 0x000fc00000000000 */
[----:B------:R-:W-:-:S00]  /*369e0*/  NOP ;  /* 0x0000000000007918 */ /* 0x000fc00000000000 */
[----:B------:R-:W-:-:S00]  /*369f0*/  NOP ;  /* 0x0000000000007918 */ /* 0x000fc00000000000 */
.L_x_3:


//--------------------- .nv.shared.matmul_kernel  --------------------------
	.section	.nv.shared.matmul_kernel,"aw",@nobits
	.sectionflags	@""
	.align	16
